# CuTe-DSL kernel — source=fa4 family=fa4_fwd_sm100
# config = {"dtype": "BFloat16", "causal": true, "use_2cta": true, "q_stage": 1, "head_dim": 96}


// ===== COMPILED SASS (sm_100a) =====

	.target	sm_100a

	.elftype	@"ET_EXEC"


//--------------------- .note.nv.tkinfo           --------------------------
	.section	.note.nv.tkinfo,"",@"SHT_NOTE"
	.sectionflags	@"SHF_NOTE_NV_TKINFO"
	.tkinfo
        /*0018*/ 	.word	0x00000081
        /*0030*/ 	.string	""
        /*0030*/ 	.string	"ptxas"
        /*0030*/ 	.string	"Cuda compilation tools, release 12.9, V12.9.83"
        /*0030*/ 	.string	"Build system must define TOOLS_VERSION_EXTENDED"
        /*0030*/ 	.string	"-O 3 -arch sm_100a "



//--------------------- .note.nv.cuver            --------------------------
	.section	.note.nv.cuver,"",@"SHT_NOTE"
	.sectionflags	@"SHF_NOTE_NV_CUVER"
        /*0018*/ 	.short	0x0001
        /*001a*/ 	.short	0x0064
        /*001c*/ 	.short	0x0001
        /*001e*/ 	.short	0x0000
        /*0020*/ 	.short	0x0001
        /*0022*/ 	.short	0x0000


//--------------------- .nv.info                  --------------------------
	.section	.nv.info,"",@"SHT_CUDA_INFO"
	.align	4


	//----- nvinfo : EIATTR_REGCOUNT
	.align		4
        /*0000*/ 	.byte	0x04, 0x2f
        /*0002*/ 	.short	(.L_6 - .L_5)
	.align		4
.L_5:
        /*0004*/ 	.word	index@(kernel_cutlass_kernel_flash_attncuteflash_fwd_sm100FlashAttentionForwardSm100_object_at__tensor0000o9611101213_tensor0000o9611101213_tensor0000o9610111213_tensor0000o9611101213_tensorptrf_0)
        /*0008*/ 	.word	0x00000080


	//----- nvinfo : EIATTR_FRAME_SIZE
	.align		4
.L_6:
        /*000c*/ 	.byte	0x04, 0x11
        /*000e*/ 	.short	(.L_8 - .L_7)
	.align		4
.L_7:
        /*0010*/ 	.word	index@($__internal_2_$__cuda_sm10x_tcgen05_guardrail_trap_unallocated_columns_being_dealloced)
        /*0014*/ 	.word	0x00000000


	//----- nvinfo : EIATTR_FRAME_SIZE
	.align		4
.L_8:
        /*0018*/ 	.byte	0x04, 0x11
        /*001a*/ 	.short	(.L_10 - .L_9)
	.align		4
.L_9:
        /*001c*/ 	.word	index@($__internal_1_$__cuda_sm10x_tcgen05_guardrail_trap_phase_invalid_during_alloc)
        /*0020*/ 	.word	0x00000000


	//----- nvinfo : EIATTR_FRAME_SIZE
	.align		4
.L_10:
        /*0024*/ 	.byte	0x04, 0x11
        /*0026*/ 	.short	(.L_12 - .L_11)
	.align		4
.L_11:
        /*0028*/ 	.word	index@($__internal_0_$__cuda_sm10x_tcgen05_guardrail_trap_col_being_dealloced_not_returned_by_alloc)
        /*002c*/ 	.word	0x00000000


	//----- nvinfo : EIATTR_FRAME_SIZE
	.align		4
.L_12:
        /*0030*/ 	.byte	0x04, 0x11
        /*0032*/ 	.short	(.L_14 - .L_13)
	.align		4
.L_13:
        /*0034*/ 	.word	index@(kernel_cutlass_kernel_flash_attncuteflash_fwd_sm100FlashAttentionForwardSm100_object_at__tensor0000o9611101213_tensor0000o9611101213_tensor0000o9610111213_tensor0000o9611101213_tensorptrf_0)
        /*0038*/ 	.word	0x00000000


	//----- nvinfo : EIATTR_MIN_STACK_SIZE
	.align		4
.L_14:
        /*003c*/ 	.byte	0x04, 0x12
        /*003e*/ 	.short	(.L_16 - .L_15)
	.align		4
.L_15:
        /*0040*/ 	.word	index@(kernel_cutlass_kernel_flash_attncuteflash_fwd_sm100FlashAttentionForwardSm100_object_at__tensor0000o9611101213_tensor0000o9611101213_tensor0000o9610111213_tensor0000o9611101213_tensorptrf_0)
        /*0044*/ 	.word	0x00000000
.L_16:


//--------------------- .nv.info.kernel_cutlass_kernel_flash_attncuteflash_fwd_sm100FlashAttentionForwardSm100_object_at__tensor0000o9611101213_tensor0000o9611101213_tensor0000o9610111213_tensor0000o9611101213_tensorptrf_0 --------------------------
	.section	.nv.info.kernel_cutlass_kernel_flash_attncuteflash_fwd_sm100FlashAttentionForwardSm100_object_at__tensor0000o9611101213_tensor0000o9611101213_tensor0000o9610111213_tensor0000o9611101213_tensorptrf_0,"",@"SHT_CUDA_INFO"
	.sectionflags	@""
	.align	4


	//----- nvinfo : EIATTR_CUDA_API_VERSION
	.align		4
        /*0000*/ 	.byte	0x04, 0x37
        /*0002*/ 	.short	(.L_18 - .L_17)
.L_17:
        /*0004*/ 	.word	0x00000081


	//----- nvinfo : EIATTR_KPARAM_INFO
	.align		4
.L_18:
        /*0008*/ 	.byte	0x04, 0x17
        /*000a*/ 	.short	(.L_20 - .L_19)
.L_19:
        /*000c*/ 	.word	0x00000000
        /*0010*/ 	.short	0x0018
        /*0012*/ 	.short	0x02e4
        /*0014*/ 	.byte	0x00, 0xf0, 0x11, 0x00


	//----- nvinfo : EIATTR_KPARAM_INFO
	.align		4
.L_20:
        /*0018*/ 	.byte	0x04, 0x17
        /*001a*/ 	.short	(.L_22 - .L_21)
.L_21:
        /*001c*/ 	.word	0x00000000
        /*0020*/ 	.short	0x0017
        /*0022*/ 	.short	0x02d8
        /*0024*/ 	.byte	0x00, 0xf0, 0x31, 0x00


	//----- nvinfo : EIATTR_KPARAM_INFO
	.align		4
.L_22:
        /*0028*/ 	.byte	0x04, 0x17
        /*002a*/ 	.short	(.L_24 - .L_23)
.L_23:
        /*002c*/ 	.word	0x00000000
        /*0030*/ 	.short	0x0016
        /*0032*/ 	.short	0x02d4
        /*0034*/ 	.byte	0x00, 0xf0, 0x11, 0x00


	//----- nvinfo : EIATTR_KPARAM_INFO
	.align		4
.L_24:
        /*0038*/ 	.byte	0x04, 0x17
        /*003a*/ 	.short	(.L_26 - .L_25)
.L_25:
        /*003c*/ 	.word	0x00000000
        /*0040*/ 	.short	0x0015
        /*0042*/ 	.short	0x02c8
        /*0044*/ 	.byte	0x00, 0xf0, 0x31, 0x00


	//----- nvinfo : EIATTR_KPARAM_INFO
	.align		4
.L_26:
        /*0048*/ 	.byte	0x04, 0x17
        /*004a*/ 	.short	(.L_28 - .L_27)
.L_27:
        /*004c*/ 	.word	0x00000000
        /*0050*/ 	.short	0x0014
        /*0052*/ 	.short	0x02bc
        /*0054*/ 	.byte	0x00, 0xf0, 0x31, 0x00


	//----- nvinfo : EIATTR_KPARAM_INFO
	.align		4
.L_28:
        /*0058*/ 	.byte	0x04, 0x17
        /*005a*/ 	.short	(.L_30 - .L_29)
.L_29:
        /*005c*/ 	.word	0x00000000
        /*0060*/ 	.short	0x0013
        /*0062*/ 	.short	0x02b0
        /*0064*/ 	.byte	0x00, 0xf0, 0x31, 0x00


	//----- nvinfo : EIATTR_KPARAM_INFO
	.align		4
.L_30:
        /*0068*/ 	.byte	0x04, 0x17
        /*006a*/ 	.short	(.L_32 - .L_31)
.L_31:
        /*006c*/ 	.word	0x00000000
        /*0070*/ 	.short	0x0012
        /*0072*/ 	.short	0x02a4
        /*0074*/ 	.byte	0x00, 0xf0, 0x31, 0x00


	//----- nvinfo : EIATTR_KPARAM_INFO
	.align		4
.L_32:
        /*0078*/ 	.byte	0x04, 0x17
        /*007a*/ 	.short	(.L_34 - .L_33)
.L_33:
        /*007c*/ 	.word	0x00000000
        /*0080*/ 	.short	0x0011
        /*0082*/ 	.short	0x02a0
        /*0084*/ 	.byte	0x00, 0xf0, 0x11, 0x00


	//----- nvinfo : EIATTR_KPARAM_INFO
	.align		4
.L_34:
        /*0088*/ 	.byte	0x04, 0x17
        /*008a*/ 	.short	(.L_36 - .L_35)
.L_35:
        /*008c*/ 	.word	0x00000000
        /*0090*/ 	.short	0x0010
        /*0092*/ 	.short	0x029c
        /*0094*/ 	.byte	0x00, 0xf0, 0x11, 0x00


	//----- nvinfo : EIATTR_KPARAM_INFO
	.align		4
.L_36:
        /*0098*/ 	.byte	0x04, 0x17
        /*009a*/ 	.short	(.L_38 - .L_37)
.L_37:
        /*009c*/ 	.word	0x00000000
        /*00a0*/ 	.short	0x000f
        /*00a2*/ 	.short	0x0298
        /*00a4*/ 	.byte	0x00, 0xf0, 0x11, 0x00


	//----- nvinfo : EIATTR_KPARAM_INFO
	.align		4
.L_38:
        /*00a8*/ 	.byte	0x04, 0x17
        /*00aa*/ 	.short	(.L_40 - .L_39)
.L_39:
        /*00ac*/ 	.word	0x00000000
        /*00b0*/ 	.short	0x000e
        /*00b2*/ 	.short	0x0294
        /*00b4*/ 	.byte	0x00, 0xf0, 0x11, 0x00


	//----- nvinfo : EIATTR_KPARAM_INFO
	.align		4
.L_40:
        /*00b8*/ 	.byte	0x04, 0x17
        /*00ba*/ 	.short	(.L_42 - .L_41)
.L_41:
        /*00bc*/ 	.word	0x00000000
        /*00c0*/ 	.short	0x000d
        /*00c2*/ 	.short	0x0290
        /*00c4*/ 	.byte	0x00, 0xf0, 0x11, 0x00


	//----- nvinfo : EIATTR_KPARAM_INFO
	.align		4
.L_42:
        /*00c8*/ 	.byte	0x04, 0x17
        /*00ca*/ 	.short	(.L_44 - .L_43)
.L_43:
        /*00cc*/ 	.word	0x00000000
        /*00d0*/ 	.short	0x000c
        /*00d2*/ 	.short	0x028c
        /*00d4*/ 	.byte	0x00, 0xf0, 0x11, 0x00


	//----- nvinfo : EIATTR_KPARAM_INFO
	.align		4
.L_44:
        /*00d8*/ 	.byte	0x04, 0x17
        /*00da*/ 	.short	(.L_46 - .L_45)
.L_45:
        /*00dc*/ 	.word	0x00000000
        /*00e0*/ 	.short	0x000b
        /*00e2*/ 	.short	0x0287
        /*00e4*/ 	.byte	0x00, 0xf0, 0x0d, 0x00


	//----- nvinfo : EIATTR_KPARAM_INFO
	.align		4
.L_46:
        /*00e8*/ 	.byte	0x04, 0x17
        /*00ea*/ 	.short	(.L_48 - .L_47)
.L_47:
        /*00ec*/ 	.word	0x00000000
        /*00f0*/ 	.short	0x000a
        /*00f2*/ 	.short	0x0284
        /*00f4*/ 	.byte	0x00, 0xf0, 0x0d, 0x00


	//----- nvinfo : EIATTR_KPARAM_INFO
	.align		4
.L_48:
        /*00f8*/ 	.byte	0x04, 0x17
        /*00fa*/ 	.short	(.L_50 - .L_49)
.L_49:
        /*00fc*/ 	.word	0x00000000
        /*0100*/ 	.short	0x0009
        /*0102*/ 	.short	0x0280
        /*0104*/ 	.byte	0x00, 0xf0, 0x11, 0x00


	//----- nvinfo : EIATTR_KPARAM_INFO
	.align		4
.L_50:
        /*0108*/ 	.byte	0x04, 0x17
        /*010a*/ 	.short	(.L_52 - .L_51)
.L_51:
        /*010c*/ 	.word	0x00000000
        /*0110*/ 	.short	0x0008
        /*0112*/ 	.short	0x0200
        /*0114*/ 	.byte	0x00, 0xf0, 0x01, 0x02


	//----- nvinfo : EIATTR_KPARAM_INFO
	.align		4
.L_52:
        /*0118*/ 	.byte	0x04, 0x17
        /*011a*/ 	.short	(.L_54 - .L_53)
.L_53:
        /*011c*/ 	.word	0x00000000
        /*0120*/ 	.short	0x0007
        /*0122*/ 	.short	0x0180
        /*0124*/ 	.byte	0x00, 0xf0, 0x01, 0x02


	//----- nvinfo : EIATTR_KPARAM_INFO
	.align		4
.L_54:
        /*0128*/ 	.byte	0x04, 0x17
        /*012a*/ 	.short	(.L_56 - .L_55)
.L_55:
        /*012c*/ 	.word	0x00000000
        /*0130*/ 	.short	0x0006
        /*0132*/ 	.short	0x0100
        /*0134*/ 	.byte	0x00, 0xf0, 0x01, 0x02


	//----- nvinfo : EIATTR_KPARAM_INFO
	.align		4
.L_56:
        /*0138*/ 	.byte	0x04, 0x17
        /*013a*/ 	.short	(.L_58 - .L_57)
.L_57:
        /*013c*/ 	.word	0x00000000
        /*0140*/ 	.short	0x0005
        /*0142*/ 	.short	0x0080
        /*0144*/ 	.byte	0x00, 0xf0, 0x01, 0x02


	//----- nvinfo : EIATTR_KPARAM_INFO
	.align		4
.L_58:
        /*0148*/ 	.byte	0x04, 0x17
        /*014a*/ 	.short	(.L_60 - .L_59)
.L_59:
        /*014c*/ 	.word	0x00000000
        /*0150*/ 	.short	0x0004
        /*0152*/ 	.short	0x0030
        /*0154*/ 	.byte	0x00, 0xf0, 0xa1, 0x00


	//----- nvinfo : EIATTR_KPARAM_INFO
	.align		4
.L_60:
        /*0158*/ 	.byte	0x04, 0x17
        /*015a*/ 	.short	(.L_62 - .L_61)
.L_61:
        /*015c*/ 	.word	0x00000000
        /*0160*/ 	.short	0x0003
        /*0162*/ 	.short	0x0024
        /*0164*/ 	.byte	0x00, 0xf0, 0x31, 0x00


	//----- nvinfo : EIATTR_KPARAM_INFO
	.align		4
.L_62:
        /*0168*/ 	.byte	0x04, 0x17
        /*016a*/ 	.short	(.L_64 - .L_63)
.L_63:
        /*016c*/ 	.word	0x00000000
        /*0170*/ 	.short	0x0002
        /*0172*/ 	.short	0x0018
        /*0174*/ 	.byte	0x00, 0xf0, 0x31, 0x00


	//----- nvinfo : EIATTR_KPARAM_INFO
	.align		4
.L_64:
        /*0178*/ 	.byte	0x04, 0x17
        /*017a*/ 	.short	(.L_66 - .L_65)
.L_65:
        /*017c*/ 	.word	0x00000000
        /*0180*/ 	.short	0x0001
        /*0182*/ 	.short	0x000c
        /*0184*/ 	.byte	0x00, 0xf0, 0x31, 0x00


	//----- nvinfo : EIATTR_KPARAM_INFO
	.align		4
.L_66:
        /*0188*/ 	.byte	0x04, 0x17
        /*018a*/ 	.short	(.L_68 - .L_67)
.L_67:
        /*018c*/ 	.word	0x00000000
        /*0190*/ 	.short	0x0000
        /*0192*/ 	.short	0x0000
        /*0194*/ 	.byte	0x00, 0xf0, 0x31, 0x00


	//----- nvinfo : EIATTR_AT_ENTRY_FRAGMENTS
	.align		4
.L_68:
        /*0198*/ 	.byte	0x04, 0x4f
        /*019a*/ 	.short	(.L_70 - .L_69)


	//   ....[0]....
.L_69:
        /*019c*/ 	.word	0x00000004


	//   ....[1]....
        /*01a0*/ 	.word	0x00000005


	//----- nvinfo : EIATTR_RESERVED_SMEM_USED
	.align		4
.L_70:
        /*01a4*/ 	.byte	0x01, 0x41
	.zero		2


	//----- nvinfo : EIATTR_SPARSE_MMA_MASK
	.align		4
        /*01a8*/ 	.byte	0x03, 0x50
        /*01aa*/ 	.short	0x0000


	//----- nvinfo : EIATTR_TCGEN05_2CTA_USED
	.align		4
        /*01ac*/ 	.byte	0x01, 0x52
	.zero		2


	//----- nvinfo : EIATTR_MAXREG_COUNT
	.align		4
        /*01b0*/ 	.byte	0x03, 0x1b
        /*01b2*/ 	.short	0x0080


	//----- nvinfo : EIATTR_NUM_BARRIERS
	.align		4
        /*01b4*/ 	.byte	0x02, 0x4c
        /*01b6*/ 	.byte	0x10
	.zero		1


	//----- nvinfo : EIATTR_INT_WARP_WIDE_INSTR_OFFSETS
	.align		4
        /*01b8*/ 	.byte	0x04, 0x31
        /*01ba*/ 	.short	(.L_72 - .L_71)


	//   ....[0]....
.L_71:
        /*01bc*/ 	.word	0x00004710


	//   ....[1]....
        /*01c0*/ 	.word	0x00004740


	//----- nvinfo : EIATTR_COOP_GROUP_MASK_REGIDS
	.align		4
.L_72:
        /*01c4*/ 	.byte	0x04, 0x29
        /*01c6*/ 	.short	(.L_74 - .L_73)


	//   ....[0]....
.L_73:
        /*01c8*/ 	.word	0xffffffff


	//   ....[1]....
        /*01cc*/ 	.word	0xffffffff


	//   ....[2]....
        /*01d0*/ 	.word	0xffffffff


	//   ....[3]....
        /*01d4*/ 	.word	0xffffffff


	//   ....[4]....
        /*01d8*/ 	.word	0xffffffff


	//   ....[5]....
        /*01dc*/ 	.word	0xffffffff


	//   ....[6]....
        /*01e0*/ 	.word	0xffffffff


	//   ....[7]....
        /*01e4*/ 	.word	0xffffffff


	//   ....[8]....
        /*01e8*/ 	.word	0xffffffff


	//   ....[9]....
        /*01ec*/ 	.word	0xffffffff


	//----- nvinfo : EIATTR_COOP_GROUP_INSTR_OFFSETS
	.align		4
.L_74:
        /*01f0*/ 	.byte	0x04, 0x28
        /*01f2*/ 	.short	(.L_76 - .L_75)


	//   ....[0]....
.L_75:
        /*01f4*/ 	.word	0x00000900


	//   ....[1]....
        /*01f8*/ 	.word	0x000024c0


	//   ....[2]....
        /*01fc*/ 	.word	0x00002b20


	//   ....[3]....
        /*0200*/ 	.word	0x00002ce0


	//   ....[4]....
        /*0204*/ 	.word	0x000045a0


	//   ....[5]....
        /*0208*/ 	.word	0x000047f0


	//   ....[6]....
        /*020c*/ 	.word	0x00007a00


	//   ....[7]....
        /*0210*/ 	.word	0x00009dd0


	//   ....[8]....
        /*0214*/ 	.word	0x0000bed0


	//   ....[9]....
        /*0218*/ 	.word	0x0000cdc0


	//----- nvinfo : EIATTR_REG_RECONFIG
	.align		4
.L_76:
        /*021c*/ 	.byte	0x01, 0x54
	.zero		2


	//----- nvinfo : EIATTR_VRC_CTA_INIT_COUNT
	.align		4
        /*0220*/ 	.byte	0x02, 0x4a
        /*0222*/ 	.byte	0x80
	.zero		1


	//----- nvinfo : EIATTR_MBARRIER_INSTR_OFFSETS
	.align		4
        /*0224*/ 	.byte	0x04, 0x39
        /*0226*/ 	.short	(.L_78 - .L_77)


	//   ....[0]....
.L_77:
        /*0228*/ 	.word	0x000003a0
        /*022c*/ 	.word	0x000000ff
        /*0230*/ 	.word	0x00000160
        /*0234*/ 	.short	0x0100
        /*0236*/ 	.byte	0x06
	.zero		1


	//   ....[1]....
        /*0238*/ 	.word	0x000003e0
        /*023c*/ 	.word	0x000000ff
        /*0240*/ 	.word	0x00000000
        /*0244*/ 	.short	0x0100
        /*0246*/ 	.byte	0x0e
	.zero		1


	//   ....[2]....
        /*0248*/ 	.word	0x000003f0
        /*024c*/ 	.word	0x000000ff
        /*0250*/ 	.word	0x00000008
        /*0254*/ 	.short	0x0100
        /*0256*/ 	.byte	0x0e
	.zero		1


	//   ....[3]....
        /*0258*/ 	.word	0x000004c0
        /*025c*/ 	.word	0x000000ff
        /*0260*/ 	.word	0x00000010
        /*0264*/ 	.short	0x0100
        /*0266*/ 	.byte	0x04
	.zero		1


	//   ....[4]....
        /*0268*/ 	.word	0x000004d0
        /*026c*/ 	.word	0x000000ff
        /*0270*/ 	.word	0x00000018
        /*0274*/ 	.short	0x0100
        /*0276*/ 	.byte	0x04
	.zero		1


	//   ....[5]....
        /*0278*/ 	.word	0x000004e0
        /*027c*/ 	.word	0x000000ff
        /*0280*/ 	.word	0x00000020
        /*0284*/ 	.short	0x0100
        /*0286*/ 	.byte	0x04
	.zero		1


	//   ....[6]....
        /*0288*/ 	.word	0x000004f0
        /*028c*/ 	.word	0x000000ff
        /*0290*/ 	.word	0x00000028
        /*0294*/ 	.short	0x0100
        /*0296*/ 	.byte	0x04
	.zero		1


	//   ....[7]....
        /*0298*/ 	.word	0x00000500
        /*029c*/ 	.word	0x000000ff
        /*02a0*/ 	.word	0x00000030
        /*02a4*/ 	.short	0x0100
        /*02a6*/ 	.byte	0x04
	.zero		1


	//   ....[8]....
        /*02a8*/ 	.word	0x00000510
        /*02ac*/ 	.word	0x000000ff
        /*02b0*/ 	.word	0x00000038
        /*02b4*/ 	.short	0x0100
        /*02b6*/ 	.byte	0x04
	.zero		1


	//   ....[9]....
        /*02b8*/ 	.word	0x00000520
        /*02bc*/ 	.word	0x000000ff
        /*02c0*/ 	.word	0x00000040
        /*02c4*/ 	.short	0x0100
        /*02c6*/ 	.byte	0x04
	.zero		1


	//   ....[10]....
        /*02c8*/ 	.word	0x00000530
        /*02cc*/ 	.word	0x000000ff
        /*02d0*/ 	.word	0x00000048
        /*02d4*/ 	.short	0x0100
        /*02d6*/ 	.byte	0x04
	.zero		1


	//   ....[11]....
        /*02d8*/ 	.word	0x00000540
        /*02dc*/ 	.word	0x000000ff
        /*02e0*/ 	.word	0x00000050
        /*02e4*/ 	.short	0x0100
        /*02e6*/ 	.byte	0x04
	.zero		1


	//   ....[12]....
        /*02e8*/ 	.word	0x00000550
        /*02ec*/ 	.word	0x000000ff
        /*02f0*/ 	.word	0x00000058
        /*02f4*/ 	.short	0x0100
        /*02f6*/ 	.byte	0x04
	.zero		1


	//   ....[13]....
        /*02f8*/ 	.word	0x00000560
        /*02fc*/ 	.word	0x000000ff
        /*0300*/ 	.word	0x00000060
        /*0304*/ 	.short	0x0100
        /*0306*/ 	.byte	0x04
	.zero		1


	//   ....[14]....
        /*0308*/ 	.word	0x00000570
        /*030c*/ 	.word	0x000000ff
        /*0310*/ 	.word	0x00000068
        /*0314*/ 	.short	0x0100
        /*0316*/ 	.byte	0x04
	.zero		1


	//   ....[15]....
        /*0318*/ 	.word	0x00000580
        /*031c*/ 	.word	0x000000ff
        /*0320*/ 	.word	0x00000070
        /*0324*/ 	.short	0x0100
        /*0326*/ 	.byte	0x04
	.zero		1


	//   ....[16]....
        /*0328*/ 	.word	0x00000590
        /*032c*/ 	.word	0x000000ff
        /*0330*/ 	.word	0x00000078
        /*0334*/ 	.short	0x0100
        /*0336*/ 	.byte	0x04
	.zero		1


	//   ....[17]....
        /*0338*/ 	.word	0x000005a0
        /*033c*/ 	.word	0x000000ff
        /*0340*/ 	.word	0x00000080
        /*0344*/ 	.short	0x0100
        /*0346*/ 	.byte	0x04
	.zero		1


	//   ....[18]....
        /*0348*/ 	.word	0x000005b0
        /*034c*/ 	.word	0x000000ff
        /*0350*/ 	.word	0x00000088
        /*0354*/ 	.short	0x0100
        /*0356*/ 	.byte	0x04
	.zero		1


	//   ....[19]....
        /*0358*/ 	.word	0x000005c0
        /*035c*/ 	.word	0x000000ff
        /*0360*/ 	.word	0x00000090
        /*0364*/ 	.short	0x0100
        /*0366*/ 	.byte	0x04
	.zero		1


	//   ....[20]....
        /*0368*/ 	.word	0x000005d0
        /*036c*/ 	.word	0x000000ff
        /*0370*/ 	.word	0x00000098
        /*0374*/ 	.short	0x0100
        /*0376*/ 	.byte	0x04
	.zero		1


	//   ....[21]....
        /*0378*/ 	.word	0x000005e0
        /*037c*/ 	.word	0x000000ff
        /*0380*/ 	.word	0x000000a0
        /*0384*/ 	.short	0x0100
        /*0386*/ 	.byte	0x04
	.zero		1


	//   ....[22]....
        /*0388*/ 	.word	0x000005f0
        /*038c*/ 	.word	0x000000ff
        /*0390*/ 	.word	0x000000a8
        /*0394*/ 	.short	0x0100
        /*0396*/ 	.byte	0x04
	.zero		1


	//   ....[23]....
        /*0398*/ 	.word	0x00000600
        /*039c*/ 	.word	0x000000ff
        /*03a0*/ 	.word	0x000000b0
        /*03a4*/ 	.short	0x0100
        /*03a6*/ 	.byte	0x04
	.zero		1


	//   ....[24]....
        /*03a8*/ 	.word	0x00000610
        /*03ac*/ 	.word	0x000000ff
        /*03b0*/ 	.word	0x000000b8
        /*03b4*/ 	.short	0x0100
        /*03b6*/ 	.byte	0x04
	.zero		1


	//   ....[25]....
        /*03b8*/ 	.word	0x00000620
        /*03bc*/ 	.word	0x000000ff
        /*03c0*/ 	.word	0x000000c0
        /*03c4*/ 	.short	0x0100
        /*03c6*/ 	.byte	0x04
	.zero		1


	//   ....[26]....
        /*03c8*/ 	.word	0x00000630
        /*03cc*/ 	.word	0x000000ff
        /*03d0*/ 	.word	0x000000c8
        /*03d4*/ 	.short	0x0100
        /*03d6*/ 	.byte	0x04
	.zero		1


	//   ....[27]....
        /*03d8*/ 	.word	0x00000640
        /*03dc*/ 	.word	0x000000ff
        /*03e0*/ 	.word	0x000000d0
        /*03e4*/ 	.short	0x0100
        /*03e6*/ 	.byte	0x04
	.zero		1


	//   ....[28]....
        /*03e8*/ 	.word	0x00000650
        /*03ec*/ 	.word	0x000000ff
        /*03f0*/ 	.word	0x000000d8
        /*03f4*/ 	.short	0x0100
        /*03f6*/ 	.byte	0x04
	.zero		1


	//   ....[29]....
        /*03f8*/ 	.word	0x00000660
        /*03fc*/ 	.word	0x000000ff
        /*0400*/ 	.word	0x000000e0
        /*0404*/ 	.short	0x0100
        /*0406*/ 	.byte	0x04
	.zero		1


	//   ....[30]....
        /*0408*/ 	.word	0x00000670
        /*040c*/ 	.word	0x000000ff
        /*0410*/ 	.word	0x000000e8
        /*0414*/ 	.short	0x0100
        /*0416*/ 	.byte	0x04
	.zero		1


	//   ....[31]....
        /*0418*/ 	.word	0x00000680
        /*041c*/ 	.word	0x000000ff
        /*0420*/ 	.word	0x000000f0
        /*0424*/ 	.short	0x0100
        /*0426*/ 	.byte	0x04
	.zero		1


	//   ....[32]....
        /*0428*/ 	.word	0x00000690
        /*042c*/ 	.word	0x000000ff
        /*0430*/ 	.word	0x000000f8
        /*0434*/ 	.short	0x0100
        /*0436*/ 	.byte	0x04
	.zero		1


	//   ....[33]....
        /*0438*/ 	.word	0x00000830
        /*043c*/ 	.word	0x000000ff
        /*0440*/ 	.word	0x00000100
        /*0444*/ 	.short	0x0100
        /*0446*/ 	.byte	0x04
	.zero		1


	//   ....[34]....
        /*0448*/ 	.word	0x00000840
        /*044c*/ 	.word	0x000000ff
        /*0450*/ 	.word	0x00000108
        /*0454*/ 	.short	0x0100
        /*0456*/ 	.byte	0x04
	.zero		1


	//   ....[35]....
        /*0458*/ 	.word	0x00000850
        /*045c*/ 	.word	0x000000ff
        /*0460*/ 	.word	0x00000110
        /*0464*/ 	.short	0x0100
        /*0466*/ 	.byte	0x04
	.zero		1


	//   ....[36]....
        /*0468*/ 	.word	0x00000860
        /*046c*/ 	.word	0x000000ff
        /*0470*/ 	.word	0x00000118
        /*0474*/ 	.short	0x0100
        /*0476*/ 	.byte	0x04
	.zero		1


	//   ....[37]....
        /*0478*/ 	.word	0x00000870
        /*047c*/ 	.word	0x000000ff
        /*0480*/ 	.word	0x00000120
        /*0484*/ 	.short	0x0100
        /*0486*/ 	.byte	0x04
	.zero		1


	//   ....[38]....
        /*0488*/ 	.word	0x00000880
        /*048c*/ 	.word	0x000000ff
        /*0490*/ 	.word	0x00000128
        /*0494*/ 	.short	0x0100
        /*0496*/ 	.byte	0x04
	.zero		1


	//   ....[39]....
        /*0498*/ 	.word	0x00000890
        /*049c*/ 	.word	0x000000ff
        /*04a0*/ 	.word	0x00000130
        /*04a4*/ 	.short	0x0100
        /*04a6*/ 	.byte	0x04
	.zero		1


	//   ....[40]....
        /*04a8*/ 	.word	0x000008a0
        /*04ac*/ 	.word	0x000000ff
        /*04b0*/ 	.word	0x00000138
        /*04b4*/ 	.short	0x0100
        /*04b6*/ 	.byte	0x04
	.zero		1


	//   ....[41]....
        /*04b8*/ 	.word	0x00000f00
        /*04bc*/ 	.word	0x000000ff
        /*04c0*/ 	.word	0x00000080
        /*04c4*/ 	.short	0x010a
        /*04c6*/ 	.byte	0x0e
	.zero		1


	//   ....[42]....
        /*04c8*/ 	.word	0x00001420
        /*04cc*/ 	.word	0x000000ff
        /*04d0*/ 	.word	0x00000008
        /*04d4*/ 	.short	0x010a
        /*04d6*/ 	.byte	0x0e
	.zero		1


	//   ....[43]....
        /*04d8*/ 	.word	0x000016a0
        /*04dc*/ 	.word	0x000000ff
        /*04e0*/ 	.word	0x00000088
        /*04e4*/ 	.short	0x010a
        /*04e6*/ 	.byte	0x0e
	.zero		1


	//   ....[44]....
        /*04e8*/ 	.word	0x00001aa0
        /*04ec*/ 	.word	0x000000ff
        /*04f0*/ 	.word	0x00000080
        /*04f4*/ 	.short	0x010a
        /*04f6*/ 	.byte	0x05
	.zero		1


	//   ....[45]....
        /*04f8*/ 	.word	0x00001cb0
        /*04fc*/ 	.word	0x000000ff
        /*0500*/ 	.word	0x00000080
        /*0504*/ 	.short	0x010a
        /*0506*/ 	.byte	0x06
	.zero		1


	//   ....[46]....
        /*0508*/ 	.word	0x000022c0
        /*050c*/ 	.word	0x000000ff
        /*0510*/ 	.word	0x00000080
        /*0514*/ 	.short	0x010a
        /*0516*/ 	.byte	0x05
	.zero		1


	//   ....[47]....
        /*0518*/ 	.word	0x00002340
        /*051c*/ 	.word	0x000000ff
        /*0520*/ 	.word	0x00000008
        /*0524*/ 	.short	0x010a
        /*0526*/ 	.byte	0x04
	.zero		1


	//   ....[48]....
        /*0528*/ 	.word	0x000023c0
        /*052c*/ 	.word	0x000000ff
        /*0530*/ 	.word	0x00000008
        /*0534*/ 	.short	0x010a
        /*0536*/ 	.byte	0x04
	.zero		1


	//   ....[49]....
        /*0538*/ 	.word	0x00002490
        /*053c*/ 	.word	0x000000ff
        /*0540*/ 	.word	0x00000160
        /*0544*/ 	.short	0x0100
        /*0546*/ 	.byte	0x06
	.zero		1


	//   ....[50]....
        /*0548*/ 	.word	0x00002740
        /*054c*/ 	.word	0x00000006
        /*0550*/ 	.word	0x00000000
        /*0554*/ 	.short	0x010a
        /*0556*/ 	.byte	0xff
	.zero		1


	//   ....[51]....
        /*0558*/ 	.word	0x00002760
        /*055c*/ 	.word	0x00000006
        /*0560*/ 	.word	0x00000000
        /*0564*/ 	.short	0x010a
        /*0566*/ 	.byte	0xff
	.zero		1


	//   ....[52]....
        /*0568*/ 	.word	0x00002980
        /*056c*/ 	.word	0x00000004
        /*0570*/ 	.word	0x00000000
        /*0574*/ 	.short	0x010a
        /*0576*/ 	.byte	0xff
	.zero		1


	//   ....[53]....
        /*0578*/ 	.word	0x000029a0
        /*057c*/ 	.word	0x00000004
        /*0580*/ 	.word	0x00000000
        /*0584*/ 	.short	0x010a
        /*0586*/ 	.byte	0xff
	.zero		1


	//   ....[54]....
        /*0588*/ 	.word	0x00002aa0
        /*058c*/ 	.word	0x00000005
        /*0590*/ 	.word	0x00000000
        /*0594*/ 	.short	0x0101
        /*0596*/ 	.byte	0xff
	.zero		1


	//   ....[55]....
        /*0598*/ 	.word	0x00003040
        /*059c*/ 	.word	0x000000ff
        /*05a0*/ 	.word	0x00000000
        /*05a4*/ 	.short	0x010a
        /*05a6*/ 	.byte	0x04
	.zero		1


	//   ....[56]....
        /*05a8*/ 	.word	0x00003060
        /*05ac*/ 	.word	0x000000ff
        /*05b0*/ 	.word	0x00000010
        /*05b4*/ 	.short	0x010a
        /*05b6*/ 	.byte	0x04
	.zero		1


	//   ....[57]....
        /*05b8*/ 	.word	0x00003730
        /*05bc*/ 	.word	0x000000ff
        /*05c0*/ 	.word	0x00000010
        /*05c4*/ 	.short	0x010a
        /*05c6*/ 	.byte	0x14
	.zero		1


	//   ....[58]....
        /*05c8*/ 	.word	0x00003750
        /*05cc*/ 	.word	0x000000ff
        /*05d0*/ 	.word	0x000000f8
        /*05d4*/ 	.short	0x010a
        /*05d6*/ 	.byte	0x04
	.zero		1


	//   ....[59]....
        /*05d8*/ 	.word	0x00003ab0
        /*05dc*/ 	.word	0x000000ff
        /*05e0*/ 	.word	0x00000100
        /*05e4*/ 	.short	0x010a
        /*05e6*/ 	.byte	0x04
	.zero		1


	//   ....[60]....
        /*05e8*/ 	.word	0x00003bc0
        /*05ec*/ 	.word	0x000000ff
        /*05f0*/ 	.word	0x00000010
        /*05f4*/ 	.short	0x010a
        /*05f6*/ 	.byte	0x0c
	.zero		1


	//   ....[61]....
        /*05f8*/ 	.word	0x00003f00
        /*05fc*/ 	.word	0x000000ff
        /*0600*/ 	.word	0x00000010
        /*0604*/ 	.short	0x010a
        /*0606*/ 	.byte	0x12
	.zero		1


	//   ....[62]....
        /*0608*/ 	.word	0x00003f20
        /*060c*/ 	.word	0x000000ff
        /*0610*/ 	.word	0x000000f8
        /*0614*/ 	.short	0x010a
        /*0616*/ 	.byte	0x04
	.zero		1


	//   ....[63]....
        /*0618*/ 	.word	0x00004310
        /*061c*/ 	.word	0x000000ff
        /*0620*/ 	.word	0x00000100
        /*0624*/ 	.short	0x010a
        /*0626*/ 	.byte	0x04
	.zero		1


	//   ....[64]....
        /*0628*/ 	.word	0x00004570
        /*062c*/ 	.word	0x000000ff
        /*0630*/ 	.word	0x00000000
        /*0634*/ 	.short	0x0101
        /*0636*/ 	.byte	0x05
	.zero		1


	//   ....[65]....
        /*0638*/ 	.word	0x00004580
        /*063c*/ 	.word	0x000000ff
        /*0640*/ 	.word	0x00000160
        /*0644*/ 	.short	0x010a
        /*0646*/ 	.byte	0x04
	.zero		1


	//   ....[66]....
        /*0648*/ 	.word	0x000048e0
        /*064c*/ 	.word	0x000000ff
        /*0650*/ 	.word	0x00000160
        /*0654*/ 	.short	0x0100
        /*0656*/ 	.byte	0x06
	.zero		1


	//   ....[67]....
        /*0658*/ 	.word	0x00004ce0
        /*065c*/ 	.word	0x000000ff
        /*0660*/ 	.word	0x00000130
        /*0664*/ 	.short	0x010a
        /*0666*/ 	.byte	0x04
	.zero		1


	//   ....[68]....
        /*0668*/ 	.word	0x00004e10
        /*066c*/ 	.word	0x000000ff
        /*0670*/ 	.word	0x00000138
        /*0674*/ 	.short	0x0101
        /*0676*/ 	.byte	0x04
	.zero		1


	//   ....[69]....
        /*0678*/ 	.word	0x00004f80
        /*067c*/ 	.word	0x000000ff
        /*0680*/ 	.word	0x00000128
        /*0684*/ 	.short	0x010a
        /*0686*/ 	.byte	0x08
	.zero		1


	//   ....[70]....
        /*0688*/ 	.word	0x00005060
        /*068c*/ 	.word	0x000000ff
        /*0690*/ 	.word	0x000000f0
        /*0694*/ 	.short	0x010a
        /*0696*/ 	.byte	0x08
	.zero		1


	//   ....[71]....
        /*0698*/ 	.word	0x00007880
        /*069c*/ 	.word	0x000000ff
        /*06a0*/ 	.word	0x00000000
        /*06a4*/ 	.short	0x0101
        /*06a6*/ 	.byte	0x0d
	.zero		1


	//   ....[72]....
        /*06a8*/ 	.word	0x00007a10
        /*06ac*/ 	.word	0x000000ff
        /*06b0*/ 	.word	0x00000000
        /*06b4*/ 	.short	0x0101
        /*06b6*/ 	.byte	0x04
	.zero		1


	//   ....[73]....
        /*06b8*/ 	.word	0x00007a40
        /*06bc*/ 	.word	0x000000ff
        /*06c0*/ 	.word	0x00000128
        /*06c4*/ 	.short	0x010a
        /*06c6*/ 	.byte	0x08
	.zero		1


	//   ....[74]....
        /*06c8*/ 	.word	0x00007c10
        /*06cc*/ 	.word	0x000000ff
        /*06d0*/ 	.word	0x000000f0
        /*06d4*/ 	.short	0x010a
        /*06d6*/ 	.byte	0x08
	.zero		1


	//   ....[75]....
        /*06d8*/ 	.word	0x00009ac0
        /*06dc*/ 	.word	0x000000ff
        /*06e0*/ 	.word	0x00000000
        /*06e4*/ 	.short	0x0101
        /*06e6*/ 	.byte	0x0d
	.zero		1


	//   ....[76]....
        /*06e8*/ 	.word	0x00009df0
        /*06ec*/ 	.word	0x000000ff
        /*06f0*/ 	.word	0x00000000
        /*06f4*/ 	.short	0x0101
        /*06f6*/ 	.byte	0x0f
	.zero		1


	//   ....[77]....
        /*06f8*/ 	.word	0x00009e00
        /*06fc*/ 	.word	0x000000ff
        /*0700*/ 	.word	0x00000128
        /*0704*/ 	.short	0x010a
        /*0706*/ 	.byte	0x08
	.zero		1


	//   ....[78]....
        /*0708*/ 	.word	0x0000a440
        /*070c*/ 	.word	0x000000ff
        /*0710*/ 	.word	0x000000f0
        /*0714*/ 	.short	0x010a
        /*0716*/ 	.byte	0x07
	.zero		1


	//   ....[79]....
        /*0718*/ 	.word	0x0000bc40
        /*071c*/ 	.word	0x000000ff
        /*0720*/ 	.word	0x00000000
        /*0724*/ 	.short	0x0101
        /*0726*/ 	.byte	0x0d
	.zero		1


	//   ....[80]....
        /*0728*/ 	.word	0x0000bef0
        /*072c*/ 	.word	0x000000ff
        /*0730*/ 	.word	0x00000000
        /*0734*/ 	.short	0x0101
        /*0736*/ 	.byte	0x09
	.zero		1


	//   ....[81]....
        /*0738*/ 	.word	0x0000bf00
        /*073c*/ 	.word	0x000000ff
        /*0740*/ 	.word	0x00000128
        /*0744*/ 	.short	0x010a
        /*0746*/ 	.byte	0x07
	.zero		1


	//   ....[82]....
        /*0748*/ 	.word	0x0000c4a0
        /*074c*/ 	.word	0x00000003
        /*0750*/ 	.word	0x00000128
        /*0754*/ 	.short	0x010a
        /*0756*/ 	.byte	0xff
	.zero		1


	//   ....[83]....
        /*0758*/ 	.word	0x0000c580
        /*075c*/ 	.word	0x000000ff
        /*0760*/ 	.word	0x00000160
        /*0764*/ 	.short	0x0100
        /*0766*/ 	.byte	0x06
	.zero		1


	//   ....[84]....
        /*0768*/ 	.word	0x0000c680
        /*076c*/ 	.word	0x000000ff
        /*0770*/ 	.word	0x00000160
        /*0774*/ 	.short	0x0100
        /*0776*/ 	.byte	0x06
	.zero		1


	//   ....[85]....
        /*0778*/ 	.word	0x0000ca80
        /*077c*/ 	.word	0x000000ff
        /*0780*/ 	.word	0x00000000
        /*0784*/ 	.short	0x0101
        /*0786*/ 	.byte	0x08
	.zero		1


	//   ....[86]....
        /*0788*/ 	.word	0x0000cc90
        /*078c*/ 	.word	0x000000ff
        /*0790*/ 	.word	0x00000128
        /*0794*/ 	.short	0x0101
        /*0796*/ 	.byte	0x07
	.zero		1


	//   ....[87]....
        /*0798*/ 	.word	0x0000d1e0
        /*079c*/ 	.word	0x000000ff
        /*07a0*/ 	.word	0x00000000
        /*07a4*/ 	.short	0x0101
        /*07a6*/ 	.byte	0x08
	.zero		1


	//   ....[88]....
        /*07a8*/ 	.word	0x0000d210
        /*07ac*/ 	.word	0x000000ff
        /*07b0*/ 	.word	0x00000128
        /*07b4*/ 	.short	0x0101
        /*07b6*/ 	.byte	0x07
	.zero		1


	//   ....[89]....
        /*07b8*/ 	.word	0x0000d280
        /*07bc*/ 	.word	0x000000ff
        /*07c0*/ 	.word	0x00000128
        /*07c4*/ 	.short	0x0101
        /*07c6*/ 	.byte	0x07
	.zero		1


	//   ....[90]....
        /*07c8*/ 	.word	0x0000d290
        /*07cc*/ 	.word	0x000000ff
        /*07d0*/ 	.word	0x00000110
        /*07d4*/ 	.short	0x010a
        /*07d6*/ 	.byte	0x07
	.zero		1


	//   ....[91]....
        /*07d8*/ 	.word	0x0000d2b0
        /*07dc*/ 	.word	0x000000ff
        /*07e0*/ 	.word	0x00000138
        /*07e4*/ 	.short	0x010a
        /*07e6*/ 	.byte	0x07
	.zero		1


	//   ....[92]....
        /*07e8*/ 	.word	0x0000dc00
        /*07ec*/ 	.word	0x000000ff
        /*07f0*/ 	.word	0x00000000
        /*07f4*/ 	.short	0x0101
        /*07f6*/ 	.byte	0x08
	.zero		1


	//   ....[93]....
        /*07f8*/ 	.word	0x0000dc20
        /*07fc*/ 	.word	0x000000ff
        /*0800*/ 	.word	0x00000130
        /*0804*/ 	.short	0x0101
        /*0806*/ 	.byte	0x07
	.zero		1


	//   ....[94]....
        /*0808*/ 	.word	0x0000ddc0
        /*080c*/ 	.word	0x000000ff
        /*0810*/ 	.word	0x00000138
        /*0814*/ 	.short	0x010a
        /*0816*/ 	.byte	0x07
	.zero		1


	//   ....[95]....
        /*0818*/ 	.word	0x0000dea0
        /*081c*/ 	.word	0x000000ff
        /*0820*/ 	.word	0x00000160
        /*0824*/ 	.short	0x0100
        /*0826*/ 	.byte	0x06
	.zero		1


	//   ....[96]....
        /*0828*/ 	.word	0x0000df80
        /*082c*/ 	.word	0x000000ff
        /*0830*/ 	.word	0x00000160
        /*0834*/ 	.short	0x0100
        /*0836*/ 	.byte	0x06
	.zero		1


	//   ....[97]....
        /*0838*/ 	.word	0x0000dff0
        /*083c*/ 	.word	0x00000003
        /*0840*/ 	.word	0x00000080
        /*0844*/ 	.short	0x010a
        /*0846*/ 	.byte	0xff
	.zero		1


	//   ....[98]....
        /*0848*/ 	.word	0x0000e070
        /*084c*/ 	.word	0x00000003
        /*0850*/ 	.word	0x00000008
        /*0854*/ 	.short	0x010a
        /*0856*/ 	.byte	0xff
	.zero		1


	//   ....[99]....
        /*0858*/ 	.word	0x0000e0f0
        /*085c*/ 	.word	0x00000003
        /*0860*/ 	.word	0x00000088
        /*0864*/ 	.short	0x010a
        /*0866*/ 	.byte	0xff
	.zero		1


	//   ....[100]....
        /*0868*/ 	.word	0x0000e170
        /*086c*/ 	.word	0x00000004
        /*0870*/ 	.word	0x00000080
        /*0874*/ 	.short	0x010a
        /*0876*/ 	.byte	0xff
	.zero		1


	//   ....[101]....
        /*0878*/ 	.word	0x0000e1f0
        /*087c*/ 	.word	0x00000003
        /*0880*/ 	.word	0x00000080
        /*0884*/ 	.short	0x010a
        /*0886*/ 	.byte	0xff
	.zero		1


	//   ....[102]....
        /*0888*/ 	.word	0x0000e280
        /*088c*/ 	.word	0x00000003
        /*0890*/ 	.word	0x00000080
        /*0894*/ 	.short	0x010a
        /*0896*/ 	.byte	0xff
	.zero		1


	//   ....[103]....
        /*0898*/ 	.word	0x0000e2f0
        /*089c*/ 	.word	0x00000003
        /*08a0*/ 	.word	0x00000008
        /*08a4*/ 	.short	0x010a
        /*08a6*/ 	.byte	0xff
	.zero		1


	//   ....[104]....
        /*08a8*/ 	.word	0x0000e360
        /*08ac*/ 	.word	0x00000003
        /*08b0*/ 	.word	0x00000008
        /*08b4*/ 	.short	0x010a
        /*08b6*/ 	.byte	0xff
	.zero		1


	//   ....[105]....
        /*08b8*/ 	.word	0x0000e3c0
        /*08bc*/ 	.word	0x00000006
        /*08c0*/ 	.word	0x00000000
        /*08c4*/ 	.short	0x010a
        /*08c6*/ 	.byte	0xff
	.zero		1


	//   ....[106]....
        /*08c8*/ 	.word	0x0000e420
        /*08cc*/ 	.word	0x00000004
        /*08d0*/ 	.word	0x00000000
        /*08d4*/ 	.short	0x010a
        /*08d6*/ 	.byte	0xff
	.zero		1


	//   ....[107]....
        /*08d8*/ 	.word	0x0000e480
        /*08dc*/ 	.word	0x00000003
        /*08e0*/ 	.word	0x00000000
        /*08e4*/ 	.short	0x010a
        /*08e6*/ 	.byte	0xff
	.zero		1


	//   ....[108]....
        /*08e8*/ 	.word	0x0000e4e0
        /*08ec*/ 	.word	0x00000003
        /*08f0*/ 	.word	0x00000010
        /*08f4*/ 	.short	0x010a
        /*08f6*/ 	.byte	0xff
	.zero		1


	//   ....[109]....
        /*08f8*/ 	.word	0x0000e550
        /*08fc*/ 	.word	0x00000009
        /*0900*/ 	.word	0x00000010
        /*0904*/ 	.short	0x010a
        /*0906*/ 	.byte	0xff
	.zero		1


	//   ....[110]....
        /*0908*/ 	.word	0x0000e5d0
        /*090c*/ 	.word	0x0000000b
        /*0910*/ 	.word	0x000000f8
        /*0914*/ 	.short	0x010a
        /*0916*/ 	.byte	0xff
	.zero		1


	//   ....[111]....
        /*0918*/ 	.word	0x0000e650
        /*091c*/ 	.word	0x00000009
        /*0920*/ 	.word	0x00000100
        /*0924*/ 	.short	0x010a
        /*0926*/ 	.byte	0xff
	.zero		1


	//   ....[112]....
        /*0928*/ 	.word	0x0000e6c0
        /*092c*/ 	.word	0x00000009
        /*0930*/ 	.word	0x00000010
        /*0934*/ 	.short	0x010a
        /*0936*/ 	.byte	0xff
	.zero		1


	//   ....[113]....
        /*0938*/ 	.word	0x0000e730
        /*093c*/ 	.word	0x00000003
        /*0940*/ 	.word	0x00000010
        /*0944*/ 	.short	0x010a
        /*0946*/ 	.byte	0xff
	.zero		1


	//   ....[114]....
        /*0948*/ 	.word	0x0000e7b0
        /*094c*/ 	.word	0x00000004
        /*0950*/ 	.word	0x000000f8
        /*0954*/ 	.short	0x010a
        /*0956*/ 	.byte	0xff
	.zero		1


	//   ....[115]....
        /*0958*/ 	.word	0x0000e850
        /*095c*/ 	.word	0x00000003
        /*0960*/ 	.word	0x00000100
        /*0964*/ 	.short	0x010a
        /*0966*/ 	.byte	0xff
	.zero		1


	//   ....[116]....
        /*0968*/ 	.word	0x0000e8b0
        /*096c*/ 	.word	0x00000003
        /*0970*/ 	.word	0x00000160
        /*0974*/ 	.short	0x010a
        /*0976*/ 	.byte	0xff
	.zero		1


	//   ....[117]....
        /*0978*/ 	.word	0x0000e910
        /*097c*/ 	.word	0x00000003
        /*0980*/ 	.word	0x00000130
        /*0984*/ 	.short	0x010a
        /*0986*/ 	.byte	0xff
	.zero		1


	//   ....[118]....
        /*0988*/ 	.word	0x0000e990
        /*098c*/ 	.word	0x00000003
        /*0990*/ 	.word	0x00000128
        /*0994*/ 	.short	0x010a
        /*0996*/ 	.byte	0xff
	.zero		1


	//   ....[119]....
        /*0998*/ 	.word	0x0000e9f0
        /*099c*/ 	.word	0x00000004
        /*09a0*/ 	.word	0x000000f0
        /*09a4*/ 	.short	0x010a
        /*09a6*/ 	.byte	0xff
	.zero		1


	//   ....[120]....
        /*09a8*/ 	.word	0x0000ea50
        /*09ac*/ 	.word	0x00000003
        /*09b0*/ 	.word	0x00000128
        /*09b4*/ 	.short	0x010a
        /*09b6*/ 	.byte	0xff
	.zero		1


	//   ....[121]....
        /*09b8*/ 	.word	0x0000ead0
        /*09bc*/ 	.word	0x00000004
        /*09c0*/ 	.word	0x000000f0
        /*09c4*/ 	.short	0x010a
        /*09c6*/ 	.byte	0xff
	.zero		1


	//   ....[122]....
        /*09c8*/ 	.word	0x0000eb50
        /*09cc*/ 	.word	0x00000004
        /*09d0*/ 	.word	0x00000128
        /*09d4*/ 	.short	0x010a
        /*09d6*/ 	.byte	0xff
	.zero		1


	//   ....[123]....
        /*09d8*/ 	.word	0x0000ebd0
        /*09dc*/ 	.word	0x00000004
        /*09e0*/ 	.word	0x000000f0
        /*09e4*/ 	.short	0x010a
        /*09e6*/ 	.byte	0xff
	.zero		1


	//   ....[124]....
        /*09e8*/ 	.word	0x0000ec50
        /*09ec*/ 	.word	0x00000004
        /*09f0*/ 	.word	0x00000128
        /*09f4*/ 	.short	0x010a
        /*09f6*/ 	.byte	0xff
	.zero		1


	//   ....[125]....
        /*09f8*/ 	.word	0x0000ecc0
        /*09fc*/ 	.word	0x00000003
        /*0a00*/ 	.word	0x00000128
        /*0a04*/ 	.short	0x010a
        /*0a06*/ 	.byte	0xff
	.zero		1


	//   ....[126]....
        /*0a08*/ 	.word	0x0000ed10
        /*0a0c*/ 	.word	0x00000027
        /*0a10*/ 	.word	0x00000110
        /*0a14*/ 	.short	0x010a
        /*0a16*/ 	.byte	0xff
	.zero		1


	//   ....[127]....
        /*0a18*/ 	.word	0x0000ed80
        /*0a1c*/ 	.word	0x00000027
        /*0a20*/ 	.word	0x00000138
        /*0a24*/ 	.short	0x010a
        /*0a26*/ 	.byte	0xff
	.zero		1


	//   ....[128]....
        /*0a28*/ 	.word	0x0000edf0
        /*0a2c*/ 	.word	0x00000000
        /*0a30*/ 	.word	0x00000138
        /*0a34*/ 	.short	0x010a
        /*0a36*/ 	.byte	0xff
	.zero		1


	//----- nvinfo : EIATTR_NUM_MBARRIERS
	.align		4
.L_78:
        /*0a38*/ 	.byte	0x03, 0x38
        /*0a3a*/ 	.short	0x002f


	//----- nvinfo : EIATTR_EXIT_INSTR_OFFSETS
	.align		4
        /*0a3c*/ 	.byte	0x04, 0x1c
        /*0a3e*/ 	.short	(.L_80 - .L_79)


	//   ....[0]....
.L_79:
        /*0a40*/ 	.word	0x0000dfb0


	//----- nvinfo : EIATTR_INDIRECT_BRANCH_TARGETS
	.align		4
.L_80:
        /*0a44*/ 	.byte	0x04, 0x34
        /*0a46*/ 	.short	(.L_82 - .L_81)


	//   ....[0]....
.L_81:
        /*0a48*/ 	.word	.L_x_149@srel
        /*0a4c*/ 	.short	0x0
        /*0a4e*/ 	.short	0x0
        /*0a50*/ 	.word	0x4
        /*0a54*/ 	.word	.L_x_150@srel
        /*0a58*/ 	.word	.L_x_151@srel
        /*0a5c*/ 	.word	.L_x_152@srel
        /*0a60*/ 	.word	.L_x_10@srel


	//   ....[1]....
        /* <DEDUP_REMOVED lines=13> */


	//----- nvinfo : EIATTR_REQNTID
	.align		4
.L_82:
        /*0a94*/ 	.byte	0x04, 0x10
        /*0a96*/ 	.short	(.L_84 - .L_83)
.L_83:
        /*0a98*/ 	.word	0x00000200
        /*0a9c*/ 	.word	0x00000001
        /*0aa0*/ 	.word	0x00000001


	//----- nvinfo : EIATTR_CRS_STACK_SIZE
	.align		4
.L_84:
        /*0aa4*/ 	.byte	0x04, 0x1e
        /*0aa6*/ 	.short	(.L_86 - .L_85)
.L_85:
        /*0aa8*/ 	.word	0x00000000


	//----- nvinfo : EIATTR_CBANK_PARAM_SIZE
	.align		4
.L_86:
        /*0aac*/ 	.byte	0x03, 0x19
        /*0aae*/ 	.short	0x02e8


	//----- nvinfo : EIATTR_PARAM_CBANK
	.align		4
        /*0ab0*/ 	.byte	0x04, 0x0a
        /*0ab2*/ 	.short	(.L_88 - .L_87)
	.align		4
.L_87:
        /*0ab4*/ 	.word	index@(.nv.constant0.kernel_cutlass_kernel_flash_attncuteflash_fwd_sm100FlashAttentionForwardSm100_object_at__tensor0000o9611101213_tensor0000o9611101213_tensor0000o9610111213_tensor0000o9611101213_tensorptrf_0)
        /*0ab8*/ 	.short	0x0380
        /*0aba*/ 	.short	0x02e8


	//----- nvinfo : EIATTR_SW_WAR
	.align		4
.L_88:
        /*0abc*/ 	.byte	0x04, 0x36
        /*0abe*/ 	.short	(.L_90 - .L_89)
.L_89:
        /*0ac0*/ 	.word	0x00000008
.L_90:


//--------------------- .nv.compat                --------------------------
	.section	.nv.compat,"",@"SHT_CUDA_COMPAT_INFO"
	.align	4
        /*0000*/ 	.byte	0x02, 0x02, 0x02, 0x00, 0x02, 0x05, 0x05, 0x00, 0x02, 0x03, 0x01, 0x00, 0x02, 0x06, 0x01, 0x00


//--------------------- .nv.callgraph             --------------------------
	.section	.nv.callgraph,"",@"SHT_CUDA_CALLGRAPH"
	.align	4
	.sectionentsize	8
	.align		4
        /*0000*/ 	.word	0x00000000
	.align		4
        /*0004*/ 	.word	0xffffffff
	.align		4
        /*0008*/ 	.word	0x00000000
	.align		4
        /*000c*/ 	.word	0xfffffffe
	.align		4
        /*0010*/ 	.word	0x00000000
	.align		4
        /*0014*/ 	.word	0xfffffffd
	.align		4
        /*0018*/ 	.word	0x00000000
	.align		4
        /*001c*/ 	.word	0xfffffffc


//--------------------- .nv.constant2.kernel_cutlass_kernel_flash_attncuteflash_fwd_sm100FlashAttentionForwardSm100_object_at__tensor0000o9611101213_tensor0000o9611101213_tensor0000o9610111213_tensor0000o9611101213_tensorptrf_0 --------------------------
	.section	.nv.constant2.kernel_cutlass_kernel_flash_attncuteflash_fwd_sm100FlashAttentionForwardSm100_object_at__tensor0000o9611101213_tensor0000o9611101213_tensor0000o9610111213_tensor0000o9611101213_tensorptrf_0,"a",@progbits
	.sectionflags	@""
	.align	4
.nv.constant2.kernel_cutlass_kernel_flash_attncuteflash_fwd_sm100FlashAttentionForwardSm100_object_at__tensor0000o9611101213_tensor0000o9611101213_tensor0000o9610111213_tensor0000o9611101213_tensorptrf_0:
        /*0000*/ 	.byte	0x50, 0x0a, 0x00, 0x00, 0x20, 0x0a, 0x00, 0x00, 0xf0, 0x09, 0x00, 0x00, 0xf0, 0x23, 0x00, 0x00
        /*0010*/ 	.byte	0x40, 0x0b, 0x00, 0x00, 0xf0, 0x0a, 0x00, 0x00, 0xf0, 0x0a, 0x00, 0x00, 0xf0, 0x0a, 0x00, 0x00
        /*0020*/ 	.byte	0xf0, 0x0a, 0x00, 0x00, 0xf0, 0x0a, 0x00, 0x00, 0xf0, 0x0a, 0x00, 0x00, 0x70, 0x0b, 0x00, 0x00
        /*0030*/ 	.byte	0xf0, 0x0a, 0x00, 0x00


//--------------------- .text.kernel_cutlass_kernel_flash_attncuteflash_fwd_sm100FlashAttentionForwardSm100_object_at__tensor0000o9611101213_tensor0000o9611101213_tensor0000o9610111213_tensor0000o9611101213_tensorptrf_0 --------------------------
	.section	.text.kernel_cutlass_kernel_flash_attncuteflash_fwd_sm100FlashAttentionForwardSm100_object_at__tensor0000o9611101213_tensor0000o9611101213_tensor0000o9610111213_tensor0000o9611101213_tensorptrf_0,"ax",@progbits
	.align	128
        .global         kernel_cutlass_kernel_flash_attncuteflash_fwd_sm100FlashAttentionForwardSm100_object_at__tensor0000o9611101213_tensor0000o9611101213_tensor0000o9610111213_tensor0000o9611101213_tensorptrf_0
        .type           kernel_cutlass_kernel_flash_attncuteflash_fwd_sm100FlashAttentionForwardSm100_object_at__tensor0000o9611101213_tensor0000o9611101213_tensor0000o9610111213_tensor0000o9611101213_tensorptrf_0,@function
        .size           kernel_cutlass_kernel_flash_attncuteflash_fwd_sm100FlashAttentionForwardSm100_object_at__tensor0000o9611101213_tensor0000o9611101213_tensor0000o9610111213_tensor0000o9611101213_tensorptrf_0,(.L_x_166 - kernel_cutlass_kernel_flash_attncuteflash_fwd_sm100FlashAttentionForwardSm100_object_at__tensor0000o9611101213_tensor0000o9611101213_tensor0000o9610111213_tensor0000o9611101213_tensorptrf_0)
        .other          kernel_cutlass_kernel_flash_attncuteflash_fwd_sm100FlashAttentionForwardSm100_object_at__tensor0000o9611101213_tensor0000o9611101213_tensor0000o9610111213_tensor0000o9611101213_tensorptrf_0,@"STO_CUDA_ENTRY STV_DEFAULT"
kernel_cutlass_kernel_flash_attncuteflash_fwd_sm100FlashAttentionForwardSm100_object_at__tensor0000o9611101213_tensor0000o9611101213_tensor0000o9610111213_tensor0000o9611101213_tensorptrf_0:
.text.kernel_cutlass_kernel_flash_attncuteflash_fwd_sm100FlashAttentionForwardSm100_object_at__tensor0000o9611101213_tensor0000o9611101213_tensor0000o9610111213_tensor0000o9611101213_tensorptrf_0:
[----:B------:R-:W1:Y:S01]  /*0000*/  LDC R1, c[0x0][0x37c] ;  /* 0x0000df00ff017b82 */ /* 0x000e620000000800 */
[----:B------:R-:W2:Y:S07]  /*0010*/  S2R R2, SR_TID.X ;  /* 0x0000000000027919 */ /* 0x000eae0000002100 */
[----:B------:R-:W3:Y:S01]  /*0020*/  S2UR UR16, SR_CgaCtaId ;  /* 0x00000000001079c3 */ /* 0x000ee20000008800 */
[----:B------:R-:W4:Y:S01]  /*0030*/  LDCU UR7, c[0x0][0x36c] ;  /* 0x00006d80ff0777ac */ /* 0x000f220008000800 */
[----:B------:R-:W-:Y:S01]  /*0040*/  UMOV UR10, 0x1 ;  /* 0x00000001000a7882 */ /* 0x000fe20000000000 */
[----:B------:R-:W-:-:S05]  /*0050*/  UMOV UR12, 0x1 ;  /* 0x00000001000c7882 */ /* 0x000fca0000000000 */
[----:B------:R-:W5:Y:S01]  /*0060*/  S2UR UR77, SR_CTAID.X ;  /* 0x00000000004d79c3 */ /* 0x000f620000002500 */
[----:B----4-:R-:W-:Y:S02]  /*0070*/  UISETP.EQ.U32.AND UP4, UPT, UR7, 0x1, UPT ;  /* 0x000000010700788c */ /* 0x010fe4000bf82070 */
[----:B---3--:R-:W-:-:S04]  /*0080*/  ULEA.HI UR5, UR16, UR16, URZ, 0x1 ;  /* 0x0000001010057291 */ /* 0x008fc8000f8f08ff */
[----:B------:R-:W-:Y:S02]  /*0090*/  ULOP3.LUT UR4, UR5, 0xfffffffe, URZ, 0xc0, !UPT ;  /* 0xfffffffe05047892 */ /* 0x000fe4000f8ec0ff */
[----:B------:R-:W-:Y:S01]  /*00a0*/  USHF.R.U32.HI UR5, URZ, 0x1, UR5 ;  /* 0x00000001ff057899 */ /* 0x000fe20008011605 */
[----:B--2---:R-:W-:Y:S01]  /*00b0*/  SHF.R.U32.HI R0, RZ, 0x5, R2 ;  /* 0x00000005ff007819 */ /* 0x004fe20000011602 */
[----:B------:R-:W-:Y:S02]  /*00c0*/  UISETP.NE.AND UP0, UPT, UR16, UR4, UPT ;  /* 0x000000041000728c */ /* 0x000fe4000bf05270 */
[----:B------:R-:W-:Y:S01]  /*00d0*/  UIADD3 UR6, UPT, UPT, -UR4, UR16, URZ ;  /* 0x0000001004067290 */ /* 0x000fe2000fffe1ff */
[----:B------:R-:W-:Y:S01]  /*00e0*/  R2UR UR74, R0 ;  /* 0x00000000004a72ca */ /* 0x000fe200000e0000 */
[----:B------:R-:W-:Y:S02]  /*00f0*/  UISETP.LT.AND UP0, UPT, UR16, URZ, UP0 ;  /* 0x000000ff1000728c */ /* 0x000fe40008701270 */
[----:B------:R-:W-:-:S02]  /*0100*/  UIADD3 UR4, UPT, UPT, UR5, -0x1, URZ ;  /* 0xffffffff05047890 */ /* 0x000fc4000fffe0ff */
[----:B-----5:R-:W-:Y:S02]  /*0110*/  ULOP3.LUT UR8, UR77, 0x1, URZ, 0xc0, !UPT ;  /* 0x000000014d087892 */ /* 0x020fe4000f8ec0ff */
[----:B------:R-:W-:-:S04]  /*0120*/  ULOP3.LUT UR7, UR6, 0x1, URZ, 0x3c, !UPT ;  /* 0x0000000106077892 */ /* 0x000fc8000f8e3cff */
[----:B------:R-:W-:Y:S01]  /*0130*/  IMAD.U32 R0, RZ, RZ, UR8 ;  /* 0x00000008ff007e24 */ /* 0x000fe2000f8e00ff */
[----:B------:R-:W-:Y:S02]  /*0140*/  @!UP0 UIADD3 UR4, UPT, UPT, UR5, URZ, URZ ;  /* 0x000000ff05048290 */ /* 0x000fe4000fffe0ff */
[----:B------:R-:W-:Y:S02]  /*0150*/  UISETP.NE.AND UP6, UPT, UR74, URZ, UPT ;  /* 0x000000ff4a00728c */ /* 0x000fe4000bfc5270 */
[----:B------:R-:W-:Y:S02]  /*0160*/  UIADD3 UR4, UPT, UPT, UR4, UR4, URZ ;  /* 0x0000000404047290 */ /* 0x000fe4000fffe0ff */
[----:B------:R-:W-:Y:S02]  /*0170*/  USHF.L.U32 UR8, UR10, UR6, URZ ;  /* 0x000000060a087299 */ /* 0x000fe400080006ff */
[----:B------:R-:W-:Y:S02]  /*0180*/  USHF.L.U32 UR6, UR10, UR7, URZ ;  /* 0x000000070a067299 */ /* 0x000fe400080006ff */
[----:B------:R-:W-:Y:S01]  /*0190*/  IMAD.U32 R0, RZ, RZ, UR4 ;  /* 0x00000004ff007e24 */ /* 0x000fe2000f8e00ff */
[----:B------:R-:W-:-:S02]  /*01a0*/  UISETP.NE.AND UP5, UPT, UR74, 0xc, UPT ;  /* 0x0000000c4a00788c */ /* 0x000fc4000bfa5270 */
[----:B------:R-:W-:-:S04]  /*01b0*/  @!UP6 UIADD3 UR12, UPT, UPT, -UR12, 0x100000, URZ ;  /* 0x001000000c0ce890 */ /* 0x000fc8000fffe1ff */
[----:B------:R-:W-:Y:S02]  /*01c0*/  @!UP6 USHF.L.U32 UR13, UR12, 0xb, URZ ;  /* 0x0000000b0c0de899 */ /* 0x000fe400080006ff */
[----:B------:R-:W-:Y:S01]  /*01d0*/  @!UP6 USHF.L.U32 UR12, UR12, 0x1, URZ ;  /* 0x000000010c0ce899 */ /* 0x000fe200080006ff */
[----:B------:R-:W-:Y:S01]  /*01e0*/  @!UP6 UMOV UR9, 0x400 ;  /* 0x000004000009e882 */ /* 0x000fe20000000000 */
[----:B------:R-:W-:Y:S02]  /*01f0*/  ULOP3.LUT UR75, UR6, UR8, URZ, 0xfc, !UPT ;  /* 0x00000008064b7292 */ /* 0x000fe4000f8efcff */
[----:B------:R-:W-:Y:S01]  /*0200*/  @!UP6 ULEA UR14, UR16, UR9, 0x18 ;  /* 0x00000009100ee291 */ /* 0x000fe2000f8ec0ff */
[----:B-1----:R-:W-:Y:S11]  /*0210*/  BRA.U UP6, `(.L_x_0) ;  /* 0x0000000106387547 */ /* 0x002ff6000b800000 */
[----:B------:R-:W1:Y:S02]  /*0220*/  LDCU.64 UR4, c[0x0][0x348] ;  /* 0x00006900ff0477ac */ /* 0x000e640008000a00 */
[----:B-1----:R-:W-:Y:S02]  /*0230*/  UIADD3 UR10, UP3, UPT, UR4, 0x80, URZ ;  /* 0x00000080040a7890 */ /* 0x002fe4000ff7e0ff */
[----:B------:R-:W-:Y:S02]  /*0240*/  UIADD3 UR8, UP2, UPT, UR4, 0x100, URZ ;  /* 0x0000010004087890 */ /* 0x000fe4000ff5e0ff */
[----:B------:R-:W-:Y:S02]  /*0250*/  UIADD3 UR6, UP1, UPT, UR4, 0x180, URZ ;  /* 0x0000018004067890 */ /* 0x000fe4000ff3e0ff */
[----:B------:R-:W-:Y:S02]  /*0260*/  UIADD3 UR4, UP0, UPT, UR4, 0x200, URZ ;  /* 0x0000020004047890 */ /* 0x000fe4000ff1e0ff */
[----:B------:R-:W-:-:S02]  /*0270*/  UIADD3.X UR11, UPT, UPT, URZ, UR5, URZ, UP3, !UPT ;  /* 0x00000005ff0b7290 */ /* 0x000fc40009ffe4ff */
[----:B------:R-:W-:Y:S02]  /*0280*/  UIADD3.X UR9, UPT, UPT, URZ, UR5, URZ, UP2, !UPT ;  /* 0x00000005ff097290 */ /* 0x000fe400097fe4ff */
[----:B------:R-:W-:Y:S02]  /*0290*/  UIADD3.X UR7, UPT, UPT, URZ, UR5, URZ, UP1, !UPT ;  /* 0x00000005ff077290 */ /* 0x000fe40008ffe4ff */
[----:B------:R-:W-:-:S03]  /*02a0*/  UIADD3.X UR5, UPT, UPT, URZ, UR5, URZ, UP0, !UPT ;  /* 0x00000005ff057290 */ /* 0x000fc600087fe4ff */
[----:B------:R1:W-:Y:S02]  /*02b0*/  UTMACCTL.PF [UR10] ;  /* 0x000000000a0079b9 */ /* 0x0003e40008040000 */
[----:B------:R1:W-:Y:S02]  /*02c0*/  UTMACCTL.PF [UR8] ;  /* 0x00000000080079b9 */ /* 0x0003e40008040000 */
[----:B------:R1:W-:Y:S02]  /*02d0*/  UTMACCTL.PF [UR6] ;  /* 0x00000000060079b9 */ /* 0x0003e40008040000 */
[----:B------:R1:W-:Y:S02]  /*02e0*/  UTMACCTL.PF [UR4] ;  /* 0x00000000040079b9 */ /* 0x0003e40008040000 */
[----:B-1----:R-:W-:Y:S01]  /*02f0*/  NOP ;  /* 0x0000000000007918 */ /* 0x002fe20000000000 */
.L_x_0:
[----:B------:R-:W-:Y:S05]  /*0300*/  BRA.U UP5, `(.L_x_1) ;  /* 0x00000001052c7547 */ /* 0x000fea000b800000 */
[----:B------:R-:W1:Y:S01]  /*0310*/  S2UR UR6, SR_CgaCtaId ;  /* 0x00000000000679c3 */ /* 0x000e620000008800 */
[----:B------:R-:W-:Y:S01]  /*0320*/  UMOV UR4, 0x400 ;  /* 0x0000040000047882 */ /* 0x000fe20000000000 */
[----:B------:R-:W-:Y:S01]  /*0330*/  UMOV UR5, 0x20 ;  /* 0x0000002000057882 */ /* 0x000fe20000000000 */
[----:B------:R-:W-:Y:S01]  /*0340*/  ELECT P0, URZ, PT ;  /* 0x0000000000ff782f */ /* 0x000fe20003800000 */
[----:B-1----:R-:W-:Y:S02]  /*0350*/  ULEA UR6, UR6, UR4, 0x18 ;  /* 0x0000000406067291 */ /* 0x002fe4000f8ec0ff */
[----:B------:R-:W-:-:S04]  /*0360*/  UIADD3 UR4, UPT, UPT, -UR5, 0x100000, URZ ;  /* 0x0010000005047890 */ /* 0x000fc8000fffe1ff */
[----:B------:R-:W-:Y:S02]  /*0370*/  USHF.L.U32 UR5, UR4, 0xb, URZ ;  /* 0x0000000b04057899 */ /* 0x000fe400080006ff */
[----:B------:R-:W-:Y:S01]  /*0380*/  USHF.L.U32 UR4, UR4, 0x1, URZ ;  /* 0x0000000104047899 */ /* 0x000fe200080006ff */
[----:B------:R-:W1:Y:S11]  /*0390*/  FENCE.VIEW.ASYNC.S ;  /* 0x00000000000073c6 */ /* 0x000e760000000000 */
[----:B-1----:R1:W2:Y:S01]  /*03a0*/  SYNCS.EXCH.64 URZ, [UR6+0x160], UR4 ;  /* 0x0001600406ff75b2 */ /* 0x0022a20008000100 */
[----:B------:R-:W-:Y:S01]  /*03b0*/  NOP ;  /* 0x0000000000007918 */ /* 0x000fe20000000000 */
.L_x_1:
[----:B------:R-:W-:Y:S01]  /*03c0*/  NOP ;  /* 0x0000000000007918 */ /* 0x000fe20000000000 */
[----:B------:R-:W3:Y:S02]  /*03d0*/  FENCE.VIEW.ASYNC.S ;  /* 0x00000000000073c6 */ /* 0x000ee40000000000 */
[----:B---3--:R3:W4:Y:S01]  /*03e0*/  @!UP6 SYNCS.EXCH.64 URZ, [UR14], UR12 ;  /* 0x0000000c0effe5b2 */ /* 0x0087220008000100 */
[----:B------:R3:W5:Y:S01]  /*03f0*/  @!UP6 SYNCS.EXCH.64 URZ, [UR14+0x8], UR12 ;  /* 0x0000080c0effe5b2 */ /* 0x0007620008000100 */
[----:B------:R-:W-:Y:S05]  /*0400*/  BRA.U UP6, `(.L_x_2) ;  /* 0x0000000106a87547 */ /* 0x000fea000b800000 */
[----:B-1----:R-:W-:Y:S01]  /*0410*/  UMOV UR4, 0x400 ;  /* 0x0000040000047882 */ /* 0x002fe20000000000 */
[----:B------:R-:W-:Y:S01]  /*0420*/  UMOV UR6, 0x1 ;  /* 0x0000000100067882 */ /* 0x000fe20000000000 */
[----:B------:R-:W-:Y:S02]  /*0430*/  ULEA UR4, UR16, UR4, 0x18 ;  /* 0x0000000410047291 */ /* 0x000fe4000f8ec0ff */
[----:B------:R-:W-:-:S04]  /*0440*/  UIADD3 UR6, UPT, UPT, -UR6, 0x100000, URZ ;  /* 0x0010000006067890 */ /* 0x000fc8000fffe1ff */
[----:B------:R-:W-:Y:S02]  /*0450*/  USHF.L.U32 UR7, UR6, 0xb, URZ ;  /* 0x0000000b06077899 */ /* 0x000fe400080006ff */
[----:B------:R-:W-:Y:S01]  /*0460*/  USHF.L.U32 UR6, UR6, 0x1, URZ ;  /* 0x0000000106067899 */ /* 0x000fe200080006ff */
[----:B------:R-:W-:Y:S02]  /*0470*/  UMOV UR8, 0x200 ;  /* 0x0000020000087882 */ /* 0x000fe40000000000 */
[----:B------:R-:W-:-:S04]  /*0480*/  UIADD3 UR8, UPT, UPT, -UR8, 0x100000, URZ ;  /* 0x0010000008087890 */ /* 0x000fc8000fffe1ff */
[----:B------:R-:W-:Y:S02]  /*0490*/  USHF.L.U32 UR9, UR8, 0xb, URZ ;  /* 0x0000000b08097899 */ /* 0x000fe400080006ff */
[----:B------:R-:W-:Y:S01]  /*04a0*/  USHF.L.U32 UR8, UR8, 0x1, URZ ;  /* 0x0000000108087899 */ /* 0x000fe200080006ff */
[----:B------:R-:W1:Y:S02]  /*04b0*/  FENCE.VIEW.ASYNC.S ;  /* 0x00000000000073c6 */ /* 0x000e640000000000 */
[----:B-1----:R1:W3:Y:S01]  /*04c0*/  SYNCS.EXCH.64 URZ, [UR4+0x10], UR6 ;  /* 0x0000100604ff75b2 */ /* 0x0022e20008000100 */
[----:B------:R1:W5:Y:S01]  /*04d0*/  SYNCS.EXCH.64 URZ, [UR4+0x18], UR6 ;  /* 0x0000180604ff75b2 */ /* 0x0003620008000100 */
[----:B------:R1:W4:Y:S01]  /*04e0*/  SYNCS.EXCH.64 URZ, [UR4+0x20], UR6 ;  /* 0x0000200604ff75b2 */ /* 0x0003220008000100 */
[----:B------:R1:W2:Y:S01]  /*04f0*/  SYNCS.EXCH.64 URZ, [UR4+0x28], UR6 ;  /* 0x0000280604ff75b2 */ /* 0x0002a20008000100 */
[----:B------:R1:W1:Y:S01]  /*0500*/  SYNCS.EXCH.64 URZ, [UR4+0x30], UR6 ;  /* 0x0000300604ff75b2 */ /* 0x0002620008000100 */
        /* <DEDUP_REMOVED lines=25> */
[----:B--2345:R-:W-:Y:S01]  /*06a0*/  NOP ;  /* 0x0000000000007918 */ /* 0x03cfe20000000000 */
.L_x_2:
[----:B------:R-:W-:Y:S05]  /*06b0*/  BRA.U UP6, `(.L_x_3) ;  /* 0x0000000106807547 */ /* 0x000fea000b800000 */
[----:B-1----:R-:W-:Y:S01]  /*06c0*/  UMOV UR4, 0x400 ;  /* 0x0000040000047882 */ /* 0x002fe20000000000 */
[----:B---3--:R-:W-:Y:S01]  /*06d0*/  UMOV UR14, 0x8 ;  /* 0x00000008000e7882 */ /* 0x008fe20000000000 */
[----:B------:R-:W-:Y:S01]  /*06e0*/  UMOV UR8, 0x1 ;  /* 0x0000000100087882 */ /* 0x000fe20000000000 */
[----:B------:R-:W-:Y:S02]  /*06f0*/  ULEA UR4, UR16, UR4, 0x18 ;  /* 0x0000000410047291 */ /* 0x000fe4000f8ec0ff */
[----:B------:R-:W-:-:S04]  /*0700*/  UIADD3 UR14, UPT, UPT, -UR14, 0x100000, URZ ;  /* 0x001000000e0e7890 */ /* 0x000fc8000fffe1ff */
[----:B------:R-:W-:Y:S02]  /*0710*/  USHF.L.U32 UR15, UR14, 0xb, URZ ;  /* 0x0000000b0e0f7899 */ /* 0x000fe400080006ff */
[----:B------:R-:W-:Y:S01]  /*0720*/  USHF.L.U32 UR14, UR14, 0x1, URZ ;  /* 0x000000010e0e7899 */ /* 0x000fe200080006ff */
[----:B------:R-:W-:Y:S01]  /*0730*/  UMOV UR12, 0x100 ;  /* 0x00000100000c7882 */ /* 0x000fe20000000000 */
        /* <DEDUP_REMOVED lines=10> */
[----:B------:R-:W-:Y:S02]  /*07e0*/  USHF.L.U32 UR6, UR6, 0x1, URZ ;  /* 0x0000000106067899 */ /* 0x000fe400080006ff */
        /* <DEDUP_REMOVED lines=10> */
[----:B------:R1:W1:Y:S03]  /*0890*/  SYNCS.EXCH.64 URZ, [UR4+0x130], UR6 ;  /* 0x0001300604ff75b2 */ /* 0x0002660008000100 */
[----:B------:R1:W1:Y:S01]  /*08a0*/  SYNCS.EXCH.64 URZ, [UR4+0x138], UR10 ;  /* 0x0001380a04ff75b2 */ /* 0x0002620008000100 */
[----:B------:R-:W-:Y:S01]  /*08b0*/  NOP ;  /* 0x0000000000007918 */ /* 0x000fe20000000000 */
.L_x_3:
[----:B------:R-:W-:Y:S01]  /*08c0*/  NOP ;  /* 0x0000000000007918 */ /* 0x000fe20000000000 */
[----:B------:R-:W-:Y:S05]  /*08d0*/  BRA.U !UP4, `(.L_x_4) ;  /* 0x000000010c087547 */ /* 0x000fea000b800000 */
[----:B-12345:R-:W-:Y:S01]  /*08e0*/  UCGABAR_ARV ;  /* 0x00000000000079c7 */ /* 0x03efe20008000000 */
[----:B------:R-:W-:Y:S05]  /*08f0*/  BRA `(.L_x_5) ;  /* 0x0000000000047947 */ /* 0x000fea0003800000 */
.L_x_4:
[----:B-12345:R-:W-:Y:S01]  /*0900*/  NOP ;  /* 0x0000000000007918 */ /* 0x03efe20000000000 */
.L_x_5:
[----:B------:R-:W-:Y:S05]  /*0910*/  BRA.U !UP4, `(.L_x_6) ;  /* 0x000000010c0c7547 */ /* 0x000fea000b800000 */
[----:B------:R-:W-:Y:S01]  /*0920*/  UCGABAR_WAIT ;  /* 0x0000000000007dc7 */ /* 0x000fe20008000000 */
[----:B------:R-:W-:Y:S01]  /*0930*/  CCTL.IVALL ;  /* 0x00000000ff00798f */ /* 0x000fe20002000000 */
[----:B------:R-:W-:Y:S05]  /*0940*/  BRA `(.L_x_7) ;  /* 0x0000000000047947 */ /* 0x000fea0003800000 */
.L_x_6:
[----:B------:R-:W-:Y:S06]  /*0950*/  BAR.SYNC.DEFER_BLOCKING 0x0 ;  /* 0x0000000000007b1d */ /* 0x000fec0000010000 */
.L_x_7:
[----:B------:R-:W-:-:S09]  /*0960*/  UISETP.GT.AND UP0, UPT, UR74, 0x6, UPT ;  /* 0x000000064a00788c */ /* 0x000fd2000bf04270 */
[----:B------:R-:W-:Y:S05]  /*0970*/  BRA.U UP0, `(.L_x_8) ;  /* 0x0000000100407547 */ /* 0x000fea000b800000 */
[----:B------:R-:W-:Y:S01]  /*0980*/  IMAD.MOV.U32 R4, RZ, RZ, -0x4 ;  /* 0xfffffffcff047424 */ /* 0x000fe200078e00ff */
[----:B------:R-:W-:-:S04]  /*0990*/  MOV R3, UR74 ;  /* 0x0000004a00037c02 */ /* 0x000fc80008000f00 */
[----:B------:R-:W-:-:S05]  /*09a0*/  VIADDMNMX.U32 R3, R4, R3, 0x3, PT ;  /* 0x0000000304037446 */ /* 0x000fca0003800003 */
[----:B------:R-:W-:-:S04]  /*09b0*/  IMAD.SHL.U32 R3, R3, 0x4, RZ ;  /* 0x0000000403037824 */ /* 0x000fc800078e00ff */
[----:B------:R-:W1:Y:S02]  /*09c0*/  LDC R4, c[0x2][R3] ;  /* 0x0080000003047b82 */ /* 0x000e640000000800 */
[----:B-1----:R-:W-:-:S04]  /*09d0*/  SHF.R.S32.HI R5, RZ, 0x1f, R4 ;  /* 0x0000001fff057819 */ /* 0x002fc80000011404 */
.L_x_149:
[----:B------:R-:W-:Y:S05]  /*09e0*/  BRX R4 -0x9f0                                                                                                                                                                                                      (*"BRANCH_TARGETS .L_x_150,.L_x_151,.L_x_152,.L_x_10"*) ;  /* 0xfffffff404847949 */ /* 0x000fea000383ffff */
.L_x_152:
[----:B------:R-:W-:-:S08]  /*09f0*/  NOP ;  /* 0x0000000000007918 */ /* 0x000fd00000000000 */
[----:B------:R-:W1:-:S00]  /*0a00*/  USETMAXREG.DEALLOC.CTAPOOL 0x30 ;  /* 0x00000030000079c8 */ /* 0x000e4000080e0500 */
[----:B-1----:R-:W-:Y:S05]  /*0a10*/  BRA `(.L_x_9) ;  /* 0x0000003c007c7947 */ /* 0x002fea0003800000 */
.L_x_151:
[----:B------:R-:W-:-:S08]  /*0a20*/  NOP ;  /* 0x0000000000007918 */ /* 0x000fd00000000000 */
[----:B------:R-:W1:-:S00]  /*0a30*/  USETMAXREG.DEALLOC.CTAPOOL 0x30 ;  /* 0x00000030000079c8 */ /* 0x000e4000080e0500 */
[----:B-1----:R-:W-:Y:S05]  /*0a40*/  BRA `(.L_x_9) ;  /* 0x0000003c00707947 */ /* 0x002fea0003800000 */
.L_x_150:
[----:B------:R-:W-:-:S08]  /*0a50*/  NOP ;  /* 0x0000000000007918 */ /* 0x000fd00000000000 */
[----:B------:R-:W1:-:S00]  /*0a60*/  USETMAXREG.DEALLOC.CTAPOOL 0x30 ;  /* 0x00000030000079c8 */ /* 0x000e4000080e0500 */
[----:B-1----:R-:W-:Y:S05]  /*0a70*/  BRA `(.L_x_9) ;  /* 0x0000003c00647947 */ /* 0x002fea0003800000 */
.L_x_8:
[----:B------:R-:W-:Y:S01]  /*0a80*/  IMAD.MOV.U32 R4, RZ, RZ, -0x7 ;  /* 0xfffffff9ff047424 */ /* 0x000fe200078e00ff */
[----:B------:R-:W-:-:S04]  /*0a90*/  MOV R3, UR74 ;  /* 0x0000004a00037c02 */ /* 0x000fc80008000f00 */
[----:B------:R-:W-:-:S05]  /*0aa0*/  VIADDMNMX.U32 R3, R4, R3, 0x8, PT ;  /* 0x0000000804037446 */ /* 0x000fca0003800003 */
[----:B------:R-:W-:-:S04]  /*0ab0*/  IMAD.SHL.U32 R3, R3, 0x4, RZ ;  /* 0x0000000403037824 */ /* 0x000fc800078e00ff */
[----:B------:R-:W1:Y:S02]  /*0ac0*/  LDC R4, c[0x2][R3+0x10] ;  /* 0x0080040003047b82 */ /* 0x000e640000000800 */
[----:B-1----:R-:W-:-:S04]  /*0ad0*/  SHF.R.S32.HI R5, RZ, 0x1f, R4 ;  /* 0x0000001fff057819 */ /* 0x002fc80000011404 */
.L_x_154:
[----:B------:R-:W-:Y:S05]  /*0ae0*/  BRX R4 -0xaf0                                                                                                                                                                                                      (*"BRANCH_TARGETS .L_x_155,.L_x_156,.L_x_162"*) ;  /* 0xfffffff404447949 */ /* 0x000fea000383ffff */
.L_x_156:
[----:B------:R-:W-:-:S09]  /*0af0*/  UISETP.NE.AND UP0, UPT, UR74, 0xf, UPT ;  /* 0x0000000f4a00788c */ /* 0x000fd2000bf05270 */
[----:B------:R-:W-:Y:S05]  /*0b00*/  BRA.U UP0, `(.L_x_10) ;  /* 0x0000001900387547 */ /* 0x000fea000b800000 */
[----:B------:R-:W-:-:S08]  /*0b10*/  NOP ;  /* 0x0000000000007918 */ /* 0x000fd00000000000 */
[----:B------:R-:W1:-:S00]  /*0b20*/  USETMAXREG.DEALLOC.CTAPOOL 0x30 ;  /* 0x00000030000079c8 */ /* 0x000e4000080e0500 */
[----:B-1----:R-:W-:Y:S05]  /*0b30*/  BRA `(.L_x_9) ;  /* 0x0000003c00347947 */ /* 0x002fea0003800000 */
.L_x_155:
[----:B------:R-:W-:-:S08]  /*0b40*/  NOP ;  /* 0x0000000000007918 */ /* 0x000fd00000000000 */
[----:B------:R-:W1:-:S00]  /*0b50*/  USETMAXREG.DEALLOC.CTAPOOL 0x30 ;  /* 0x00000030000079c8 */ /* 0x000e4000080e0500 */
[----:B-1----:R-:W-:Y:S05]  /*0b60*/  BRA `(.L_x_9) ;  /* 0x0000003c00287947 */ /* 0x002fea0003800000 */
.L_x_162:
[----:B------:R-:W-:-:S08]  /*0b70*/  NOP ;  /* 0x0000000000007918 */ /* 0x000fd00000000000 */
[----:B------:R-:W1:-:S00]  /*0b80*/  USETMAXREG.DEALLOC.CTAPOOL 0x30 ;  /* 0x00000030000079c8 */ /* 0x000e4000080e0500 */
[----:B------:R-:W2:Y:S01]  /*0b90*/  LDCU UR4, c[0x0][0x640] ;  /* 0x0000c800ff0477ac */ /* 0x000ea20008000800 */
[----:B-1----:R-:W-:Y:S01]  /*0ba0*/  HFMA2 R5, -RZ, RZ, 0, 5.9604644775390625e-08 ;  /* 0x00000001ff057431 */ /* 0x002fe200000001ff */
[----:B------:R-:W1:Y:S01]  /*0bb0*/  LDCU.U8 UR8, c[0x0][0x644] ;  /* 0x0000c880ff0877ac */ /* 0x000e620008000000 */
[----:B------:R-:W3:Y:S01]  /*0bc0*/  LDCU.U8 UR7, c[0x0][0x645] ;  /* 0x0000c8a0ff0777ac */ /* 0x000ee20008000000 */
[----:B------:R-:W4:Y:S01]  /*0bd0*/  LDCU UR6, c[0x0][0x654] ;  /* 0x0000ca80ff0677ac */ /* 0x000f220008000800 */
[----:B------:R-:W5:Y:S01]  /*0be0*/  LDCU.U8 UR13, c[0x0][0x638] ;  /* 0x0000c700ff0d77ac */ /* 0x000f620008000000 */
[----:B--2---:R-:W-:Y:S01]  /*0bf0*/  UIMAD.WIDE.U32 UR4, UR77, UR4, URZ ;  /* 0x000000044d0472a5 */ /* 0x004fe2000f8e00ff */
[----:B------:R-:W5:Y:S03]  /*0c00*/  LDCU.U8 UR14, c[0x0][0x650] ;  /* 0x0000ca00ff0e77ac */ /* 0x000f660008000000 */
[----:B------:R-:W-:Y:S01]  /*0c10*/  UIADD3 UR4, UPT, UPT, -UR5, UR77, URZ ;  /* 0x0000004d05047290 */ /* 0x000fe2000fffe1ff */
[----:B------:R-:W2:Y:S03]  /*0c20*/  LDCU.U8 UR11, c[0x0][0x639] ;  /* 0x0000c720ff0b77ac */ /* 0x000ea60008000000 */
[----:B-1----:R-:W-:Y:S01]  /*0c30*/  USHF.R.U32.HI UR4, URZ, UR8, UR4 ;  /* 0x00000008ff047299 */ /* 0x002fe20008011604 */
[----:B------:R-:W1:Y:S03]  /*0c40*/  LDCU.64 UR8, c[0x0][0x630] ;  /* 0x0000c600ff0877ac */ /* 0x000e660008000a00 */
[----:B------:R-:W-:Y:S01]  /*0c50*/  UIADD3 UR4, UPT, UPT, UR5, UR4, URZ ;  /* 0x0000000405047290 */ /* 0x000fe2000fffe0ff */
[----:B------:R-:W2:Y:S03]  /*0c60*/  LDCU.U8 UR12, c[0x0][0x651] ;  /* 0x0000ca20ff0c77ac */ /* 0x000ea60008000000 */
[----:B---3--:R-:W-:Y:S01]  /*0c70*/  USHF.R.U32.HI UR10, URZ, UR7, UR4 ;  /* 0x00000007ff0a7299 */ /* 0x008fe20008011604 */
[----:B------:R-:W3:Y:S03]  /*0c80*/  LDCU UR7, c[0x0][0x63c] ;  /* 0x0000c780ff0777ac */ /* 0x000ee60008000800 */
[----:B----4-:R-:W-:-:S02]  /*0c90*/  UISETP.GE.AND UP0, UPT, UR10, UR6, UPT ;  /* 0x000000060a00728c */ /* 0x010fc4000bf06270 */
[----:B------:R-:W-:Y:S02]  /*0ca0*/  UIADD3 UR4, UPT, UPT, -UR10, URZ, URZ ;  /* 0x000000ff0a047290 */ /* 0x000fe4000fffe1ff */
[----:B-----5:R-:W-:Y:S01]  /*0cb0*/  USEL UR6, UR13, UR14, !UP0 ;  /* 0x0000000e0d067287 */ /* 0x020fe2000c000000 */
[----:B------:R-:W4:Y:S03]  /*0cc0*/  LDCU.U8 UR14, c[0x0][0x62c] ;  /* 0x0000c580ff0e77ac */ /* 0x000f260008000000 */
[----:B------:R-:W-:-:S03]  /*0cd0*/  ULOP3.LUT UR6, UR6, 0xff, URZ, 0xc0, !UPT ;  /* 0x000000ff06067892 */ /* 0x000fc6000f8ec0ff */
[----:B-1----:R-:W1:Y:S01]  /*0ce0*/  @UP0 LDCU UR9, c[0x0][0x64c] ;  /* 0x0000c980ff0907ac */ /* 0x002e620008000800 */
[----:B---3--:R-:W-:Y:S01]  /*0cf0*/  UIMAD UR7, UR4, UR7, UR77 ;  /* 0x00000007040772a4 */ /* 0x008fe2000f8e024d */
[----:B------:R-:W3:Y:S03]  /*0d00*/  @UP0 LDCU UR8, c[0x0][0x648] ;  /* 0x0000c900ff0807ac */ /* 0x000ee60008000800 */
[----:B-1----:R-:W-:Y:S02]  /*0d10*/  UIMAD.WIDE.U32 UR4, UR7, UR9, URZ ;  /* 0x00000009070472a5 */ /* 0x002fe4000f8e00ff */
[----:B--2---:R-:W-:Y:S02]  /*0d20*/  USEL UR9, UR11, UR12, !UP0 ;  /* 0x0000000c0b097287 */ /* 0x004fe4000c000000 */
[----:B------:R-:W-:Y:S01]  /*0d30*/  UIADD3 UR4, UPT, UPT, UR7, -UR5, URZ ;  /* 0x8000000507047290 */ /* 0x000fe2000fffe0ff */
[----:B------:R-:W1:Y:S03]  /*0d40*/  LDCU.64 UR12, c[0x0][0x620] ;  /* 0x0000c400ff0c77ac */ /* 0x000e660008000a00 */
[----:B------:R-:W-:-:S02]  /*0d50*/  USHF.R.U32.HI UR4, URZ, UR6, UR4 ;  /* 0x00000006ff047299 */ /* 0x000fc40008011604 */
[----:B------:R-:W-:Y:S02]  /*0d60*/  ULOP3.LUT UR6, UR9, 0xff, URZ, 0xc0, !UPT ;  /* 0x000000ff09067892 */ /* 0x000fe4000f8ec0ff */
[----:B------:R-:W-:Y:S01]  /*0d70*/  UIADD3 UR4, UPT, UPT, UR5, UR4, URZ ;  /* 0x0000000405047290 */ /* 0x000fe2000fffe0ff */
[----:B------:R-:W2:Y:S03]  /*0d80*/  LDCU UR5, c[0x0][0x628] ;  /* 0x0000c500ff0577ac */ /* 0x000ea60008000800 */
[----:B------:R-:W-:Y:S01]  /*0d90*/  USHF.R.U32.HI UR15, URZ, UR6, UR4 ;  /* 0x00000006ff0f7299 */ /* 0x000fe20008011604 */
[----:B------:R-:W5:Y:S03]  /*0da0*/  LDCU.U8 UR11, c[0x0][0x62d] ;  /* 0x0000c5a0ff0b77ac */ /* 0x000f660008000000 */
[----:B------:R-:W-:-:S04]  /*0db0*/  UIADD3 UR4, UPT, UPT, -UR15, URZ, URZ ;  /* 0x000000ff0f047290 */ /* 0x000fc8000fffe1ff */
[----:B---3--:R-:W-:-:S04]  /*0dc0*/  UIMAD UR4, UR8, UR4, UR7 ;  /* 0x00000004080472a4 */ /* 0x008fc8000f8e0207 */
[----:B-1----:R-:W-:-:S04]  /*0dd0*/  UIMAD UR6, UR10, UR12, UR4 ;  /* 0x0000000c0a0672a4 */ /* 0x002fc8000f8e0204 */
[----:B--2---:R-:W-:-:S07]  /*0de0*/  UIMAD.WIDE.U32 UR4, UR6, UR5, URZ ;  /* 0x00000005060472a5 */ /* 0x004fce000f8e00ff */
[----:B------:R-:W-:Y:S02]  /*0df0*/  UMOV UR4, UR5 ;  /* 0x0000000500047c82 */ /* 0x000fe40008000000 */
[----:B------:R-:W-:Y:S02]  /*0e00*/  UIADD3 UR53, UPT, UPT, UR6, -UR4, URZ ;  /* 0x8000000406357290 */ /* 0x000fe4000fffe0ff */
[----:B------:R-:W1:Y:S02]  /*0e10*/  LDCU UR5, c[0x0][0x60c] ;  /* 0x0000c180ff0577ac */ /* 0x000e640008000800 */
[----:B----4-:R-:W-:-:S04]  /*0e20*/  USHF.R.U32.HI UR53, URZ, UR14, UR53 ;  /* 0x0000000eff357299 */ /* 0x010fc80008011635 */
[----:B------:R-:W-:-:S03]  /*0e30*/  UIADD3 UR53, UPT, UPT, UR4, UR53, URZ ;  /* 0x0000003504357290 */ /* 0x000fc6000fffe0ff */
[----:B------:R-:W-:Y:S01]  /*0e40*/  UMOV UR4, URZ ;  /* 0x000000ff00047c82 */ /* 0x000fe20008000000 */
[----:B-----5:R-:W-:-:S04]  /*0e50*/  USHF.R.U32.HI UR53, URZ, UR11, UR53 ;  /* 0x0000000bff357299 */ /* 0x020fc80008011635 */
[----:B------:R-:W-:Y:S02]  /*0e60*/  UIADD3 UR52, UPT, UPT, -UR53, URZ, URZ ;  /* 0x000000ff35347290 */ /* 0x000fe4000fffe1ff */
[----:B-1----:R-:W-:Y:S02]  /*0e70*/  UISETP.GE.AND UP0, UPT, UR77, UR5, UPT ;  /* 0x000000054d00728c */ /* 0x002fe4000bf06270 */
[----:B------:R-:W-:-:S03]  /*0e80*/  UIMAD UR52, UR52, UR13, UR6 ;  /* 0x0000000d343472a4 */ /* 0x000fc6000f8e0206 */
[----:B------:R-:W-:-:S04]  /*0e90*/  UMOV UR6, 0x1 ;  /* 0x0000000100067882 */ /* 0x000fc80000000000 */
[----:B------:R-:W-:Y:S05]  /*0ea0*/  BRA.U UP0, `(.L_x_11) ;  /* 0x0000001100147547 */ /* 0x000fea000b800000 */
[----:B------:R-:W-:Y:S01]  /*0eb0*/  UMOV UR14, 0x400 ;  /* 0x00000400000e7882 */ /* 0x000fe20000000000 */
[----:B------:R-:W-:Y:S01]  /*0ec0*/  MOV R4, 0x80000000 ;  /* 0x8000000000047802 */ /* 0x000fe20000000f00 */
[----:B------:R-:W-:Y:S01]  /*0ed0*/  ULEA UR14, UR16, UR14, 0x18 ;  /* 0x0000000e100e7291 */ /* 0x000fe2000f8ec0ff */
[----:B------:R-:W1:Y:S01]  /*0ee0*/  LDCU UR26, c[0x0][0x614] ;  /* 0x0000c280ff1a77ac */ /* 0x000e620008000800 */
[----:B------:R-:W2:Y:S07]  /*0ef0*/  LDCU UR9, c[0x0][0x38c] ;  /* 0x00007180ff0977ac */ /* 0x000eae0008000800 */
[----:B------:R-:W3:Y:S01]  /*0f00*/  SYNCS.PHASECHK.TRANS64.TRYWAIT P0, [UR14+0x80], R4 ;  /* 0x00008004ff0075a7 */ /* 0x000ee2000800110e */
[----:B------:R-:W4:Y:S01]  /*0f10*/  LDCU UR4, c[0x0][0x380] ;  /* 0x00007000ff0477ac */ /* 0x000f220008000800 */
[----:B------:R-:W-:Y:S01]  /*0f20*/  ULOP3.LUT UR5, UR77, 0x1, URZ, 0xc0, !UPT ;  /* 0x000000014d057892 */ /* 0x000fe2000f8ec0ff */
[----:B------:R-:W-:Y:S01]  /*0f30*/  UMOV UR24, 0x0 ;  /* 0x0000000000187882 */ /* 0x000fe20000000000 */
[----:B------:R-:W-:-:S02]  /*0f40*/  UMOV UR25, 0x1 ;  /* 0x0000000100197882 */ /* 0x000fc40000000000 */
[----:B------:R-:W-:Y:S02]  /*0f50*/  USHF.L.U32 UR23, UR5, 0x6, URZ ;  /* 0x0000000605177899 */ /* 0x000fe400080006ff */
[----:B------:R-:W-:Y:S02]  /*0f60*/  UISETP.NE.AND UP6, UPT, UR5, URZ, UPT ;  /* 0x000000ff0500728c */ /* 0x000fe4000bfc5270 */
[----:B-1----:R-:W-:Y:S02]  /*0f70*/  UIADD3 UR5, UPT, UPT, -UR15, UR26, URZ ;  /* 0x0000001a0f057290 */ /* 0x002fe4000fffe1ff */
[----:B--2---:R-:W-:Y:S02]  /*0f80*/  UIADD3 UR7, UPT, UPT, -UR9, URZ, URZ ;  /* 0x000000ff09077290 */ /* 0x004fe4000fffe1ff */
[----:B------:R-:W-:Y:S02]  /*0f90*/  UIADD3 UR10, UPT, UPT, UR9, -0x1, URZ ;  /* 0xffffffff090a7890 */ /* 0x000fe4000fffe0ff */
[----:B----4-:R-:W-:-:S02]  /*0fa0*/  UIADD3 UR4, UPT, UPT, UR9, -UR4, URZ ;  /* 0x8000000409047290 */ /* 0x010fc4000fffe0ff */
[----:B------:R-:W-:Y:S02]  /*0fb0*/  USHF.R.S32.HI UR7, URZ, 0x1f, UR7 ;  /* 0x0000001fff077899 */ /* 0x000fe40008011407 */
[----:B------:R-:W-:Y:S02]  /*0fc0*/  ULEA UR4, UR5, UR4, 0x7 ;  /* 0x0000000405047291 */ /* 0x000fe4000f8e38ff */
[----:B------:R-:W-:Y:S02]  /*0fd0*/  UISETP.GT.AND UP3, UPT, UR9, URZ, UPT ;  /* 0x000000ff0900728c */ /* 0x000fe4000bf64270 */
[----:B------:R-:W-:Y:S02]  /*0fe0*/  UIADD3 UR6, UPT, UPT, -UR4, URZ, URZ ;  /* 0x000000ff04067290 */ /* 0x000fe4000fffe1ff */
[----:B------:R-:W-:Y:S02]  /*0ff0*/  UIADD3 UR5, UPT, UPT, UR4, -0x1, URZ ;  /* 0xffffffff04057890 */ /* 0x000fe4000fffe0ff */
[----:B------:R-:W-:-:S02]  /*1000*/  USHF.R.S32.HI UR6, URZ, 0x1f, UR6 ;  /* 0x0000001fff067899 */ /* 0x000fc40008011406 */
[----:B------:R-:W-:Y:S02]  /*1010*/  UISETP.GT.AND UP4, UPT, UR4, URZ, UPT ;  /* 0x000000ff0400728c */ /* 0x000fe4000bf84270 */
[----:B------:R-:W-:Y:S02]  /*1020*/  USHF.R.S32.HI UR8, URZ, 0x1f, UR10 ;  /* 0x0000001fff087899 */ /* 0x000fe4000801140a */
[----:B------:R-:W-:Y:S02]  /*1030*/  ULEA.HI UR9, UR7, -UR9, URZ, 0x7 ;  /* 0x8000000907097291 */ /* 0x000fe4000f8f38ff */
[----:B------:R-:W-:Y:S02]  /*1040*/  ULEA.HI UR4, UR6, -UR4, URZ, 0x7 ;  /* 0x8000000406047291 */ /* 0x000fe4000f8f38ff */
[----:B------:R-:W-:Y:S02]  /*1050*/  USHF.R.S32.HI UR7, URZ, 0x1f, UR5 ;  /* 0x0000001fff077899 */ /* 0x000fe40008011405 */
[----:B------:R-:W-:-:S02]  /*1060*/  ULEA.HI UR10, UR8, UR10, URZ, 0x7 ;  /* 0x0000000a080a7291 */ /* 0x000fc4000f8f38ff */
[----:B------:R-:W-:Y:S02]  /*1070*/  USHF.R.S32.HI UR4, URZ, 0x7, UR4 ;  /* 0x00000007ff047899 */ /* 0x000fe40008011404 */
[----:B------:R-:W-:Y:S02]  /*1080*/  USHF.R.S32.HI UR8, URZ, 0x7, UR9 ;  /* 0x00000007ff087899 */ /* 0x000fe40008011409 */
[----:B------:R-:W-:Y:S02]  /*1090*/  ULEA.HI UR5, UR7, UR5, URZ, 0x7 ;  /* 0x0000000507057291 */ /* 0x000fe4000f8f38ff */
[----:B------:R-:W-:Y:S02]  /*10a0*/  UIADD3 UR6, UPT, UPT, -UR4, URZ, URZ ;  /* 0x000000ff04067290 */ /* 0x000fe4000fffe1ff */
[----:B------:R-:W-:Y:S02]  /*10b0*/  @UP3 UIMAD.WIDE UR16, UR10, 0x2000000, UR24 ;  /* 0x020000000a1038a5 */ /* 0x000fe4000f8e0218 */
[----:B------:R-:W-:-:S02]  /*10c0*/  ULEA.HI.SX32 UR5, UR5, 0x1, 0x19 ;  /* 0x0000000105057891 */ /* 0x000fc4000f8fcaff */
[----:B------:R-:W-:Y:S01]  /*10d0*/  UIADD3 UR4, UPT, UPT, -UR8, URZ, URZ ;  /* 0x000000ff08047290 */ /* 0x000fe2000fffe1ff */
[----:B------:R-:W1:Y:S01]  /*10e0*/  LDCU.64 UR20, c[0x0][0x348] ;  /* 0x00006900ff1477ac */ /* 0x000e620008000a00 */
[----:B------:R-:W2:Y:S01]  /*10f0*/  LDCU.64 UR12, c[0x0][0x348] ;  /* 0x00006900ff0c77ac */ /* 0x000ea20008000a00 */
[----:B------:R-:W4:Y:S02]  /*1100*/  LDCU.64 UR18, c[0x0][0x348] ;  /* 0x00006900ff1277ac */ /* 0x000f240008000a00 */
[----:B------:R-:W-:Y:S02]  /*1110*/  @!UP4 UMOV UR5, UR6 ;  /* 0x000000060005cc82 */ /* 0x000fe40008000000 */
[----:B------:R-:W-:Y:S01]  /*1120*/  @UP3 UMOV UR4, UR17 ;  /* 0x0000001100043c82 */ /* 0x000fe20008000000 */
[----:B------:R-:W-:Y:S02]  /*1130*/  UIADD3 UR33, UPT, UPT, UR14, 0x10, URZ ;  /* 0x000000100e217890 */ /* 0x000fe4000fffe0ff */
[----:B------:R-:W-:-:S02]  /*1140*/  UISETP.LT.AND UP3, UPT, UR5, UR4, UPT ;  /* 0x000000040500728c */ /* 0x000fc4000bf61270 */
[----:B------:R-:W-:Y:S02]  /*1150*/  ULOP3.LUT UR33, UR33, 0xfefffc10, URZ, 0xc0, !UPT ;  /* 0xfefffc1021217892 */ /* 0x000fe4000f8ec0ff */
[----:B------:R-:W-:Y:S02]  /*1160*/  USEL UR22, UR5, UR4, UP3 ;  /* 0x0000000405167287 */ /* 0x000fe40009800000 */
[----:B-1----:R-:W-:Y:S02]  /*1170*/  UIADD3 UR7, UP0, UPT, UR20, 0x100, URZ ;  /* 0x0000010014077890 */ /* 0x002fe4000ff1e0ff */
[----:B------:R-:W-:Y:S02]  /*1180*/  USHF.L.U32 UR30, UR22, 0x7, URZ ;  /* 0x00000007161e7899 */ /* 0x000fe400080006ff */
[----:B--2---:R-:W-:Y:S02]  /*1190*/  UIADD3 UR12, UP2, UPT, UR12, 0x100, URZ ;  /* 0x000001000c0c7890 */ /* 0x004fe4000ff5e0ff */
[----:B----4-:R-:W-:-:S02]  /*11a0*/  UIADD3 UR10, UP1, UPT, UR18, 0x100, URZ ;  /* 0x00000100120a7890 */ /* 0x010fc4000ff3e0ff */
[----:B------:R-:W-:Y:S02]  /*11b0*/  UIADD3 UR27, UPT, UPT, UR30, -0x80, URZ ;  /* 0xffffff801e1b7890 */ /* 0x000fe4000fffe0ff */
[----:B------:R-:W-:Y:S01]  /*11c0*/  UIADD3.X UR4, UPT, UPT, URZ, UR21, URZ, UP0, !UPT ;  /* 0x00000015ff047290 */ /* 0x000fe200087fe4ff */
[----:B------:R-:W-:Y:S01]  /*11d0*/  UMOV UR34, URZ ;  /* 0x000000ff00227c82 */ /* 0x000fe20008000000 */
[----:B------:R-:W-:Y:S01]  /*11e0*/  UMOV UR36, UR52 ;  /* 0x0000003400247c82 */ /* 0x000fe20008000000 */
[----:B------:R-:W-:Y:S01]  /*11f0*/  UMOV UR37, UR53 ;  /* 0x0000003500257c82 */ /* 0x000fe20008000000 */
[----:B------:R-:W-:Y:S02]  /*1200*/  UIADD3.X UR13, UPT, UPT, URZ, UR13, URZ, UP2, !UPT ;  /* 0x0000000dff0d7290 */ /* 0x000fe400097fe4ff */
[----:B------:R-:W-:Y:S02]  /*1210*/  UIADD3.X UR11, UPT, UPT, URZ, UR19, URZ, UP1, !UPT ;  /* 0x00000013ff0b7290 */ /* 0x000fe40008ffe4ff */
[----:B------:R-:W-:-:S02]  /*1220*/  UIADD3 UR32, UPT, UPT, UR14, 0xc800, URZ ;  /* 0x0000c8000e207890 */ /* 0x000fc4000fffe0ff */
[----:B------:R-:W-:Y:S02]  /*1230*/  UIADD3 UR16, UPT, UPT, UR14, 0xd800, URZ ;  /* 0x0000d8000e107890 */ /* 0x000fe4000fffe0ff */
[----:B------:R-:W-:Y:S02]  /*1240*/  UIADD3 UR8, UPT, UPT, UR14, 0xe800, URZ ;  /* 0x0000e8000e087890 */ /* 0x000fe4000fffe0ff */
[----:B------:R-:W-:Y:S01]  /*1250*/  UIADD3 UR35, UPT, UPT, UR23, UR27, URZ ;  /* 0x0000001b17237290 */ /* 0x000fe2000fffe0ff */
[----:B------:R-:W-:Y:S01]  /*1260*/  UMOV UR18, 0x20 ;  /* 0x0000002000127882 */ /* 0x000fe20000000000 */
[----:B------:R-:W-:Y:S01]  /*1270*/  UMOV UR20, UR52 ;  /* 0x0000003400147c82 */ /* 0x000fe20008000000 */
[----:B------:R-:W-:Y:S01]  /*1280*/  UMOV UR21, UR53 ;  /* 0x0000003500157c82 */ /* 0x000fe20008000000 */
[----:B------:R-:W-:Y:S01]  /*1290*/  UMOV UR17, UR33 ;  /* 0x0000002100117c82 */ /* 0x000fe20008000000 */
[----:B---3--:R-:W-:Y:S07]  /*12a0*/  @!P0 BRA `(.L_x_12) ;  /* 0x000000cc00448947 */ /* 0x008fee0003800000 */
.L_x_89:
[----:B------:R-:W-:Y:S05]  /*12b0*/  BRA.U UP6, `(.L_x_13) ;  /* 0x00000001060c7547 */ /* 0x000fea000b800000 */
[----:B------:R-:W-:-:S13]  /*12c0*/  ELECT P0, URZ, PT ;  /* 0x0000000000ff782f */ /* 0x000fda0003800000 */
[----:B-1----:R-:W-:-:S04]  /*12d0*/  @P0 MOV R3, 0x6000 ;  /* 0x0000600000030802 */ /* 0x002fc80000000f00 */
[----:B------:R2:W-:Y:S03]  /*12e0*/  @P0 SYNCS.ARRIVE.TRANS64 RZ, [UR14+0x10], R3 ;  /* 0x00001003ffff09a7 */ /* 0x0005e6000800000e */
.L_x_13:
[----:B------:R-:W-:Y:S01]  /*12f0*/  UMOV UR19, UR35 ;  /* 0x0000002300137c82 */ /* 0x000fe20008000000 */
[----:B------:R3:W-:Y:S01]  /*1300*/  UTMALDG.4D.2CTA [UR32], [UR12], desc[URZ] ;  /* 0x0000ff200c0075b4 */ /* 0x0007e20008219000 */
[----:B------:R-:W-:Y:S01]  /*1310*/  UMOV UR5, UR4 ;  /* 0x0000000400057c82 */ /* 0x000fe20008000000 */
[----:B------:R-:W-:Y:S01]  /*1320*/  UMOV UR9, UR33 ;  /* 0x0000002100097c82 */ /* 0x000fe20008000000 */
[----:B------:R-:W-:Y:S01]  /*1330*/  UMOV UR4, UR7 ;  /* 0x0000000700047c82 */ /* 0x000fe20008000000 */
[----:B------:R-:W4:Y:S01]  /*1340*/  LDCU.64 UR6, c[0x0][0x348] ;  /* 0x00006900ff0677ac */ /* 0x000f220008000a00 */
[----:B------:R5:W-:Y:S01]  /*1350*/  UTMALDG.4D.2CTA [UR16], [UR10], desc[URZ] ;  /* 0x0000ff100a0075b4 */ /* 0x000be20008219000 */
[----:B------:R-:W-:Y:S01]  /*1360*/  ULOP3.LUT UR24, UR77, 0x1, URZ, 0xc0, !UPT ;  /* 0x000000014d187892 */ /* 0x000fe2000f8ec0ff */
[----:B---3--:R-:W-:Y:S01]  /*1370*/  UMOV UR12, UR52 ;  /* 0x00000034000c7c82 */ /* 0x008fe20008000000 */
[----:B------:R-:W-:Y:S01]  /*1380*/  UMOV UR13, UR53 ;  /* 0x00000035000d7c82 */ /* 0x000fe20008000000 */
[----:B------:R-:W-:Y:S01]  /*1390*/  ULOP3.LUT UR33, UR14, 0xfefffc00, URZ, 0xc0, !UPT ;  /* 0xfefffc000e217892 */ /* 0x000fe2000f8ec0ff */
[----:B------:R-:W-:Y:S01]  /*13a0*/  UMOV UR34, URZ ;  /* 0x000000ff00227c82 */ /* 0x000fe20008000000 */
[----:B------:R-:W-:Y:S01]  /*13b0*/  UMOV UR36, UR52 ;  /* 0x0000003400247c82 */ /* 0x000fe20008000000 */
[----:B------:R-:W-:Y:S01]  /*13c0*/  UMOV UR37, UR53 ;  /* 0x0000003500257c82 */ /* 0x000fe20008000000 */
[----:B------:R-:W-:Y:S01]  /*13d0*/  UIADD3 UR32, UPT, UPT, UR14, 0x6800, URZ ;  /* 0x000068000e207890 */ /* 0x000fe2000fffe0ff */
[----:B-----5:R-:W-:Y:S01]  /*13e0*/  UMOV UR10, 0x40 ;  /* 0x00000040000a7882 */ /* 0x020fe20000000000 */
[----:B------:R-:W-:Y:S01]  /*13f0*/  UMOV UR11, UR35 ;  /* 0x00000023000b7c82 */ /* 0x000fe20008000000 */
[----:B------:R-:W-:Y:S01]  /*1400*/  UMOV UR18, 0x20 ;  /* 0x0000002000127882 */ /* 0x000fe20000000000 */
[----:B------:R3:W-:Y:S01]  /*1410*/  UTMALDG.4D.2CTA [UR8], [UR4], desc[URZ] ;  /* 0x0000ff08040075b4 */ /* 0x0007e20008219000 */
[----:B------:R-:W5:Y:S01]  /*1420*/  SYNCS.PHASECHK.TRANS64.TRYWAIT P0, [UR14+0x8], R4 ;  /* 0x00000804ff0075a7 */ /* 0x000f62000800110e */
[----:B------:R-:W-:Y:S01]  /*1430*/  UIADD3 UR16, UPT, UPT, UR14, 0x8800, URZ ;  /* 0x000088000e107890 */ /* 0x000fe2000fffe0ff */
[----:B------:R-:W-:Y:S01]  /*1440*/  UMOV UR20, UR52 ;  /* 0x0000003400147c82 */ /* 0x000fe20008000000 */
[----:B------:R-:W-:Y:S01]  /*1450*/  UMOV UR21, UR53 ;  /* 0x0000003500157c82 */ /* 0x000fe20008000000 */
[----:B------:R-:W-:Y:S01]  /*1460*/  UMOV UR17, UR33 ;  /* 0x0000002100117c82 */ /* 0x000fe20008000000 */
[----:B---3--:R-:W3:Y:S01]  /*1470*/  LDCU.64 UR8, c[0x0][0x348] ;  /* 0x00006900ff0877ac */ /* 0x008ee20008000a00 */
[----:B------:R-:W1:Y:S01]  /*1480*/  LDCU.64 UR12, c[0x0][0x348] ;  /* 0x00006900ff0c77ac */ /* 0x000e620008000a00 */
[----:B------:R-:W-:-:S02]  /*1490*/  ULOP3.LUT UR4, URZ, UR15, URZ, 0x33, !UPT ;  /* 0x0000000fff047292 */ /* 0x000fc4000f8e33ff */
[----:B----4-:R-:W-:Y:S02]  /*14a0*/  UIADD3 UR10, UP2, UPT, UR6, 0x80, URZ ;  /* 0x00000080060a7890 */ /* 0x010fe4000ff5e0ff */
[----:B------:R-:W-:Y:S02]  /*14b0*/  UIADD3 UR4, UPT, UPT, UR4, UR26, URZ ;  /* 0x0000001a04047290 */ /* 0x000fe4000fffe0ff */
[----:B------:R-:W-:Y:S02]  /*14c0*/  UIADD3.X UR11, UPT, UPT, URZ, UR7, URZ, UP2, !UPT ;  /* 0x00000007ff0b7290 */ /* 0x000fe400097fe4ff */
[----:B------:R-:W-:Y:S02]  /*14d0*/  ULEA UR4, UR4, UR24, 0x1 ;  /* 0x0000001804047291 */ /* 0x000fe4000f8e08ff */
[----:B---3--:R-:W-:Y:S02]  /*14e0*/  UIADD3 UR6, UP1, UPT, UR8, 0x80, URZ ;  /* 0x0000008008067890 */ /* 0x008fe4000ff3e0ff */
[----:B------:R-:W-:-:S02]  /*14f0*/  USHF.L.U32 UR35, UR4, 0x7, URZ ;  /* 0x0000000704237899 */ /* 0x000fc400080006ff */
[----:B-1----:R-:W-:Y:S02]  /*1500*/  UIADD3 UR15, UP0, UPT, UR12, 0x80, URZ ;  /* 0x000000800c0f7890 */ /* 0x002fe4000ff1e0ff */
[----:B------:R-:W-:Y:S02]  /*1510*/  UIADD3.X UR7, UPT, UPT, URZ, UR9, URZ, UP1, !UPT ;  /* 0x00000009ff077290 */ /* 0x000fe40008ffe4ff */
[----:B------:R-:W-:Y:S02]  /*1520*/  UIADD3.X UR5, UPT, UPT, URZ, UR13, URZ, UP0, !UPT ;  /* 0x0000000dff057290 */ /* 0x000fe400087fe4ff */
[----:B------:R-:W-:Y:S01]  /*1530*/  UIADD3 UR8, UPT, UPT, UR14, 0xa800, URZ ;  /* 0x0000a8000e087890 */ /* 0x000fe2000fffe0ff */
[----:B------:R-:W-:Y:S01]  /*1540*/  UMOV UR19, UR35 ;  /* 0x0000002300137c82 */ /* 0x000fe20008000000 */
[----:B-----5:R-:W-:Y:S06]  /*1550*/  @!P0 BRA `(.L_x_14) ;  /* 0x000000c800b88947 */ /* 0x020fec0003800000 */
.L_x_91:
[----:B------:R-:W-:Y:S05]  /*1560*/  BRA.U UP6, `(.L_x_15) ;  /* 0x00000001060c7547 */ /* 0x000fea000b800000 */
[----:B------:R-:W-:-:S13]  /*1570*/  ELECT P0, URZ, PT ;  /* 0x0000000000ff782f */ /* 0x000fda0003800000 */
[----:B-12---:R-:W-:-:S04]  /*1580*/  @P0 MOV R3, 0xc000 ;  /* 0x0000c00000030802 */ /* 0x006fc80000000f00 */
[----:B------:R3:W-:Y:S03]  /*1590*/  @P0 SYNCS.ARRIVE.TRANS64 RZ, [UR14], R3 ;  /* 0x00000003ffff09a7 */ /* 0x0007e6000800000e */
.L_x_15:
[----:B------:R4:W-:Y:S01]  /*15a0*/  UTMALDG.4D.2CTA [UR32], [UR10], desc[URZ] ;  /* 0x0000ff200a0075b4 */ /* 0x0009e20008219000 */
[----:B------:R-:W-:Y:S01]  /*15b0*/  UMOV UR12, UR52 ;  /* 0x00000034000c7c82 */ /* 0x000fe20008000000 */
[----:B------:R-:W-:Y:S01]  /*15c0*/  UMOV UR13, UR53 ;  /* 0x00000035000d7c82 */ /* 0x000fe20008000000 */
[----:B------:R-:W-:Y:S01]  /*15d0*/  UMOV UR9, UR33 ;  /* 0x0000002100097c82 */ /* 0x000fe20008000000 */
[----:B------:R-:W-:Y:S01]  /*15e0*/  UMOV UR4, UR15 ;  /* 0x0000000f00047c82 */ /* 0x000fe20008000000 */
[----:B------:R-:W-:Y:S02]  /*15f0*/  UIADD3 UR25, UPT, UPT, UR14, 0x18, URZ ;  /* 0x000000180e197890 */ /* 0x000fe4000fffe0ff */
[----:B------:R-:W-:Y:S01]  /*1600*/  ULOP3.LUT UR24, UR77, 0x1, URZ, 0xc0, !UPT ;  /* 0x000000014d187892 */ /* 0x000fe2000f8ec0ff */
[----:B------:R5:W-:Y:S01]  /*1610*/  UTMALDG.4D.2CTA [UR16], [UR6], desc[URZ] ;  /* 0x0000ff10060075b4 */ /* 0x000be20008219000 */
[----:B------:R-:W-:Y:S02]  /*1620*/  ULOP3.LUT UR25, UR25, 0xfefffc18, URZ, 0xc0, !UPT ;  /* 0xfefffc1819197892 */ /* 0x000fe4000f8ec0ff */
[----:B------:R-:W-:Y:S01]  /*1630*/  UIMAD UR26, UR24, 0x30, URZ ;  /* 0x00000030181a78a4 */ /* 0x000fe2000f8e02ff */
[----:B------:R-:W-:Y:S01]  /*1640*/  UMOV UR28, UR52 ;  /* 0x00000034001c7c82 */ /* 0x000fe20008000000 */
[----:B------:R-:W-:Y:S01]  /*1650*/  UMOV UR29, UR53 ;  /* 0x00000035001d7c82 */ /* 0x000fe20008000000 */
[----:B------:R-:W-:Y:S01]  /*1660*/  UIADD3 UR24, UPT, UPT, UR14, 0xf800, URZ ;  /* 0x0000f8000e187890 */ /* 0x000fe2000fffe0ff */
[----:B----4-:R-:W-:Y:S01]  /*1670*/  UMOV UR10, 0x40 ;  /* 0x00000040000a7882 */ /* 0x010fe20000000000 */
[----:B------:R-:W-:-:S02]  /*1680*/  UMOV UR11, UR35 ;  /* 0x00000023000b7c82 */ /* 0x000fc40008000000 */
[----:B------:R4:W-:Y:S01]  /*1690*/  UTMALDG.4D.2CTA [UR8], [UR4], desc[URZ] ;  /* 0x0000ff08040075b4 */ /* 0x0009e20008219000 */
[----:B------:R-:W1:Y:S01]  /*16a0*/  SYNCS.PHASECHK.TRANS64.TRYWAIT P0, [UR14+0x88], R4 ;  /* 0x00008804ff0075a7 */ /* 0x000e62000800110e */
[----:B-----5:R-:W-:Y:S01]  /*16b0*/  UMOV UR20, UR52 ;  /* 0x0000003400147c82 */ /* 0x020fe20008000000 */
[----:B------:R-:W-:Y:S01]  /*16c0*/  UMOV UR21, UR53 ;  /* 0x0000003500157c82 */ /* 0x000fe20008000000 */
[----:B------:R-:W-:Y:S02]  /*16d0*/  UIADD3 UR18, UPT, UPT, UR26, 0x10, URZ ;  /* 0x000000101a127890 */ /* 0x000fe4000fffe0ff */
[----:B------:R-:W-:Y:S01]  /*16e0*/  UIADD3 UR16, UPT, UPT, UR14, 0x10800, URZ ;  /* 0x000108000e107890 */ /* 0x000fe2000fffe0ff */
[----:B------:R-:W-:Y:S01]  /*16f0*/  UMOV UR17, UR25 ;  /* 0x0000001900117c82 */ /* 0x000fe20008000000 */
[----:B------:R-:W-:Y:S01]  /*1700*/  UMOV UR19, UR27 ;  /* 0x0000001b00137c82 */ /* 0x000fe20008000000 */
[----:B----4-:R-:W4:Y:S01]  /*1710*/  LDCU.64 UR4, c[0x0][0x348] ;  /* 0x00006900ff0477ac */ /* 0x010f220008000a00 */
[----:B------:R-:W5:Y:S01]  /*1720*/  LDCU.64 UR8, c[0x0][0x348] ;  /* 0x00006900ff0877ac */ /* 0x000f620008000a00 */
[----:B------:R-:W2:Y:S01]  /*1730*/  LDCU.64 UR12, c[0x0][0x348] ;  /* 0x00006900ff0c77ac */ /* 0x000ea20008000a00 */
[----:B------:R-:W-:-:S02]  /*1740*/  UIADD3 UR10, UPT, UPT, UR26, 0x20, URZ ;  /* 0x000000201a0a7890 */ /* 0x000fc4000fffe0ff */
[----:B----4-:R-:W-:Y:S02]  /*1750*/  UIADD3 UR6, UP2, UPT, UR4, 0x180, URZ ;  /* 0x0000018004067890 */ /* 0x010fe4000ff5e0ff */
[----:B-----5:R-:W-:Y:S02]  /*1760*/  UIADD3 UR4, UP1, UPT, UR8, 0x180, URZ ;  /* 0x0000018008047890 */ /* 0x020fe4000ff3e0ff */
[----:B------:R-:W-:Y:S02]  /*1770*/  UIADD3.X UR7, UPT, UPT, URZ, UR5, URZ, UP2, !UPT ;  /* 0x00000005ff077290 */ /* 0x000fe400097fe4ff */
[----:B--2---:R-:W-:Y:S02]  /*1780*/  UIADD3 UR15, UP0, UPT, UR12, 0x180, URZ ;  /* 0x000001800c0f7890 */ /* 0x004fe4000ff1e0ff */
[----:B------:R-:W-:Y:S02]  /*1790*/  UIADD3.X UR5, UPT, UPT, URZ, UR9, URZ, UP1, !UPT ;  /* 0x00000009ff057290 */ /* 0x000fe40008ffe4ff */
[----:B------:R-:W-:Y:S01]  /*17a0*/  UIADD3 UR8, UPT, UPT, UR14, 0x11800, URZ ;  /* 0x000118000e087890 */ /* 0x000fe2000fffe0ff */
[----:B-1----:R-:W-:Y:S11]  /*17b0*/  @!P0 BRA `(.L_x_16) ;  /* 0x000000c800408947 */ /* 0x002ff60003800000 */
.L_x_93:
[----:B------:R-:W-:Y:S05]  /*17c0*/  BRA.U UP6, `(.L_x_17) ;  /* 0x00000001060c7547 */ /* 0x000fea000b800000 */
[----:B------:R-:W-:-:S13]  /*17d0*/  ELECT P0, URZ, PT ;  /* 0x0000000000ff782f */ /* 0x000fda0003800000 */
[----:B-1-3--:R-:W-:-:S04]  /*17e0*/  @P0 MOV R3, 0x6000 ;  /* 0x0000600000030802 */ /* 0x00afc80000000f00 */
[----:B------:R2:W-:Y:S03]  /*17f0*/  @P0 SYNCS.ARRIVE.TRANS64 RZ, [UR14+0x18], R3 ;  /* 0x00001803ffff09a7 */ /* 0x0005e6000800000e */
.L_x_17:
[----:B------:R4:W-:Y:S01]  /*1800*/  UTMALDG.4D.2CTA [UR24], [UR6], desc[URZ] ;  /* 0x0000ff18060075b4 */ /* 0x0009e20008219000 */
[----:B-1----:R-:W-:Y:S01]  /*1810*/  HFMA2 R5, -RZ, RZ, 0, 0 ;  /* 0x00000000ff057431 */ /* 0x002fe200000001ff */
[----:B------:R-:W-:Y:S01]  /*1820*/  UMOV UR12, UR52 ;  /* 0x00000034000c7c82 */ /* 0x000fe20008000000 */
[----:B------:R-:W-:Y:S01]  /*1830*/  UMOV UR9, UR25 ;  /* 0x0000001900097c82 */ /* 0x000fe20008000000 */
[----:B------:R-:W-:Y:S01]  /*1840*/  UMOV UR11, UR27 ;  /* 0x0000001b000b7c82 */ /* 0x000fe20008000000 */
[----:B------:R1:W-:Y:S01]  /*1850*/  UTMALDG.4D.2CTA [UR16], [UR4], desc[URZ] ;  /* 0x0000ff10040075b4 */ /* 0x0003e20008219000 */
[----:B----4-:R-:W-:Y:S01]  /*1860*/  UMOV UR6, 0x1 ;  /* 0x0000000100067882 */ /* 0x010fe20000000000 */
[----:B-1----:R-:W-:Y:S02]  /*1870*/  UIADD3.X UR5, UPT, UPT, URZ, UR13, URZ, UP0, !UPT ;  /* 0x0000000dff057290 */ /* 0x002fe400087fe4ff */
[----:B------:R-:W-:Y:S01]  /*1880*/  UISETP.GE.AND UP0, UPT, UR22, 0x2, UPT ;  /* 0x000000021600788c */ /* 0x000fe2000bf06270 */
[----:B------:R-:W-:Y:S01]  /*1890*/  UMOV UR13, UR53 ;  /* 0x00000035000d7c82 */ /* 0x000fe20008000000 */
[----:B------:R-:W-:-:S05]  /*18a0*/  UMOV UR4, UR15 ;  /* 0x0000000f00047c82 */ /* 0x000fca0008000000 */
[----:B------:R1:W-:Y:S02]  /*18b0*/  UTMALDG.4D.2CTA [UR8], [UR4], desc[URZ] ;  /* 0x0000ff08040075b4 */ /* 0x0003e40008219000 */
[----:B-1----:R-:W-:Y:S01]  /*18c0*/  UMOV UR4, 0x2 ;  /* 0x0000000200047882 */ /* 0x002fe20000000000 */
[----:B------:R-:W-:Y:S05]  /*18d0*/  BRA.U !UP0, `(.L_x_11) ;  /* 0x0000000508887547 */ /* 0x000fea000b800000 */
[----:B------:R-:W1:Y:S01]  /*18e0*/  LDCU.64 UR4, c[0x0][0x348] ;  /* 0x00006900ff0477ac */ /* 0x000e620008000a00 */
[----:B------:R-:W-:Y:S02]  /*18f0*/  ULOP3.LUT UR6, UR77, 0x1, URZ, 0xc0, !UPT ;  /* 0x000000014d067892 */ /* 0x000fe4000f8ec0ff */
[----:B------:R-:W-:Y:S02]  /*1900*/  ULOP3.LUT UR23, UR30, UR23, URZ, 0xfc, !UPT ;  /* 0x000000171e177292 */ /* 0x000fe4000f8efcff */
[----:B------:R-:W-:Y:S01]  /*1910*/  UIADD3 UR15, UPT, UPT, -UR22, URZ, URZ ;  /* 0x000000ff160f7290 */ /* 0x000fe2000fffe1ff */
[----:B------:R-:W-:Y:S01]  /*1920*/  UMOV UR50, URZ ;  /* 0x000000ff00327c82 */ /* 0x000fe20008000000 */
[----:B------:R-:W-:Y:S01]  /*1930*/  UMOV UR42, 0x20 ;  /* 0x00000020002a7882 */ /* 0x000fe20000000000 */
[----:B------:R-:W-:Y:S01]  /*1940*/  UMOV UR34, 0x40 ;  /* 0x0000004000227882 */ /* 0x000fe20000000000 */
[----:B-1----:R-:W-:Y:S02]  /*1950*/  UIADD3 UR38, UP0, UPT, UR4, 0x180, URZ ;  /* 0x0000018004267890 */ /* 0x002fe4000ff1e0ff */
[----:B------:R-:W-:-:S02]  /*1960*/  UIADD3 UR60, UP5, UPT, UR4, 0x100, URZ ;  /* 0x00000100043c7890 */ /* 0x000fc4000ffbe0ff */
[----:B------:R-:W-:Y:S02]  /*1970*/  UIADD3 UR58, UP4, UPT, UR4, 0x100, URZ ;  /* 0x00000100043a7890 */ /* 0x000fe4000ff9e0ff */
[----:B------:R-:W-:Y:S02]  /*1980*/  UIADD3 UR56, UP3, UPT, UR4, 0x100, URZ ;  /* 0x0000010004387890 */ /* 0x000fe4000ff7e0ff */
[----:B------:R-:W-:Y:S02]  /*1990*/  UIADD3 UR54, UP2, UPT, UR4, 0x180, URZ ;  /* 0x0000018004367890 */ /* 0x000fe4000ff5e0ff */
[----:B------:R-:W-:Y:S02]  /*19a0*/  UIADD3 UR46, UP1, UPT, UR4, 0x180, URZ ;  /* 0x00000180042e7890 */ /* 0x000fe4000ff3e0ff */
[----:B------:R-:W-:Y:S02]  /*19b0*/  UIADD3.X UR39, UPT, UPT, URZ, UR5, URZ, UP0, !UPT ;  /* 0x00000005ff277290 */ /* 0x000fe400087fe4ff */
[----:B------:R-:W-:-:S02]  /*19c0*/  UISETP.NE.AND UP0, UPT, UR6, URZ, UPT ;  /* 0x000000ff0600728c */ /* 0x000fc4000bf05270 */
[----:B------:R-:W-:Y:S02]  /*19d0*/  UIADD3.X UR61, UPT, UPT, URZ, UR5, URZ, UP5, !UPT ;  /* 0x00000005ff3d7290 */ /* 0x000fe4000affe4ff */
[----:B------:R-:W-:Y:S02]  /*19e0*/  UIADD3.X UR59, UPT, UPT, URZ, UR5, URZ, UP4, !UPT ;  /* 0x00000005ff3b7290 */ /* 0x000fe4000a7fe4ff */
[----:B------:R-:W-:Y:S02]  /*19f0*/  UIADD3.X UR57, UPT, UPT, URZ, UR5, URZ, UP3, !UPT ;  /* 0x00000005ff397290 */ /* 0x000fe40009ffe4ff */
[----:B------:R-:W-:Y:S02]  /*1a00*/  UIADD3.X UR55, UPT, UPT, URZ, UR5, URZ, UP2, !UPT ;  /* 0x00000005ff377290 */ /* 0x000fe400097fe4ff */
[----:B------:R-:W-:Y:S01]  /*1a10*/  UIADD3.X UR47, UPT, UPT, URZ, UR5, URZ, UP1, !UPT ;  /* 0x00000005ff2f7290 */ /* 0x000fe20008ffe4ff */
[----:B------:R-:W-:Y:S01]  /*1a20*/  UMOV UR4, 0x2 ;  /* 0x0000000200047882 */ /* 0x000fe20000000000 */
[----:B------:R-:W-:-:S10]  /*1a30*/  UMOV UR6, 0x1 ;  /* 0x0000000100067882 */ /* 0x000fd40000000000 */
.L_x_22:
[----:B------:R-:W-:Y:S02]  /*1a40*/  USHF.L.U32 UR8, UR6, 0x1f, URZ ;  /* 0x0000001f06087899 */ /* 0x000fe400080006ff */
[----:B------:R-:W-:Y:S02]  /*1a50*/  ULEA UR5, UR4, UR14, 0x3 ;  /* 0x0000000e04057291 */ /* 0x000fe4000f8e18ff */
[----:B------:R-:W-:Y:S02]  /*1a60*/  UIMAD UR48, UR4, 0x3000, UR14 ;  /* 0x00003000043078a4 */ /* 0x000fe4000f8e020e */
[----:B-12---:R-:W-:Y:S01]  /*1a70*/  MOV R4, UR8 ;  /* 0x0000000800047c02 */ /* 0x006fe20008000f00 */
[----:B------:R-:W-:Y:S02]  /*1a80*/  UIMAD UR40, UR4, 0x3000, UR14 ;  /* 0x00003000042878a4 */ /* 0x000fe4000f8e020e */
[----:B------:R-:W-:Y:S02]  /*1a90*/  UIMAD UR32, UR4, 0x3000, UR14 ;  /* 0x00003000042078a4 */ /* 0x000fe4000f8e020e */
[----:B------:R-:W1:Y:S01]  /*1aa0*/  SYNCS.PHASECHK.TRANS64.TRYWAIT P0, [UR5+0x80], R4 ;  /* 0x00008004ff0075a7 */ /* 0x000e620008001105 */
[----:B------:R-:W-:-:S02]  /*1ab0*/  UIADD3 UR4, UPT, UPT, UR4, 0x1, URZ ;  /* 0x0000000104047890 */ /* 0x000fc4000fffe0ff */
[----:B------:R-:W-:Y:S02]  /*1ac0*/  UIADD3 UR49, UPT, UPT, UR5, 0x10, URZ ;  /* 0x0000001005317890 */ /* 0x000fe4000fffe0ff */
[----:B------:R-:W-:Y:S02]  /*1ad0*/  UISETP.NE.AND UP1, UPT, UR4, 0xe, UPT ;  /* 0x0000000e0400788c */ /* 0x000fe4000bf25270 */
[----:B------:R-:W-:Y:S02]  /*1ae0*/  UIADD3 UR51, UPT, UPT, UR23, -0x100, URZ ;  /* 0xffffff0017337890 */ /* 0x000fe4000fffe0ff */
[----:B------:R-:W-:Y:S02]  /*1af0*/  USEL UR7, URZ, 0x1, UP1 ;  /* 0x00000001ff077887 */ /* 0x000fe40008800000 */
[----:B------:R-:W-:Y:S02]  /*1b00*/  ULOP3.LUT UR49, UR49, 0xfefffff8, URZ, 0xc0, !UPT ;  /* 0xfefffff831317892 */ /* 0x000fe4000f8ec0ff */
[----:B------:R-:W-:-:S02]  /*1b10*/  ULOP3.LUT UR22, UR6, UR7, URZ, 0x3c, !UPT ;  /* 0x0000000706167292 */ /* 0x000fc4000f8e3cff */
[----:B------:R-:W-:Y:S02]  /*1b20*/  USEL UR4, UR4, URZ, UP1 ;  /* 0x000000ff04047287 */ /* 0x000fe40008800000 */
[----:B------:R-:W-:Y:S01]  /*1b30*/  USHF.L.U32 UR7, UR22, 0x1f, URZ ;  /* 0x0000001f16077899 */ /* 0x000fe200080006ff */
[----:B------:R-:W-:Y:S01]  /*1b40*/  UMOV UR44, UR52 ;  /* 0x00000034002c7c82 */ /* 0x000fe20008000000 */
[----:B------:R-:W-:Y:S01]  /*1b50*/  UMOV UR45, UR53 ;  /* 0x00000035002d7c82 */ /* 0x000fe20008000000 */
[----:B------:R-:W-:Y:S01]  /*1b60*/  UMOV UR36, UR52 ;  /* 0x0000003400247c82 */ /* 0x000fe20008000000 */
[----:B------:R-:W-:Y:S02]  /*1b70*/  UIADD3 UR48, UPT, UPT, UR48, 0xc800, URZ ;  /* 0x0000c80030307890 */ /* 0x000fe4000fffe0ff */
[----:B--23--:R-:W-:Y:S01]  /*1b80*/  MOV R3, UR7 ;  /* 0x0000000700037c02 */ /* 0x00cfe20008000f00 */
[----:B------:R-:W-:Y:S02]  /*1b90*/  UIADD3 UR40, UPT, UPT, UR40, 0xd800, URZ ;  /* 0x0000d80028287890 */ /* 0x000fe4000fffe0ff */
[----:B------:R-:W-:-:S02]  /*1ba0*/  UIADD3 UR32, UPT, UPT, UR32, 0xe800, URZ ;  /* 0x0000e80020207890 */ /* 0x000fc4000fffe0ff */
[----:B------:R-:W-:Y:S01]  /*1bb0*/  ULEA UR6, UR4, UR14, 0x3 ;  /* 0x0000000e04067291 */ /* 0x000fe2000f8e18ff */
[----:B------:R-:W-:Y:S01]  /*1bc0*/  UMOV UR37, UR53 ;  /* 0x0000003500257c82 */ /* 0x000fe20008000000 */
[----:B------:R-:W-:Y:S01]  /*1bd0*/  UMOV UR43, UR51 ;  /* 0x00000033002b7c82 */ /* 0x000fe20008000000 */
[----:B------:R-:W-:Y:S01]  /*1be0*/  UMOV UR35, UR51 ;  /* 0x0000003300237c82 */ /* 0x000fe20008000000 */
[----:B------:R-:W-:Y:S01]  /*1bf0*/  UMOV UR41, UR49 ;  /* 0x0000003100297c82 */ /* 0x000fe20008000000 */
[----:B------:R-:W-:Y:S01]  /*1c00*/  UMOV UR33, UR49 ;  /* 0x0000003100217c82 */ /* 0x000fe20008000000 */
[----:B-1----:R-:W-:Y:S06]  /*1c10*/  @!P0 BRA `(.L_x_18) ;  /* 0x000000c400488947 */ /* 0x002fec0003800000 */
.L_x_95:
[----:B------:R-:W-:Y:S05]  /*1c20*/  BRA.U UP6, `(.L_x_19) ;  /* 0x00000001060c7547 */ /* 0x000fea000b800000 */
[----:B------:R-:W-:-:S13]  /*1c30*/  ELECT P0, URZ, PT ;  /* 0x0000000000ff782f */ /* 0x000fda0003800000 */
[----:B-1----:R-:W-:-:S04]  /*1c40*/  @P0 MOV R4, 0x6000 ;  /* 0x0000600000040802 */ /* 0x002fc80000000f00 */
[----:B------:R2:W-:Y:S03]  /*1c50*/  @P0 SYNCS.ARRIVE.TRANS64 RZ, [UR5+0x10], R4 ;  /* 0x00001004ffff09a7 */ /* 0x0005e60008000005 */
.L_x_19:
[----:B------:R3:W-:Y:S01]  /*1c60*/  UTMALDG.4D.2CTA [UR48], [UR60], desc[URZ] ;  /* 0x0000ff303c0075b4 */ /* 0x0007e20008219000 */
[----:B------:R-:W-:Y:S02]  /*1c70*/  UIADD3 UR27, UPT, UPT, UR30, -0x100, URZ ;  /* 0xffffff001e1b7890 */ /* 0x000fe4000fffe0ff */
[----:B------:R-:W-:Y:S01]  /*1c80*/  UPLOP3.LUT UP6, UPT, UPT, UPT, UP0, 0x80, 0x8 ;  /* 0x000000000008789c */ /* 0x000fe20003fcf000 */
[----:B------:R3:W-:Y:S01]  /*1c90*/  UTMALDG.4D.2CTA [UR40], [UR58], desc[URZ] ;  /* 0x0000ff283a0075b4 */ /* 0x0007e20008219000 */
[----:B------:R3:W-:Y:S01]  /*1ca0*/  UTMALDG.4D.2CTA [UR32], [UR56], desc[URZ] ;  /* 0x0000ff20380075b4 */ /* 0x0007e20008219000 */
[----:B------:R-:W4:Y:S02]  /*1cb0*/  SYNCS.PHASECHK.TRANS64.TRYWAIT P0, [UR6+0x80], R3 ;  /* 0x00008003ff0075a7 */ /* 0x000f240008001106 */
[----:B---34-:R-:W-:Y:S06]  /*1cc0*/  @!P0 BRA `(.L_x_20) ;  /* 0x000000c4003c8947 */ /* 0x018fec0003800000 */
.L_x_97:
[----:B------:R-:W-:Y:S05]  /*1cd0*/  BRA.U UP6, `(.L_x_21) ;  /* 0x00000001060c7547 */ /* 0x000fea000b800000 */
[----:B------:R-:W-:-:S13]  /*1ce0*/  ELECT P0, URZ, PT ;  /* 0x0000000000ff782f */ /* 0x000fda0003800000 */
[----:B-1----:R-:W-:-:S04]  /*1cf0*/  @P0 MOV R3, 0x6000 ;  /* 0x0000600000030802 */ /* 0x002fc80000000f00 */
[----:B------:R3:W-:Y:S03]  /*1d00*/  @P0 SYNCS.ARRIVE.TRANS64 RZ, [UR6+0x10], R3 ;  /* 0x00001003ffff09a7 */ /* 0x0007e60008000006 */
.L_x_21:
[----:B------:R-:W-:Y:S02]  /*1d10*/  UIADD3 UR25, UPT, UPT, UR6, 0x10, URZ ;  /* 0x0000001006197890 */ /* 0x000fe4000fffe0ff */
[----:B------:R-:W-:Y:S02]  /*1d20*/  UIMAD UR24, UR4, 0x3000, UR14 ;  /* 0x00003000041878a4 */ /* 0x000fe4000f8e020e */
[----:B------:R-:W-:Y:S02]  /*1d30*/  UIMAD UR16, UR4, 0x3000, UR14 ;  /* 0x00003000041078a4 */ /* 0x000fe4000f8e020e */
[----:B------:R-:W-:Y:S02]  /*1d40*/  UIMAD UR8, UR4, 0x3000, UR14 ;  /* 0x00003000040878a4 */ /* 0x000fe4000f8e020e */
[----:B------:R-:W-:Y:S02]  /*1d50*/  ULOP3.LUT UR25, UR25, 0xfefffff8, URZ, 0xc0, !UPT ;  /* 0xfefffff819197892 */ /* 0x000fe4000f8ec0ff */
[----:B------:R-:W-:-:S02]  /*1d60*/  UIADD3 UR24, UPT, UPT, UR24, 0xc800, URZ ;  /* 0x0000c80018187890 */ /* 0x000fc4000fffe0ff */
[----:B------:R-:W-:Y:S02]  /*1d70*/  UIADD3 UR16, UPT, UPT, UR16, 0xd800, URZ ;  /* 0x0000d80010107890 */ /* 0x000fe4000fffe0ff */
[----:B------:R-:W-:Y:S01]  /*1d80*/  UIADD3 UR8, UPT, UPT, UR8, 0xe800, URZ ;  /* 0x0000e80008087890 */ /* 0x000fe2000fffe0ff */
[----:B------:R-:W-:Y:S01]  /*1d90*/  UMOV UR28, UR52 ;  /* 0x00000034001c7c82 */ /* 0x000fe20008000000 */
        /* <DEDUP_REMOVED lines=8> */
[----:B------:R4:W-:Y:S01]  /*1e20*/  UTMALDG.4D.2CTA [UR24], [UR54], desc[URZ] ;  /* 0x0000ff18360075b4 */ /* 0x0009e20008219000 */
[----:B------:R-:W-:Y:S01]  /*1e30*/  UMOV UR9, UR25 ;  /* 0x0000001900097c82 */ /* 0x000fe20008000000 */
[----:B------:R-:W-:-:S02]  /*1e40*/  UIADD3 UR4, UPT, UPT, UR4, 0x1, URZ ;  /* 0x0000000104047890 */ /* 0x000fc4000fffe0ff */
[----:B------:R-:W-:Y:S02]  /*1e50*/  UIADD3 UR15, UPT, UPT, UR15, 0x1, URZ ;  /* 0x000000010f0f7890 */ /* 0x000fe4000fffe0ff */
[----:B------:R-:W-:Y:S01]  /*1e60*/  UISETP.NE.AND UP1, UPT, UR4, 0xe, UPT ;  /* 0x0000000e0400788c */ /* 0x000fe2000bf25270 */
[----:B------:R4:W-:Y:S01]  /*1e70*/  UTMALDG.4D.2CTA [UR16], [UR46], desc[URZ] ;  /* 0x0000ff102e0075b4 */ /* 0x0009e20008219000 */
[----:B------:R-:W-:Y:S02]  /*1e80*/  UIADD3 UR23, UPT, UPT, UR23, -0x80, URZ ;  /* 0xffffff8017177890 */ /* 0x000fe4000fffe0ff */
[----:B------:R-:W-:Y:S02]  /*1e90*/  USEL UR5, URZ, 0x1, UP1 ;  /* 0x00000001ff057887 */ /* 0x000fe40008800000 */
[----:B------:R-:W-:Y:S02]  /*1ea0*/  USEL UR4, UR4, URZ, UP1 ;  /* 0x000000ff04047287 */ /* 0x000fe40008800000 */
[----:B------:R-:W-:Y:S01]  /*1eb0*/  UISETP.NE.AND UP1, UPT, UR15, -0x1, UPT ;  /* 0xffffffff0f00788c */ /* 0x000fe2000bf25270 */
[----:B------:R4:W-:Y:S01]  /*1ec0*/  UTMALDG.4D.2CTA [UR8], [UR38], desc[URZ] ;  /* 0x0000ff08260075b4 */ /* 0x0009e20008219000 */
[----:B------:R-:W-:-:S02]  /*1ed0*/  UIADD3 UR30, UPT, UPT, UR30, -0x80, URZ ;  /* 0xffffff801e1e7890 */ /* 0x000fc4000fffe0ff */
[----:B------:R-:W-:-:S05]  /*1ee0*/  ULOP3.LUT UR6, UR22, UR5, URZ, 0x3c, !UPT ;  /* 0x0000000516067292 */ /* 0x000fca000f8e3cff */
[----:B----4-:R-:W-:Y:S07]  /*1ef0*/  BRA.U UP1, `(.L_x_22) ;  /* 0xfffffff901d07547 */ /* 0x010fee000b83ffff */
.L_x_11:
[----:B------:R-:W-:Y:S01]  /*1f00*/  UIADD3 UR5, UPT, UPT, UR4, 0x2, URZ ;  /* 0x0000000204057890 */ /* 0x000fe2000fffe0ff */
[----:B------:R-:W4:Y:S01]  /*1f10*/  S2UR UR16, SR_CgaCtaId ;  /* 0x00000000001079c3 */ /* 0x000f220000008800 */
[----:B------:R-:W-:Y:S02]  /*1f20*/  UISETP.NE.AND UP0, UPT, UR4, 0xd, UPT ;  /* 0x0000000d0400788c */ /* 0x000fe4000bf05270 */
[----:B------:R-:W-:Y:S02]  /*1f30*/  ULOP3.LUT UR12, UR77, 0x1, URZ, 0xc0, !UPT ;  /* 0x000000014d0c7892 */ /* 0x000fe4000f8ec0ff */
[----:B------:R-:W-:-:S04]  /*1f40*/  USEL UR5, UR5, 0x1, UP0 ;  /* 0x0000000105057887 */ /* 0x000fc80008000000 */
[----:B------:R-:W-:Y:S02]  /*1f50*/  UIADD3 UR7, UPT, UPT, UR5, 0x1, URZ ;  /* 0x0000000105077890 */ /* 0x000fe4000fffe0ff */
[----:B------:R-:W-:-:S04]  /*1f60*/  UISETP.NE.AND UP1, UPT, UR5, 0xe, UPT ;  /* 0x0000000e0500788c */ /* 0x000fc8000bf25270 */
[----:B------:R-:W-:Y:S02]  /*1f70*/  USEL UR10, UR7, 0x1, UP1 ;  /* 0x00000001070a7887 */ /* 0x000fe40008800000 */
[----:B------:R-:W-:Y:S02]  /*1f80*/  UISETP.EQ.XOR UP1, UPT, UR4, 0xd, !UP1 ;  /* 0x0000000d0400788c */ /* 0x000fe4000cf22a70 */
[----:B------:R-:W-:Y:S02]  /*1f90*/  UIADD3 UR5, UPT, UPT, UR10, 0x1, URZ ;  /* 0x000000010a057890 */ /* 0x000fe4000fffe0ff */
[----:B------:R-:W-:Y:S02]  /*1fa0*/  UISETP.NE.AND UP0, UPT, UR10, 0xe, UPT ;  /* 0x0000000e0a00788c */ /* 0x000fe4000bf05270 */
[----:B------:R-:W-:Y:S02]  /*1fb0*/  UISETP.EQ.XOR UP1, UPT, UR10, 0xe, UP1 ;  /* 0x0000000e0a00788c */ /* 0x000fe40008f22a70 */
[----:B------:R-:W-:-:S04]  /*1fc0*/  USEL UR9, UR5, 0x1, UP0 ;  /* 0x0000000105097887 */ /* 0x000fc80008000000 */
        /* <DEDUP_REMOVED lines=35> */
[----:B------:R-:W-:Y:S01]  /*2200*/  USEL UR5, UR5, 0x1, UP0 ;  /* 0x0000000105057887 */ /* 0x000fe20008000000 */
[----:B------:R-:W-:-:S03]  /*2210*/  UMOV UR4, 0x400 ;  /* 0x0000040000047882 */ /* 0x000fc60000000000 */
[----:B------:R-:W-:Y:S02]  /*2220*/  UISETP.EQ.XOR UP1, UPT, UR5, 0xe, UP1 ;  /* 0x0000000e0500788c */ /* 0x000fe40008f22a70 */
[----:B------:R-:W-:Y:S02]  /*2230*/  UISETP.NE.AND UP0, UPT, UR5, 0xe, UPT ;  /* 0x0000000e0500788c */ /* 0x000fe4000bf05270 */
[----:B------:R-:W-:Y:S02]  /*2240*/  USEL UR7, URZ, 0x1, !UP1 ;  /* 0x00000001ff077887 */ /* 0x000fe4000c800000 */
[----:B----4-:R-:W-:Y:S02]  /*2250*/  ULEA UR4, UR16, UR4, 0x18 ;  /* 0x0000000410047291 */ /* 0x010fe4000f8ec0ff */
[----:B------:R-:W-:Y:S02]  /*2260*/  ULOP3.LUT UR6, UR6, UR7, URZ, 0x3c, !UPT ;  /* 0x0000000706067292 */ /* 0x000fe4000f8e3cff */
[----:B------:R-:W-:-:S02]  /*2270*/  USEL UR5, UR5, URZ, UP0 ;  /* 0x000000ff05057287 */ /* 0x000fc40008000000 */
[----:B------:R-:W-:Y:S02]  /*2280*/  USHF.L.U32 UR6, UR6, 0x1f, URZ ;  /* 0x0000001f06067899 */ /* 0x000fe400080006ff */
[----:B------:R-:W-:Y:S02]  /*2290*/  ULEA UR5, UR5, UR4, 0x3 ;  /* 0x0000000405057291 */ /* 0x000fe4000f8e18ff */
[----:B------:R-:W-:Y:S02]  /*22a0*/  UISETP.NE.AND UP0, UPT, UR12, URZ, UPT ;  /* 0x000000ff0c00728c */ /* 0x000fe4000bf05270 */
[----:B-123--:R-:W-:-:S05]  /*22b0*/  MOV R3, UR6 ;  /* 0x0000000600037c02 */ /* 0x00efca0008000f00 */
[----:B------:R-:W1:Y:S02]  /*22c0*/  SYNCS.PHASECHK.TRANS64.TRYWAIT P0, [UR5+0x80], R3 ;  /* 0x00008003ff0075a7 */ /* 0x000e640008001105 */
[----:B-1----:R-:W-:Y:S05]  /*22d0*/  @!P0 BRA `(.L_x_23) ;  /* 0x000000bc00d88947 */ /* 0x002fea0003800000 */
.L_x_99:
[----:B------:R-:W-:Y:S04]  /*22e0*/  BSSY.RECONVERGENT B0, `(.L_x_10) ;  /* 0x0000010000007945 */ /* 0x000fe80003800200 */
[----:B------:R-:W-:Y:S05]  /*22f0*/  BRA.U UP0, `(.L_x_24) ;  /* 0x00000001002c7547 */ /* 0x000fea000b800000 */
[----:B------:R-:W-:Y:S02]  /*2300*/  ELECT P0, URZ, PT ;  /* 0x0000000000ff782f */ /* 0x000fe40003800000 */
[----:B------:R-:W-:-:S11]  /*2310*/  SHF.L.U32 R4, R5, 0x1f, RZ ;  /* 0x0000001f05047819 */ /* 0x000fd600000006ff */
[----:B-1----:R-:W-:-:S04]  /*2320*/  @P0 IMAD.MOV.U32 R3, RZ, RZ, 0x6000 ;  /* 0x00006000ff030424 */ /* 0x002fc800078e00ff */
[----:B------:R1:W-:Y:S01]  /*2330*/  @P0 SYNCS.ARRIVE.TRANS64 RZ, [UR5+0x10], R3 ;  /* 0x00001003ffff09a7 */ /* 0x0003e20008000005 */
[----:B------:R-:W2:Y:S02]  /*2340*/  SYNCS.PHASECHK.TRANS64.TRYWAIT P0, [UR4+0x8], R4 ;  /* 0x00000804ff0075a7 */ /* 0x000ea40008001104 */
[----:B-12---:R-:W-:Y:S05]  /*2350*/  @!P0 BRA `(.L_x_25) ;  /* 0x000000bc00dc8947 */ /* 0x006fea0003800000 */
.L_x_101:
[----:B------:R-:W-:-:S13]  /*2360*/  ELECT P0, URZ, PT ;  /* 0x0000000000ff782f */ /* 0x000fda0003800000 */
[----:B------:R-:W-:Y:S05]  /*2370*/  @!P0 BRA `(.L_x_26) ;  /* 0x0000000000188947 */ /* 0x000fea0003800000 */
[----:B-1----:R-:W-:-:S04]  /*2380*/  HFMA2 R3, -RZ, RZ, 0, -2 ;  /* 0x0000c000ff037431 */ /* 0x002fc800000001ff */
[----:B------:R2:W-:Y:S01]  /*2390*/  SYNCS.ARRIVE.TRANS64 RZ, [UR4], R3 ;  /* 0x00000003ffff79a7 */ /* 0x0005e20008000004 */
[----:B------:R-:W-:Y:S05]  /*23a0*/  BRA `(.L_x_26) ;  /* 0x00000000000c7947 */ /* 0x000fea0003800000 */
.L_x_24:
[----:B------:R-:W-:-:S04]  /*23b0*/  SHF.L.U32 R4, R5, 0x1f, RZ ;  /* 0x0000001f05047819 */ /* 0x000fc800000006ff */
[----:B------:R-:W2:Y:S02]  /*23c0*/  SYNCS.PHASECHK.TRANS64.TRYWAIT P0, [UR4+0x8], R4 ;  /* 0x00000804ff0075a7 */ /* 0x000ea40008001104 */
[----:B--2---:R-:W-:Y:S05]  /*23d0*/  @!P0 BRA `(.L_x_27) ;  /* 0x000000bc00d88947 */ /* 0x004fea0003800000 */
.L_x_26:
[----:B------:R-:W-:Y:S05]  /*23e0*/  BSYNC.RECONVERGENT B0 ;  /* 0x0000000000007941 */ /* 0x000fea0003800200 */
.L_x_10:
[----:B------:R-:W-:-:S09]  /*23f0*/  UISETP.NE.AND UP0, UPT, UR74, 0xc, UPT ;  /* 0x0000000c4a00788c */ /* 0x000fd2000bf05270 */
[----:B------:R-:W-:Y:S05]  /*2400*/  BRA.U UP0, `(.L_x_9) ;  /* 0x0000002500007547 */ /* 0x000fea000b800000 */
[----:B------:R-:W-:Y:S01]  /*2410*/  UMOV UR6, 0x400 ;  /* 0x0000040000067882 */ /* 0x000fe20000000000 */
[----:B------:R-:W-:Y:S01]  /*2420*/  UMOV UR4, 0x20 ;  /* 0x0000002000047882 */ /* 0x000fe20000000000 */
[----:B------:R-:W-:Y:S02]  /*2430*/  ULEA UR6, UR16, UR6, 0x18 ;  /* 0x0000000610067291 */ /* 0x000fe4000f8ec0ff */
[----:B------:R-:W-:-:S04]  /*2440*/  UIADD3 UR4, UPT, UPT, -UR4, 0x100000, URZ ;  /* 0x0010000004047890 */ /* 0x000fc8000fffe1ff */
[----:B------:R-:W-:Y:S02]  /*2450*/  USHF.L.U32 UR5, UR4, 0xb, URZ ;  /* 0x0000000b04057899 */ /* 0x000fe400080006ff */
[----:B------:R-:W-:Y:S01]  /*2460*/  USHF.L.U32 UR4, UR4, 0x1, URZ ;  /* 0x0000000104047899 */ /* 0x000fe200080006ff */
[----:B------:R-:W-:Y:S01]  /*2470*/  ELECT P0, URZ, PT ;  /* 0x0000000000ff782f */ /* 0x000fe20003800000 */
[----:B------:R-:W3:Y:S10]  /*2480*/  FENCE.VIEW.ASYNC.S ;  /* 0x00000000000073c6 */ /* 0x000ef40000000000 */
[----:B---3--:R3:W4:Y:S01]  /*2490*/  SYNCS.EXCH.64 URZ, [UR6+0x160], UR4 ;  /* 0x0001600406ff75b2 */ /* 0x0087220008000100 */
[----:B------:R-:W-:Y:S01]  /*24a0*/  NOP ;  /* 0x0000000000007918 */ /* 0x000fe20000000000 */
[----:B------:R-:W5:-:S00]  /*24b0*/  USETMAXREG.DEALLOC.CTAPOOL 0x30 ;  /* 0x00000030000079c8 */ /* 0x000f4000080e0500 */
[----:B----4-:R-:W-:Y:S01]  /*24c0*/  NOP ;  /* 0x0000000000007918 */ /* 0x010fe20000000000 */
[----:B---3--:R-:W-:Y:S01]  /*24d0*/  UMOV UR4, 0x40 ;  /* 0x0000004000047882 */ /* 0x008fe20000000000 */
[----:B------:R-:W-:Y:S01]  /*24e0*/  UMOV UR9, 0x400 ;  /* 0x0000040000097882 */ /* 0x000fe20000000000 */
[----:B------:R-:W-:Y:S02]  /*24f0*/  ULEA UR4, UR16, UR4, 0x18 ;  /* 0x0000000410047291 */ /* 0x000fe4000f8ec0ff */
[----:B------:R-:W-:-:S07]  /*2500*/  ULEA UR9, UR16, UR9, 0x18 ;  /* 0x0000000910097291 */ /* 0x000fce000f8ec0ff */
[----:B-12--5:R-:W1:Y:S02]  /*2510*/  LDS.U8 R3, [UR4] ;  /* 0x00000004ff037984 */ /* 0x026e640008000000 */
[----:B-1----:R-:W-:-:S13]  /*2520*/  ISETP.NE.AND P0, PT, R3, RZ, PT ;  /* 0x000000ff0300720c */ /* 0x002fda0003f05270 */
[----:B------:R-:W-:Y:S05]  /*2530*/  @P0 BRA `(.L_x_28) ;  /* 0x0000000400640947 */ /* 0x000fea0003800000 */
[----:B------:R-:W-:Y:S02]  /*2540*/  ULOP3.LUT UR4, UR16, 0x1, URZ, 0xc0, !UPT ;  /* 0x0000000110047892 */ /* 0x000fe4000f8ec0ff */
[----:B------:R-:W-:Y:S02]  /*2550*/  ULOP3.LUT UR10, UR16, 0x1, URZ, 0x3c, !UPT ;  /* 0x00000001100a7892 */ /* 0x000fe4000f8e3cff */
[----:B------:R-:W-:-:S09]  /*2560*/  UISETP.NE.U32.AND UP1, UPT, UR4, 0x1, UPT ;  /* 0x000000010400788c */ /* 0x000fd2000bf25070 */
[----:B------:R-:W-:Y:S05]  /*2570*/  BRA.U !UP1, `(.L_x_29) ;  /* 0x0000000109d07547 */ /* 0x000fea000b800000 */
[----:B------:R-:W-:Y:S01]  /*2580*/  ELECT P0, URZ, PT ;  /* 0x0000000000ff782f */ /* 0x000fe20003800000 */
[----:B------:R-:W-:-:S12]  /*2590*/  BSSY B0, `(.L_x_29) ;  /* 0x0000032000007945 */ /* 0x000fd80003800000 */
[----:B------:R-:W-:Y:S05]  /*25a0*/  @!P0 BRA `(.L_x_30) ;  /* 0x0000000000c08947 */ /* 0x000fea0003800000 */
[----:B------:R-:W-:Y:S01]  /*25b0*/  UMOV UR4, 0x10 ;  /* 0x0000001000047882 */ /* 0x000fe20000000000 */
[----:B------:R-:W-:-:S04]  /*25c0*/  IMAD.U32 R6, RZ, RZ, UR16 ;  /* 0x00000010ff067e24 */ /* 0x000fc8000f8e00ff */
[----:B------:R-:W-:Y:S04]  /*25d0*/  DEPBAR.LE SB1, 0x36 ;  /* 0x00009d800000791a */ /* 0x000fe80000000000 */
[----:B------:R-:W1:Y:S02]  /*25e0*/  UTCATOMSWS.2CTA.FIND_AND_SET.ALIGN UP0, UR4, UR4 ;  /* 0x00000004000475e3 */ /* 0x000e640008200800 */
[----:B-1----:R-:W-:Y:S01]  /*25f0*/  PLOP3.LUT P0, PT, PT, PT, UP0, 0x80, 0x8 ;  /* 0x000000000008781c */ /* 0x002fe20003f0f008 */
[----:B------:R-:W-:-:S03]  /*2600*/  IMAD.U32 R8, RZ, RZ, UR4 ;  /* 0x00000004ff087e24 */ /* 0x000fc6000f8e00ff */
[----:B------:R-:W-:-:S04]  /*2610*/  SEL R3, RZ, 0xffffffff, !P0 ;  /* 0xffffffffff037807 */ /* 0x000fc80004000000 */
[----:B------:R-:W-:-:S13]  /*2620*/  ISETP.NE.AND P0, PT, R3, RZ, PT ;  /* 0x000000ff0300720c */ /* 0x000fda0003f05270 */
[----:B------:R-:W-:Y:S05]  /*2630*/  @P0 BRA `(.L_x_31) ;  /* 0x0000000000240947 */ /* 0x000fea0003800000 */
.L_x_32:
[----:B------:R-:W-:Y:S05]  /*2640*/  NANOSLEEP 0x64 ;  /* 0x000000640000795d */ /* 0x000fea0003800000 */
[----:B------:R-:W-:-:S05]  /*2650*/  UMOV UR4, 0x10 ;  /* 0x0000001000047882 */ /* 0x000fca0000000000 */
[----:B------:R-:W-:Y:S04]  /*2660*/  DEPBAR.LE SB1, 0x36 ;  /* 0x00009d800000791a */ /* 0x000fe80000000000 */
[----:B------:R-:W1:Y:S02]  /*2670*/  UTCATOMSWS.2CTA.FIND_AND_SET.ALIGN UP0, UR4, UR4 ;  /* 0x00000004000475e3 */ /* 0x000e640008200800 */
[----:B-1----:R-:W-:Y:S01]  /*2680*/  PLOP3.LUT P0, PT, PT, PT, UP0, 0x80, 0x8 ;  /* 0x000000000008781c */ /* 0x002fe20003f0f008 */
[----:B------:R-:W-:-:S03]  /*2690*/  IMAD.U32 R8, RZ, RZ, UR4 ;  /* 0x00000004ff087e24 */ /* 0x000fc6000f8e00ff */
[----:B------:R-:W-:-:S04]  /*26a0*/  SEL R3, RZ, 0xffffffff, !P0 ;  /* 0xffffffffff037807 */ /* 0x000fc80004000000 */
[----:B------:R-:W-:-:S13]  /*26b0*/  ISETP.NE.AND P0, PT, R3, RZ, PT ;  /* 0x000000ff0300720c */ /* 0x000fda0003f05270 */
[----:B------:R-:W-:Y:S05]  /*26c0*/  @!P0 BRA `(.L_x_32) ;  /* 0xfffffffc00dc8947 */ /* 0x000fea000383ffff */
.L_x_31:
[----:B------:R-:W-:Y:S02]  /*26d0*/  MOV R7, 0x60 ;  /* 0x0000006000077802 */ /* 0x000fe40000000f00 */
[----:B------:R-:W-:Y:S02]  /*26e0*/  MOV R3, 0x58 ;  /* 0x0000005800037802 */ /* 0x000fe40000000f00 */
[C---:B------:R-:W-:Y:S02]  /*26f0*/  LEA R7, R6.reuse, R7, 0x18 ;  /* 0x0000000706077211 */ /* 0x040fe400078ec0ff */
[----:B------:R-:W-:Y:S01]  /*2700*/  LEA R6, R6, R3, 0x18 ;  /* 0x0000000306067211 */ /* 0x000fe200078ec0ff */
[----:B------:R-:W-:Y:S02]  /*2710*/  IMAD.U32 R3, RZ, RZ, UR9 ;  /* 0x00000009ff037e24 */ /* 0x000fe4000f8e00ff */
[----:B------:R-:W1:Y:S02]  /*2720*/  LDS R4, [R7] ;  /* 0x0000000007047984 */ /* 0x000e640000000800 */
[----:B-1----:R-:W-:-:S04]  /*2730*/  IMAD.U32 R4, R4, -0x80000000, RZ ;  /* 0x8000000004047824 */ /* 0x002fc800078e00ff */
[----:B------:R-:W1:Y:S02]  /*2740*/  SYNCS.PHASECHK.TRANS64.TRYWAIT P0, [R6+URZ], R4 ;  /* 0x00000004060075a7 */ /* 0x000e6400080011ff */
[----:B-1----:R-:W-:Y:S05]  /*2750*/  @P0 BRA `(.L_x_33) ;  /* 0x0000000000080947 */ /* 0x002fea0003800000 */
[----:B------:R-:W1:Y:S02]  /*2760*/  SYNCS.PHASECHK.TRANS64.TRYWAIT P0, [R6+URZ], R4 ;  /* 0x00000004060075a7 */ /* 0x000e6400080011ff */
[----:B-1----:R-:W-:Y:S05]  /*2770*/  @!P0 BRA `(.L_x_34) ;  /* 0x000000bc000c8947 */ /* 0x002fea0003800000 */
.L_x_33:
[----:B------:R-:W-:Y:S01]  /*2780*/  VIADD R4, R3, 0x168 ;  /* 0x0000016803047836 */ /* 0x000fe20000000000 */
[C---:B------:R-:W-:Y:S01]  /*2790*/  SHF.L.U32 R3, R8.reuse, 0x5, RZ ;  /* 0x0000000508037819 */ /* 0x040fe200000006ff */
[----:B-1----:R-:W-:Y:S01]  /*27a0*/  IMAD.U32 R5, RZ, RZ, UR10 ;  /* 0x0000000aff057e24 */ /* 0x002fe2000f8e00ff */
[----:B------:R-:W-:Y:S01]  /*27b0*/  IADD3 R11, PT, PT, R8, 0x10, RZ ;  /* 0x00000010080b7810 */ /* 0x000fe20007ffe0ff */
[----:B------:R-:W-:-:S03]  /*27c0*/  IMAD.MOV.U32 R9, RZ, RZ, 0xffff ;  /* 0x0000ffffff097424 */ /* 0x000fc600078e00ff */
[C---:B------:R-:W-:Y:S02]  /*27d0*/  PRMT R4, R5.reuse, 0x654, R4 ;  /* 0x0000065405047816 */ /* 0x040fe40000000004 */
[----:B------:R-:W-:Y:S01]  /*27e0*/  PRMT R5, R5, 0x654, R6 ;  /* 0x0000065405057816 */ /* 0x000fe20000000006 */
[----:B------:R-:W-:Y:S01]  /*27f0*/  IMAD.MOV.U32 R6, RZ, RZ, 0x4 ;  /* 0x00000004ff067424 */ /* 0x000fe200078e00ff */
[----:B------:R-:W-:-:S03]  /*2800*/  SHF.L.U32 R9, R9, R8, RZ ;  /* 0x0000000809097219 */ /* 0x000fc600000006ff */
[----:B------:R1:W-:Y:S01]  /*2810*/  SYNCS.ARRIVE.TRANS64.RED RZ, [R5+URZ], R6 ;  /* 0x0000000605ff79a7 */ /* 0x0003e200080004ff */
[----:B------:R2:W-:Y:S04]  /*2820*/  STS [UR9+0x168], R3 ;  /* 0x00016803ff007988 */ /* 0x0005e80008000809 */
[----:B------:R2:W-:Y:S01]  /*2830*/  STAS [R4.64], R8 ;  /* 0x0000000804007dbd */ /* 0x0005e2000c0008ff */
[----:B------:R-:W-:Y:S02]  /*2840*/  UMOV UR4, 0x50 ;  /* 0x0000005000047882 */ /* 0x000fe40000000000 */
[----:B------:R-:W-:Y:S01]  /*2850*/  ULEA UR4, UR16, UR4, 0x18 ;  /* 0x0000000410047291 */ /* 0x000fe2000f8ec0ff */
[----:B-1----:R-:W-:-:S05]  /*2860*/  IMAD.MOV.U32 R6, RZ, RZ, 0x1 ;  /* 0x00000001ff067424 */ /* 0x002fca00078e00ff */
[----:B------:R-:W-:-:S04]  /*2870*/  SHF.L.U32 R10, R6, R11, RZ ;  /* 0x0000000b060a7219 */ /* 0x000fc800000006ff */
[----:B------:R-:W-:-:S05]  /*2880*/  LOP3.LUT R9, R10, R9, RZ, 0xfc, !PT ;  /* 0x000000090a097212 */ /* 0x000fca00078efcff */
[----:B------:R2:W-:Y:S04]  /*2890*/  ATOMS.OR RZ, [UR4], R9 ;  /* 0x00000009ffff798c */ /* 0x0005e8000b000004 */
[----:B------:R2:W-:Y:S02]  /*28a0*/  ATOMS.XOR RZ, [R7], R6 ;  /* 0x0000000607ff738c */ /* 0x0005e40003800000 */
.L_x_30:
[----:B------:R-:W-:Y:S05]  /*28b0*/  BSYNC B0 ;  /* 0x0000000000007941 */ /* 0x000fea0003800000 */
.L_x_29:
[----:B------:R-:W-:Y:S05]  /*28c0*/  BRA.U UP1, `(.L_x_35) ;  /* 0x0000000101907547 */ /* 0x000fea000b800000 */
[----:B------:R-:W-:Y:S05]  /*28d0*/  WARPSYNC.ALL ;  /* 0x0000000000007948 */ /* 0x000fea0003800000 */
[----:B------:R-:W-:Y:S01]  /*28e0*/  NOP ;  /* 0x0000000000007918 */ /* 0x000fe20000000000 */
[----:B------:R-:W-:-:S13]  /*28f0*/  ELECT P0, URZ, PT ;  /* 0x0000000000ff782f */ /* 0x000fda0003800000 */
[----:B------:R-:W-:Y:S05]  /*2900*/  @!P0 BRA `(.L_x_35) ;  /* 0x0000000000808947 */ /* 0x000fea0003800000 */
[----:B--2---:R-:W-:Y:S01]  /*2910*/  IMAD.U32 R4, RZ, RZ, UR16 ;  /* 0x00000010ff047e24 */ /* 0x004fe2000f8e00ff */
[----:B------:R-:W-:Y:S02]  /*2920*/  MOV R3, 0x60 ;  /* 0x0000006000037802 */ /* 0x000fe40000000f00 */
[----:B------:R-:W-:Y:S02]  /*2930*/  MOV R5, 0x58 ;  /* 0x0000005800057802 */ /* 0x000fe40000000f00 */
[C---:B------:R-:W-:Y:S02]  /*2940*/  LEA R6, R4.reuse, R3, 0x18 ;  /* 0x0000000304067211 */ /* 0x040fe400078ec0ff */
[----:B------:R-:W-:-:S03]  /*2950*/  LEA R4, R4, R5, 0x18 ;  /* 0x0000000504047211 */ /* 0x000fc600078ec0ff */
[----:B------:R-:W1:Y:S02]  /*2960*/  LDS R3, [R6] ;  /* 0x0000000006037984 */ /* 0x000e640000000800 */
[----:B-1----:R-:W-:-:S04]  /*2970*/  IMAD.U32 R8, R3, -0x80000000, RZ ;  /* 0x8000000003087824 */ /* 0x002fc800078e00ff */
[----:B------:R-:W1:Y:S02]  /*2980*/  SYNCS.PHASECHK.TRANS64.TRYWAIT P0, [R4+URZ], R8 ;  /* 0x00000008040075a7 */ /* 0x000e6400080011ff */
[----:B-1----:R-:W-:Y:S05]  /*2990*/  @P0 BRA `(.L_x_36) ;  /* 0x0000000000080947 */ /* 0x002fea0003800000 */
[----:B------:R-:W1:Y:S02]  /*29a0*/  SYNCS.PHASECHK.TRANS64.TRYWAIT P0, [R4+URZ], R8 ;  /* 0x00000008040075a7 */ /* 0x000e6400080011ff */
[----:B-1----:R-:W-:Y:S05]  /*29b0*/  @!P0 BRA `(.L_x_37) ;  /* 0x000000b800948947 */ /* 0x002fea0003800000 */
.L_x_36:
[----:B------:R-:W2:Y:S01]  /*29c0*/  LDS R7, [UR9+0x168] ;  /* 0x00016809ff077984 */ /* 0x000ea20008000800 */
[----:B------:R-:W-:Y:S02]  /*29d0*/  IMAD.MOV.U32 R8, RZ, RZ, 0xffff ;  /* 0x0000ffffff087424 */ /* 0x000fe400078e00ff */
[----:B------:R-:W-:-:S03]  /*29e0*/  IMAD.MOV.U32 R3, RZ, RZ, 0x1 ;  /* 0x00000001ff037424 */ /* 0x000fc600078e00ff */
[----:B--2---:R-:W-:Y:S02]  /*29f0*/  SHF.L.U32 R8, R8, R7, RZ ;  /* 0x0000000708087219 */ /* 0x004fe400000006ff */
[C---:B------:R-:W-:Y:S01]  /*2a00*/  IADD3 R10, PT, PT, R7.reuse, 0x10, RZ ;  /* 0x00000010070a7810 */ /* 0x040fe20007ffe0ff */
[----:B------:R-:W-:-:S03]  /*2a10*/  IMAD.SHL.U32 R7, R7, 0x20, RZ ;  /* 0x0000002007077824 */ /* 0x000fc600078e00ff */
[----:B------:R-:W-:Y:S02]  /*2a20*/  SHF.L.U32 R5, R3, R10, RZ ;  /* 0x0000000a03057219 */ /* 0x000fe400000006ff */
[----:B------:R3:W-:Y:S01]  /*2a30*/  STS [UR9+0x168], R7 ;  /* 0x00016807ff007988 */ /* 0x0007e20008000809 */
[----:B------:R-:W-:Y:S01]  /*2a40*/  UMOV UR4, 0x50 ;  /* 0x0000005000047882 */ /* 0x000fe20000000000 */
[----:B------:R-:W-:Y:S01]  /*2a50*/  LOP3.LUT R8, R5, R8, RZ, 0xfc, !PT ;  /* 0x0000000805087212 */ /* 0x000fe200078efcff */
[----:B------:R-:W-:Y:S01]  /*2a60*/  ULEA UR4, UR16, UR4, 0x18 ;  /* 0x0000000410047291 */ /* 0x000fe2000f8ec0ff */
[----:B------:R-:W-:-:S04]  /*2a70*/  MOV R5, UR10 ;  /* 0x0000000a00057c02 */ /* 0x000fc80008000f00 */
[----:B------:R-:W-:-:S04]  /*2a80*/  PRMT R5, R5, 0x654, R4 ;  /* 0x0000065405057816 */ /* 0x000fc80000000004 */
[----:B------:R3:W-:Y:S01]  /*2a90*/  ATOMS.OR RZ, [UR4], R8 ;  /* 0x00000008ffff798c */ /* 0x0007e2000b000004 */
[----:B------:R3:W-:Y:S03]  /*2aa0*/  SYNCS.ARRIVE.TRANS64.RED.A1T0 RZ, [R5+URZ], RZ ;  /* 0x000000ff05ff79a7 */ /* 0x0007e600081004ff */
[----:B------:R3:W-:Y:S01]  /*2ab0*/  ATOMS.XOR RZ, [R6], R3 ;  /* 0x0000000306ff738c */ /* 0x0007e20003800000 */
[----:B------:R-:W-:Y:S05]  /*2ac0*/  BRA `(.L_x_35) ;  /* 0x0000000000107947 */ /* 0x000fea0003800000 */
.L_x_28:
[----:B------:R-:W-:Y:S02]  /*2ad0*/  MOV R3, 0xffffffff ;  /* 0xffffffff00037802 */ /* 0x000fe40000000f00 */
[----:B------:R-:W-:-:S03]  /*2ae0*/  MOV R4, 0x2b10 ;  /* 0x00002b1000047802 */ /* 0x000fc60000000f00 */
[----:B------:R1:W-:Y:S04]  /*2af0*/  STS [UR9+0x168], R3 ;  /* 0x00016803ff007988 */ /* 0x0003e80008000809 */
[----:B-1----:R-:W-:Y:S05]  /*2b00*/  CALL.REL.NOINC `($__internal_1_$__cuda_sm10x_tcgen05_guardrail_trap_phase_invalid_during_alloc) ;  /* 0x000000c000d87944 */ /* 0x002fea0003c00000 */
.L_x_35:
[----:B------:R-:W-:Y:S05]  /*2b10*/  WARPSYNC.ALL ;  /* 0x0000000000007948 */ /* 0x000fea0003800000 */
[----:B------:R-:W-:Y:S01]  /*2b20*/  NOP ;  /* 0x0000000000007918 */ /* 0x000fe20000000000 */
[----:B------:R-:W4:Y:S01]  /*2b30*/  LDCU UR4, c[0x0][0x640] ;  /* 0x0000c800ff0477ac */ /* 0x000f220008000800 */
[----:B------:R-:W5:Y:S01]  /*2b40*/  S2UR UR20, SR_CgaCtaId ;  /* 0x00000000001479c3 */ /* 0x000f620000008800 */
[----:B------:R-:W1:Y:S01]  /*2b50*/  LDCU.U8 UR7, c[0x0][0x644] ;  /* 0x0000c880ff0777ac */ /* 0x000e620008000000 */
[----:B------:R-:W2:Y:S01]  /*2b60*/  LDCU UR11, c[0x0][0x654] ;  /* 0x0000ca80ff0b77ac */ /* 0x000ea20008000800 */
[----:B------:R-:W3:Y:S01]  /*2b70*/  LDCU UR8, c[0x0][0x634] ;  /* 0x0000c680ff0877ac */ /* 0x000ee20008000800 */
[----:B------:R-:W1:Y:S01]  /*2b80*/  LDCU.U8 UR14, c[0x0][0x638] ;  /* 0x0000c700ff0e77ac */ /* 0x000e620008000000 */
[----:B----4-:R-:W-:Y:S01]  /*2b90*/  UIMAD.WIDE.U32 UR4, UR77, UR4, URZ ;  /* 0x000000044d0472a5 */ /* 0x010fe2000f8e00ff */
[----:B------:R-:W4:Y:S06]  /*2ba0*/  LDCU.U8 UR15, c[0x0][0x650] ;  /* 0x0000ca00ff0f77ac */ /* 0x000f2c0008000000 */
[----:B------:R-:W-:-:S02]  /*2bb0*/  UMOV UR6, UR5 ;  /* 0x0000000500067c82 */ /* 0x000fc40008000000 */
[----:B------:R-:W-:-:S04]  /*2bc0*/  UIADD3 UR4, UPT, UPT, -UR6, UR77, URZ ;  /* 0x0000004d06047290 */ /* 0x000fc8000fffe1ff */
[----:B-1----:R-:W-:Y:S01]  /*2bd0*/  USHF.R.U32.HI UR5, URZ, UR7, UR4 ;  /* 0x00000007ff057299 */ /* 0x002fe20008011604 */
[----:B------:R-:W1:Y:S02]  /*2be0*/  LDCU.U8 UR7, c[0x0][0x645] ;  /* 0x0000c8a0ff0777ac */ /* 0x000e640008000000 */
[----:B------:R-:W-:Y:S01]  /*2bf0*/  UMOV UR4, 0x400 ;  /* 0x0000040000047882 */ /* 0x000fe20000000000 */
[----:B------:R-:W-:Y:S02]  /*2c00*/  UIADD3 UR5, UPT, UPT, UR6, UR5, URZ ;  /* 0x0000000506057290 */ /* 0x000fe4000fffe0ff */
[----:B-----5:R-:W-:-:S04]  /*2c10*/  ULEA UR4, UR20, UR4, 0x18 ;  /* 0x0000000414047291 */ /* 0x020fc8000f8ec0ff */
[----:B------:R-:W-:Y:S02]  /*2c20*/  UIADD3 UR6, UPT, UPT, UR4, 0x6800, URZ ;  /* 0x0000680004067890 */ /* 0x000fe4000fffe0ff */
[----:B-1----:R-:W-:Y:S02]  /*2c30*/  USHF.R.U32.HI UR7, URZ, UR7, UR5 ;  /* 0x00000007ff077299 */ /* 0x002fe40008011605 */
[----:B------:R-:W-:Y:S02]  /*2c40*/  USHF.R.U32.HI UR5, URZ, 0x4, UR6 ;  /* 0x00000004ff057899 */ /* 0x000fe40008011606 */
[----:B--2---:R-:W-:-:S05]  /*2c50*/  UISETP.GE.AND UP0, UPT, UR7, UR11, UPT ;  /* 0x0000000b0700728c */ /* 0x004fca000bf06270 */
[----:B------:R-:W1:Y:S01]  /*2c60*/  LDCU UR6, c[0x0][0x63c] ;  /* 0x0000c780ff0677ac */ /* 0x000e620008000800 */
[----:B------:R-:W-:Y:S01]  /*2c70*/  ULOP3.LUT UR5, UR5, 0x3fc0, URZ, 0xc0, !UPT ;  /* 0x00003fc005057892 */ /* 0x000fe2000f8ec0ff */
[----:B------:R-:W2:Y:S04]  /*2c80*/  LDCU UR11, c[0x0][0x60c] ;  /* 0x0000c180ff0b77ac */ /* 0x000ea80008000800 */
[----:B---3--:R-:W3:Y:S01]  /*2c90*/  @UP0 LDCU UR8, c[0x0][0x64c] ;  /* 0x0000c980ff0807ac */ /* 0x008ee20008000800 */
[----:B------:R-:W-:-:S06]  /*2ca0*/  ULOP3.LUT UR5, UR5, 0x10000, URZ, 0xfc, !UPT ;  /* 0x0001000005057892 */ /* 0x000fcc000f8efcff */
[----:B------:R-:W-:Y:S01]  /*2cb0*/  IMAD.U32 R3, RZ, RZ, UR5 ;  /* 0x00000005ff037e24 */ /* 0x000fe2000f8e00ff */
[----:B------:R-:W-:-:S04]  /*2cc0*/  UIADD3 UR5, UPT, UPT, -UR7, URZ, URZ ;  /* 0x000000ff07057290 */ /* 0x000fc8000fffe1ff */
[----:B-1----:R-:W-:Y:S01]  /*2cd0*/  UIMAD UR5, UR5, UR6, UR77 ;  /* 0x00000006050572a4 */ /* 0x002fe2000f8e024d */
[----:B------:R-:W1:Y:S03]  /*2ce0*/  SHFL.IDX PT, R3, R3, RZ, 0x1f ;  /* 0x00001fff03037589 */ /* 0x000e6600000e0000 */
[----:B---3--:R-:W-:Y:S02]  /*2cf0*/  UIMAD.WIDE.U32 UR6, UR5, UR8, URZ ;  /* 0x00000008050672a5 */ /* 0x008fe4000f8e00ff */
[----:B----4-:R-:W-:Y:S01]  /*2d00*/  USEL UR8, UR14, UR15, !UP0 ;  /* 0x0000000f0e087287 */ /* 0x010fe2000c000000 */
[----:B------:R-:W3:Y:S01]  /*2d10*/  LDCU.U8 UR14, c[0x0][0x639] ;  /* 0x0000c720ff0e77ac */ /* 0x000ee20008000000 */
[----:B------:R-:W3:Y:S03]  /*2d20*/  LDCU.U8 UR15, c[0x0][0x651] ;  /* 0x0000ca20ff0f77ac */ /* 0x000ee60008000000 */
[----:B------:R-:W-:Y:S01]  /*2d30*/  UMOV UR6, UR7 ;  /* 0x0000000700067c82 */ /* 0x000fe20008000000 */
[----:B------:R-:W-:-:S02]  /*2d40*/  ULOP3.LUT UR8, UR8, 0xff, URZ, 0xc0, !UPT ;  /* 0x000000ff08087892 */ /* 0x000fc4000f8ec0ff */
[----:B------:R-:W-:-:S04]  /*2d50*/  UIADD3 UR5, UPT, UPT, UR5, -UR6, URZ ;  /* 0x8000000605057290 */ /* 0x000fc8000fffe0ff */
[----:B------:R-:W-:Y:S01]  /*2d60*/  USHF.R.U32.HI UR5, URZ, UR8, UR5 ;  /* 0x00000008ff057299 */ /* 0x000fe20008011605 */
[----:B-1----:R-:W-:-:S03]  /*2d70*/  R2UR UR42, R3 ;  /* 0x00000000032a72ca */ /* 0x002fc600000e0000 */
[----:B------:R-:W-:Y:S02]  /*2d80*/  UIADD3 UR5, UPT, UPT, UR6, UR5, URZ ;  /* 0x0000000506057290 */ /* 0x000fe4000fffe0ff */
[----:B---3--:R-:W-:Y:S02]  /*2d90*/  USEL UR7, UR14, UR15, !UP0 ;  /* 0x0000000f0e077287 */ /* 0x008fe4000c000000 */
[----:B--2---:R-:W-:Y:S02]  /*2da0*/  UISETP.GE.AND UP0, UPT, UR77, UR11, UPT ;  /* 0x0000000b4d00728c */ /* 0x004fe4000bf06270 */
[----:B------:R-:W-:-:S04]  /*2db0*/  ULOP3.LUT UR7, UR7, 0xff, URZ, 0xc0, !UPT ;  /* 0x000000ff07077892 */ /* 0x000fc8000f8ec0ff */
[----:B------:R-:W-:Y:S01]  /*2dc0*/  USHF.R.U32.HI UR5, URZ, UR7, UR5 ;  /* 0x00000007ff057299 */ /* 0x000fe20008011605 */
[----:B------:R-:W-:Y:S06]  /*2dd0*/  BAR.SYNC.DEFER_BLOCKING 0x2, 0x120 ;  /* 0x0084800000007b1d */ /* 0x000fec0000010000 */
[----:B------:R-:W1:Y:S02]  /*2de0*/  LDS R4, [UR4+0x168] ;  /* 0x00016804ff047984 */ /* 0x000e640008000800 */
[----:B-1----:R-:W-:Y:S01]  /*2df0*/  R2UR UR76, R4 ;  /* 0x00000000044c72ca */ /* 0x002fe200000e0000 */
[----:B------:R-:W-:-:S14]  /*2e00*/  BRA.U UP0, `(.L_x_38) ;  /* 0x0000001500a87547 */ /* 0x000fdc000b800000 */
[----:B------:R-:W1:Y:S01]  /*2e10*/  LDCU UR6, c[0x0][0x614] ;  /* 0x0000c280ff0677ac */ /* 0x000e620008000800 */
[----:B------:R-:W2:Y:S01]  /*2e20*/  LDCU UR10, c[0x0][0x38c] ;  /* 0x00007180ff0a77ac */ /* 0x000ea20008000800 */
[----:B------:R-:W3:Y:S01]  /*2e30*/  LDCU UR7, c[0x0][0x380] ;  /* 0x00007000ff0777ac */ /* 0x000ee20008000800 */
[----:B------:R-:W-:Y:S01]  /*2e40*/  UMOV UR14, 0x0 ;  /* 0x00000000000e7882 */ /* 0x000fe20000000000 */
[----:B------:R-:W-:Y:S01]  /*2e50*/  UMOV UR15, 0x1 ;  /* 0x00000001000f7882 */ /* 0x000fe20000000000 */
[----:B------:R-:W-:Y:S02]  /*2e60*/  ULOP3.LUT UR16, UR77, 0x1, URZ, 0xc0, !UPT ;  /* 0x000000014d107892 */ /* 0x000fe4000f8ec0ff */
[----:B-1----:R-:W-:Y:S02]  /*2e70*/  UIADD3 UR6, UPT, UPT, -UR5, UR6, URZ ;  /* 0x0000000605067290 */ /* 0x002fe4000fffe1ff */
[----:B--2---:R-:W-:Y:S02]  /*2e80*/  UISETP.GT.AND UP0, UPT, UR10, URZ, UPT ;  /* 0x000000ff0a00728c */ /* 0x004fe4000bf04270 */
[----:B------:R-:W-:-:S02]  /*2e90*/  UIADD3 UR11, UPT, UPT, UR10, -0x1, URZ ;  /* 0xffffffff0a0b7890 */ /* 0x000fc4000fffe0ff */
[----:B---3--:R-:W-:Y:S02]  /*2ea0*/  UIADD3 UR5, UPT, UPT, UR10, -UR7, URZ ;  /* 0x800000070a057290 */ /* 0x008fe4000fffe0ff */
[----:B------:R-:W-:Y:S02]  /*2eb0*/  UIADD3 UR7, UPT, UPT, -UR10, URZ, URZ ;  /* 0x000000ff0a077290 */ /* 0x000fe4000fffe1ff */
[----:B------:R-:W-:Y:S02]  /*2ec0*/  ULEA UR5, UR6, UR5, 0x7 ;  /* 0x0000000506057291 */ /* 0x000fe4000f8e38ff */
[----:B------:R-:W-:Y:S02]  /*2ed0*/  USHF.R.S32.HI UR6, URZ, 0x1f, UR7 ;  /* 0x0000001fff067899 */ /* 0x000fe40008011407 */
[----:B------:R-:W-:Y:S02]  /*2ee0*/  UIADD3 UR7, UPT, UPT, -UR5, URZ, URZ ;  /* 0x000000ff05077290 */ /* 0x000fe4000fffe1ff */
[----:B------:R-:W-:-:S02]  /*2ef0*/  ULEA.HI UR10, UR6, -UR10, URZ, 0x7 ;  /* 0x8000000a060a7291 */ /* 0x000fc4000f8f38ff */
[----:B------:R-:W-:Y:S02]  /*2f00*/  USHF.R.S32.HI UR6, URZ, 0x1f, UR7 ;  /* 0x0000001fff067899 */ /* 0x000fe40008011407 */
[----:B------:R-:W-:Y:S02]  /*2f10*/  UIADD3 UR8, UPT, UPT, UR5, -0x1, URZ ;  /* 0xffffffff05087890 */ /* 0x000fe4000fffe0ff */
[----:B------:R-:W-:Y:S02]  /*2f20*/  UISETP.GT.AND UP1, UPT, UR5, URZ, UPT ;  /* 0x000000ff0500728c */ /* 0x000fe4000bf24270 */
[----:B------:R-:W-:Y:S02]  /*2f30*/  USHF.R.S32.HI UR9, URZ, 0x1f, UR11 ;  /* 0x0000001fff097899 */ /* 0x000fe4000801140b */
[----:B------:R-:W-:Y:S02]  /*2f40*/  ULEA.HI UR5, UR6, -UR5, URZ, 0x7 ;  /* 0x8000000506057291 */ /* 0x000fe4000f8f38ff */
[----:B------:R-:W-:-:S02]  /*2f50*/  USHF.R.S32.HI UR7, URZ, 0x1f, UR8 ;  /* 0x0000001fff077899 */ /* 0x000fc40008011408 */
[----:B------:R-:W-:Y:S02]  /*2f60*/  ULEA.HI UR11, UR9, UR11, URZ, 0x7 ;  /* 0x0000000b090b7291 */ /* 0x000fe4000f8f38ff */
[----:B------:R-:W-:Y:S02]  /*2f70*/  USHF.R.S32.HI UR5, URZ, 0x7, UR5 ;  /* 0x00000007ff057899 */ /* 0x000fe40008011405 */
[----:B------:R-:W-:Y:S02]  /*2f80*/  USHF.R.S32.HI UR9, URZ, 0x7, UR10 ;  /* 0x00000007ff097899 */ /* 0x000fe4000801140a */
[----:B------:R-:W-:Y:S02]  /*2f90*/  ULEA.HI UR6, UR7, UR8, URZ, 0x7 ;  /* 0x0000000807067291 */ /* 0x000fe4000f8f38ff */
[----:B------:R-:W-:Y:S02]  /*2fa0*/  UIADD3 UR7, UPT, UPT, -UR5, URZ, URZ ;  /* 0x000000ff05077290 */ /* 0x000fe4000fffe1ff */
[----:B------:R-:W-:-:S02]  /*2fb0*/  @UP0 UIMAD.WIDE UR12, UR11, 0x2000000, UR14 ;  /* 0x020000000b0c08a5 */ /* 0x000fc4000f8e020e */
[----:B------:R-:W-:Y:S02]  /*2fc0*/  ULEA.HI.SX32 UR6, UR6, 0x1, 0x19 ;  /* 0x0000000106067891 */ /* 0x000fe4000f8fcaff */
[----:B------:R-:W-:-:S05]  /*2fd0*/  UIADD3 UR5, UPT, UPT, -UR9, URZ, URZ ;  /* 0x000000ff09057290 */ /* 0x000fca000fffe1ff */
[----:B------:R-:W-:Y:S02]  /*2fe0*/  @!UP1 UMOV UR6, UR7 ;  /* 0x0000000700069c82 */ /* 0x000fe40008000000 */
[----:B------:R-:W-:Y:S02]  /*2ff0*/  @UP0 UMOV UR5, UR13 ;  /* 0x0000000d00050c82 */ /* 0x000fe40008000000 */
[----:B------:R-:W-:-:S04]  /*3000*/  UISETP.LT.AND UP0, UPT, UR6, UR5, UPT ;  /* 0x000000050600728c */ /* 0x000fc8000bf01270 */
[----:B------:R-:W-:Y:S02]  /*3010*/  USEL UR27, UR6, UR5, UP0 ;  /* 0x00000005061b7287 */ /* 0x000fe40008000000 */
[----:B------:R-:W-:-:S09]  /*3020*/  UISETP.NE.AND UP0, UPT, UR16, URZ, UPT ;  /* 0x000000ff1000728c */ /* 0x000fd2000bf05270 */
[----:B------:R-:W-:Y:S05]  /*3030*/  BRA.U UP0, `(.L_x_38) ;  /* 0x00000015001c7547 */ /* 0x000fea000b800000 */
[----:B------:R-:W1:Y:S02]  /*3040*/  SYNCS.PHASECHK.TRANS64.TRYWAIT P0, [UR4], RZ ;  /* 0x000000ffff0075a7 */ /* 0x000e640008001104 */
[----:B-1----:R-:W-:Y:S05]  /*3050*/  @!P0 BRA `(.L_x_39) ;  /* 0x000000b400048947 */ /* 0x002fea0003800000 */
.L_x_106:
[----:B------:R-:W2:Y:S01]  /*3060*/  SYNCS.PHASECHK.TRANS64.TRYWAIT P0, [UR4+0x10], RZ ;  /* 0x000010ffff0075a7 */ /* 0x000ea20008001104 */
[----:B------:R-:W-:Y:S01]  /*3070*/  UIADD3 UR5, UPT, UPT, UR4, 0xc800, URZ ;  /* 0x0000c80004057890 */ /* 0x000fe2000fffe0ff */
[----:B------:R-:W-:Y:S01]  /*3080*/  IMAD.MOV.U32 R4, RZ, RZ, RZ ;  /* 0x000000ffff047224 */ /* 0x000fe200078e00ff */
[----:B------:R-:W-:Y:S01]  /*3090*/  UIADD3 UR40, UPT, UPT, UR42, 0x2, URZ ;  /* 0x000000022a287890 */ /* 0x000fe2000fffe0ff */
[----:B-1----:R-:W-:Y:S01]  /*30a0*/  IMAD.MOV.U32 R3, RZ, RZ, RZ ;  /* 0x000000ffff037224 */ /* 0x002fe200078e00ff */
[----:B------:R-:W-:Y:S02]  /*30b0*/  USHF.R.U32.HI UR5, URZ, 0x4, UR5 ;  /* 0x00000004ff057899 */ /* 0x000fe40008011605 */
[----:B------:R-:W-:Y:S01]  /*30c0*/  UIADD3 UR38, UPT, UPT, UR42, 0x200, URZ ;  /* 0x000002002a267890 */ /* 0x000fe2000fffe0ff */
[C---:B------:R-:W-:Y:S01]  /*30d0*/  R2UR UR26, R4.reuse ;  /* 0x00000000041a72ca */ /* 0x040fe200000e0000 */
[----:B------:R-:W-:Y:S01]  /*30e0*/  ULOP3.LUT UR8, UR5, 0x3fc0, URZ, 0xc0, !UPT ;  /* 0x00003fc005087892 */ /* 0x000fe2000f8ec0ff */
[C---:B------:R-:W-:Y:S01]  /*30f0*/  R2UR UR25, R3.reuse ;  /* 0x00000000031972ca */ /* 0x040fe200000e0000 */
[----:B------:R-:W-:Y:S01]  /*3100*/  UIADD3 UR36, UPT, UPT, UR42, 0x202, URZ ;  /* 0x000002022a247890 */ /* 0x000fe2000fffe0ff */
[C---:B------:R-:W-:Y:S01]  /*3110*/  R2UR UR24, R4.reuse ;  /* 0x00000000041872ca */ /* 0x040fe200000e0000 */
[----:B------:R-:W-:Y:S01]  /*3120*/  ULOP3.LUT UR8, UR8, 0x10000, URZ, 0xfc, !UPT ;  /* 0x0001000008087892 */ /* 0x000fe2000f8efcff */
[C---:B------:R-:W-:Y:S01]  /*3130*/  R2UR UR23, R3.reuse ;  /* 0x00000000031772ca */ /* 0x040fe200000e0000 */
[----:B------:R-:W-:Y:S01]  /*3140*/  UIADD3 UR34, UPT, UPT, UR42, 0x400, URZ ;  /* 0x000004002a227890 */ /* 0x000fe2000fffe0ff */
[----:B------:R-:W-:Y:S01]  /*3150*/  R2UR UR22, R4 ;  /* 0x00000000041672ca */ /* 0x000fe200000e0000 */
[----:B------:R-:W-:Y:S01]  /*3160*/  UIADD3 UR32, UPT, UPT, UR42, 0x402, URZ ;  /* 0x000004022a207890 */ /* 0x000fe2000fffe0ff */
[----:B------:R-:W-:Y:S01]  /*3170*/  R2UR UR21, R3 ;  /* 0x00000000031572ca */ /* 0x000fe200000e0000 */
[----:B------:R-:W-:Y:S01]  /*3180*/  UMOV UR28, 0x0 ;  /* 0x00000000001c7882 */ /* 0x000fe20000000000 */
        /* <DEDUP_REMOVED lines=11> */
[----:B------:R-:W-:Y:S01]  /*3240*/  UIADD3 UR20, UPT, UPT, UR4, 0xf0, URZ ;  /* 0x000000f004147890 */ /* 0x000fe2000fffe0ff */
[----:B------:R-:W-:Y:S01]  /*3250*/  UMOV UR52, 0x3 ;  /* 0x0000000300347882 */ /* 0x000fe20000000000 */
[----:B------:R-:W-:Y:S01]  /*3260*/  UIADD3 UR7, UPT, UPT, UR4, 0x80, URZ ;  /* 0x0000008004077890 */ /* 0x000fe2000fffe0ff */
[----:B------:R-:W-:Y:S01]  /*3270*/  UMOV UR43, 0x80004020 ;  /* 0x80004020002b7882 */ /* 0x000fe20000000000 */
[----:B------:R-:W-:Y:S01]  /*3280*/  ULOP3.LUT UR5, UR75, 0xffff, URZ, 0xc0, !UPT ;  /* 0x0000ffff4b057892 */ /* 0x000fe2000f8ec0ff */
[----:B------:R-:W-:Y:S01]  /*3290*/  UMOV UR41, 0x80004020 ;  /* 0x8000402000297882 */ /* 0x000fe20000000000 */
[----:B------:R-:W-:Y:S01]  /*32a0*/  UIADD3 UR18, UPT, UPT, UR8, 0x2, URZ ;  /* 0x0000000208127890 */ /* 0x000fe2000fffe0ff */
        /* <DEDUP_REMOVED lines=9> */
[----:B------:R-:W-:Y:S01]  /*3340*/  UMOV UR19, 0x80004020 ;  /* 0x8000402000137882 */ /* 0x000fe20000000000 */
[----:B------:R-:W-:Y:S01]  /*3350*/  UMOV UR17, 0x80004020 ;  /* 0x8000402000117882 */ /* 0x000fe20000000000 */
[----:B------:R-:W-:Y:S01]  /*3360*/  UMOV UR15, 0x80004020 ;  /* 0x80004020000f7882 */ /* 0x000fe20000000000 */
[----:B------:R-:W-:Y:S01]  /*3370*/  UMOV UR13, 0x80004020 ;  /* 0x80004020000d7882 */ /* 0x000fe20000000000 */
[----:B------:R-:W-:Y:S01]  /*3380*/  UMOV UR11, 0x80004020 ;  /* 0x80004020000b7882 */ /* 0x000fe20000000000 */
[----:B--2---:R-:W-:Y:S05]  /*3390*/  @!P0 BRA `(.L_x_40) ;  /* 0x000000b0004c8947 */ /* 0x004fea0003800000 */
.L_x_108:
[----:B------:R2:W-:Y:S01]  /*33a0*/  UTCHMMA.2CTA gdesc[UR42], gdesc[UR8], tmem[UR26], tmem[UR28], idesc[UR29], !UPT ;  /* 0x00ff1c082a0075ea */ /* 0x0005e2000fa0001a */
[----:B------:R3:W-:Y:S01]  /*33b0*/  UTCHMMA.2CTA gdesc[UR40], gdesc[UR18], tmem[UR25], tmem[UR50], idesc[UR51], UPT ;  /* 0x00ff3212280075ea */ /* 0x0007e2000ba00019 */
[----:B------:R3:W-:Y:S01]  /*33c0*/  UTCHMMA.2CTA gdesc[UR38], gdesc[UR16], tmem[UR24], tmem[UR48], idesc[UR49], UPT ;  /* 0x00ff3010260075ea */ /* 0x0007e2000ba00018 */
[----:B------:R3:W-:Y:S01]  /*33d0*/  UTCHMMA.2CTA gdesc[UR36], gdesc[UR14], tmem[UR23], tmem[UR46], idesc[UR47], UPT ;  /* 0x00ff2e0e240075ea */ /* 0x0007e2000ba00017 */
[----:B------:R3:W-:Y:S01]  /*33e0*/  UTCHMMA.2CTA gdesc[UR34], gdesc[UR12], tmem[UR22], tmem[UR44], idesc[UR45], UPT ;  /* 0x00ff2c0c220075ea */ /* 0x0007e2000ba00016 */
[----:B------:R3:W-:Y:S01]  /*33f0*/  UTCHMMA.2CTA gdesc[UR32], gdesc[UR10], tmem[UR21], tmem[UR30], idesc[UR31], UPT ;  /* 0x00ff1e0a200075ea */ /* 0x0007e2000ba00015 */
[----:B------:R3:W-:Y:S01]  /*3400*/  UTCBAR.2CTA.MULTICAST [UR20], URZ, UR52 ;  /* 0x000000ff140073e9 */ /* 0x0007e20008200834 */
[----:B------:R3:W-:Y:S01]  /*3410*/  UTCBAR.2CTA.MULTICAST [UR7], URZ, UR5 ;  /* 0x000000ff070073e9 */ /* 0x0007e20008200805 */
[----:B------:R-:W-:Y:S01]  /*3420*/  UISETP.GE.AND UP0, UPT, UR27, 0x2, UPT ;  /* 0x000000021b00788c */ /* 0x000fe2000bf06270 */
[----:B------:R-:W-:Y:S01]  /*3430*/  HFMA2 R12, -RZ, RZ, 0, 0 ;  /* 0x00000000ff0c7431 */ /* 0x000fe200000001ff */
[----:B------:R-:W-:Y:S01]  /*3440*/  UMOV UR6, 0x1 ;  /* 0x0000000100067882 */ /* 0x000fe20000000000 */
[----:B--2---:R-:W-:Y:S01]  /*3450*/  UMOV UR29, URZ ;  /* 0x000000ff001d7c82 */ /* 0x004fe20008000000 */
[----:B------:R-:W-:-:S05]  /*3460*/  UMOV UR9, URZ ;  /* 0x000000ff00097c82 */ /* 0x000fca0008000000 */
[----:B------:R-:W-:Y:S05]  /*3470*/  BRA.U !UP0, `(.L_x_41) ;  /* 0x0000000908847547 */ /* 0x000fea000b800000 */
[----:B------:R-:W-:Y:S01]  /*3480*/  IMAD.MOV.U32 R12, RZ, RZ, RZ ;  /* 0x000000ffff0c7224 */ /* 0x000fe200078e00ff */
[----:B------:R-:W-:Y:S02]  /*3490*/  MOV R8, RZ ;  /* 0x000000ff00087202 */ /* 0x000fe40000000f00 */
[----:B------:R-:W-:Y:S02]  /*34a0*/  CS2R R6, SRZ ;  /* 0x0000000000067805 */ /* 0x000fe4000001ff00 */
[----:B------:R-:W-:Y:S01]  /*34b0*/  CS2R R4, SRZ ;  /* 0x0000000000047805 */ /* 0x000fe2000001ff00 */
[----:B-1----:R-:W-:Y:S01]  /*34c0*/  IMAD.MOV.U32 R3, RZ, RZ, RZ ;  /* 0x000000ffff037224 */ /* 0x002fe200078e00ff */
[----:B------:R-:W-:Y:S01]  /*34d0*/  UIADD3 UR27, UPT, UPT, -UR27, URZ, URZ ;  /* 0x000000ff1b1b7290 */ /* 0x000fe2000fffe1ff */
[----:B------:R-:W-:Y:S01]  /*34e0*/  UMOV UR6, 0x1 ;  /* 0x0000000100067882 */ /* 0x000fe20000000000 */
[----:B------:R-:W-:Y:S01]  /*34f0*/  UMOV UR9, URZ ;  /* 0x000000ff00097c82 */ /* 0x000fe20008000000 */
[----:B------:R-:W-:Y:S01]  /*3500*/  UMOV UR29, URZ ;  /* 0x000000ff001d7c82 */ /* 0x000fe20008000000 */
        /* <DEDUP_REMOVED lines=16> */
[----:B---3--:R-:W-:Y:S01]  /*3610*/  ULOP3.LUT UR45, UR75, 0xffff, URZ, 0xc0, !UPT ;  /* 0x0000ffff4b2d7892 */ /* 0x008fe2000f8ec0ff */
        /* <DEDUP_REMOVED lines=10> */
[----:B------:R-:W-:Y:S01]  /*36c0*/  ULOP3.LUT UR44, UR75, 0xffff, URZ, 0xc0, !UPT ;  /* 0x0000ffff4b2c7892 */ /* 0x000fe2000f8ec0ff */
[----:B------:R-:W-:Y:S01]  /*36d0*/  UMOV UR46, 0x0 ;  /* 0x00000000002e7882 */ /* 0x000fe20000000000 */
[----:B------:R-:W-:-:S10]  /*36e0*/  UMOV UR47, 0x10200490 ;  /* 0x10200490002f7882 */ /* 0x000fd40000000000 */
.L_x_46:
[----:B----4-:R-:W-:Y:S01]  /*36f0*/  ULEA UR20, UR6, UR4, 0x3 ;  /* 0x0000000406147291 */ /* 0x010fe2000f8e18ff */
[----:B-1----:R-:W-:Y:S01]  /*3700*/  SHF.L.U32 R11, R12, 0x1f, RZ ;  /* 0x0000001f0c0b7819 */ /* 0x002fe200000006ff */
[----:B------:R-:W-:Y:S06]  /*3710*/  USHF.L.U32 UR7, UR29, 0x1f, URZ ;  /* 0x0000001f1d077899 */ /* 0x000fec00080006ff */
[----:B------:R-:W-:Y:S01]  /*3720*/  MOV R13, UR7 ;  /* 0x00000007000d7c02 */ /* 0x000fe20008000f00 */
[----:B------:R-:W1:Y:S02]  /*3730*/  SYNCS.PHASECHK.TRANS64.TRYWAIT P0, [UR20+0x10], R11 ;  /* 0x0000100bff0075a7 */ /* 0x000e640008001114 */
[----:B-1----:R-:W-:Y:S05]  /*3740*/  @!P0 BRA `(.L_x_42) ;  /* 0x000000ac00788947 */ /* 0x002fea0003800000 */
.L_x_110:
[----:B------:R-:W2:Y:S01]  /*3750*/  SYNCS.PHASECHK.TRANS64.TRYWAIT P0, [UR4+0xf8], R13 ;  /* 0x0000f80dff0075a7 */ /* 0x000ea20008001104 */
[----:B-1----:R-:W-:Y:S01]  /*3760*/  IMAD.MOV.U32 R9, RZ, RZ, 0x100 ;  /* 0x00000100ff097424 */ /* 0x002fe200078e00ff */
[----:B------:R-:W-:Y:S01]  /*3770*/  UIMAD UR5, UR6, 0x3000, UR4 ;  /* 0x00003000060578a4 */ /* 0x000fe2000f8e0204 */
[----:B------:R-:W-:Y:S01]  /*3780*/  IMAD.MOV.U32 R10, RZ, RZ, 0x40 ;  /* 0x00000040ff0a7424 */ /* 0x000fe200078e00ff */
[----:B------:R-:W-:Y:S01]  /*3790*/  UISETP.NE.U32.AND UP0, UPT, UR9, URZ, UPT ;  /* 0x000000ff0900728c */ /* 0x000fe2000bf05070 */
[----:B------:R-:W-:Y:S01]  /*37a0*/  IMAD.MOV.U32 R11, RZ, RZ, 0x48 ;  /* 0x00000048ff0b7424 */ /* 0x000fe200078e00ff */
[----:B------:R-:W-:Y:S01]  /*37b0*/  R2UR UR11, R9 ;  /* 0x00000000090b72ca */ /* 0x000fe200000e0000 */
[----:B------:R-:W-:Y:S01]  /*37c0*/  HFMA2 R9, -RZ, RZ, 0, 4.76837158203125e-06 ;  /* 0x00000050ff097431 */ /* 0x000fe200000001ff */
[----:B------:R-:W-:Y:S01]  /*37d0*/  R2UR UR10, R10 ;  /* 0x000000000a0a72ca */ /* 0x000fe200000e0000 */
[----:B------:R-:W-:Y:S01]  /*37e0*/  IMAD.MOV.U32 R10, RZ, RZ, 0x100 ;  /* 0x00000100ff0a7424 */ /* 0x000fe200078e00ff */
[----:B------:R-:W-:Y:S01]  /*37f0*/  R2UR UR23, R11 ;  /* 0x000000000b1772ca */ /* 0x000fe200000e0000 */
[----:B------:R-:W-:Y:S01]  /*3800*/  UIADD3 UR5, UPT, UPT, UR5, 0xc800, URZ ;  /* 0x0000c80005057890 */ /* 0x000fe2000fffe0ff */
[----:B------:R-:W-:Y:S01]  /*3810*/  IMAD.MOV.U32 R11, RZ, RZ, 0x100 ;  /* 0x00000100ff0b7424 */ /* 0x000fe200078e00ff */
[----:B------:R-:W-:Y:S01]  /*3820*/  UMOV UR9, 0xc0004010 ;  /* 0xc000401000097882 */ /* 0x000fe20000000000 */
[----:B------:R-:W-:Y:S01]  /*3830*/  R2UR UR24, R10 ;  /* 0x000000000a1872ca */ /* 0x000fe200000e0000 */
[----:B------:R-:W-:Y:S01]  /*3840*/  USHF.R.U32.HI UR8, URZ, 0x4, UR5 ;  /* 0x00000004ff087899 */ /* 0x000fe20008011605 */
[----:B------:R-:W-:Y:S01]  /*3850*/  IMAD.MOV.U32 R10, RZ, RZ, 0x58 ;  /* 0x00000058ff0a7424 */ /* 0x000fe200078e00ff */
[----:B------:R-:W-:Y:S02]  /*3860*/  R2UR UR25, R9 ;  /* 0x00000000091972ca */ /* 0x000fe400000e0000 */
[----:B------:R-:W-:Y:S01]  /*3870*/  MOV R9, 0x100 ;  /* 0x0000010000097802 */ /* 0x000fe20000000f00 */
[----:B------:R-:W-:Y:S01]  /*3880*/  ULOP3.LUT UR8, UR8, 0x3fc0, URZ, 0xc0, !UPT ;  /* 0x00003fc008087892 */ /* 0x000fe2000f8ec0ff */
[----:B------:R-:W-:Y:S02]  /*3890*/  R2UR UR5, R11 ;  /* 0x000000000b0572ca */ /* 0x000fe400000e0000 */
[----:B------:R-:W-:Y:S01]  /*38a0*/  R2UR UR31, R10 ;  /* 0x000000000a1f72ca */ /* 0x000fe200000e0000 */
[----:B------:R-:W-:Y:S01]  /*38b0*/  ULOP3.LUT UR8, UR8, 0x1000000, URZ, 0xfc, !UPT ;  /* 0x0100000008087892 */ /* 0x000fe2000f8efcff */
[----:B------:R-:W-:Y:S01]  /*38c0*/  R2UR UR26, R9 ;  /* 0x00000000091a72ca */ /* 0x000fe200000e0000 */
[----:B------:R-:W-:Y:S02]  /*38d0*/  IMAD.MOV.U32 R10, RZ, RZ, 0x60 ;  /* 0x00000060ff0a7424 */ /* 0x000fe400078e00ff */
[----:B------:R-:W-:Y:S01]  /*38e0*/  UIADD3 UR18, UPT, UPT, UR8, 0x20, URZ ;  /* 0x0000002008127890 */ /* 0x000fe2000fffe0ff */
[----:B--2---:R-:W-:Y:S11]  /*38f0*/  @!P0 BRA `(.L_x_43) ;  /* 0x000000ac00288947 */ /* 0x004ff60003800000 */
.L_x_112:
[----:B------:R-:W-:Y:S01]  /*3900*/  UIADD3 UR12, UPT, UPT, UR8, 0x40, URZ ;  /* 0x00000040080c7890 */ /* 0x000fe2000fffe0ff */
[----:B------:R2:W-:Y:S01]  /*3910*/  UTCHMMA.2CTA tmem[UR10], gdesc[UR8], tmem[UR11], tmem[UR72], idesc[UR73], UP0 ;  /* 0x00ff48080a0079ea */ /* 0x0005e2000820000b */
[----:B------:R-:W-:Y:S01]  /*3920*/  UIADD3 UR16, UPT, UPT, UR8, 0x60, URZ ;  /* 0x0000006008107890 */ /* 0x000fe2000fffe0ff */
[----:B------:R-:W-:Y:S01]  /*3930*/  R2UR UR28, R10 ;  /* 0x000000000a1c72ca */ /* 0x000fe200000e0000 */
[----:B------:R-:W-:Y:S01]  /*3940*/  UIADD3 UR14, UPT, UPT, UR8, 0x80, URZ ;  /* 0x00000080080e7890 */ /* 0x000fe2000fffe0ff */
[----:B------:R-:W-:Y:S01]  /*3950*/  R2UR UR30, R9 ;  /* 0x00000000091e72ca */ /* 0x000fe200000e0000 */
[----:B------:R-:W-:Y:S01]  /*3960*/  UIADD3 UR6, UPT, UPT, UR6, 0x1, URZ ;  /* 0x0000000106067890 */ /* 0x000fe2000fffe0ff */
[----:B------:R-:W-:Y:S01]  /*3970*/  IMAD.MOV.U32 R10, RZ, RZ, 0x68 ;  /* 0x00000068ff0a7424 */ /* 0x000fe200078e00ff */
[----:B------:R-:W-:Y:S01]  /*3980*/  UMOV UR19, 0xc0004010 ;  /* 0xc000401000137882 */ /* 0x000fe20000000000 */
[----:B------:R-:W-:Y:S01]  /*3990*/  IMAD.MOV.U32 R9, RZ, RZ, 0x100 ;  /* 0x00000100ff097424 */ /* 0x000fe200078e00ff */
[----:B------:R-:W-:Y:S01]  /*39a0*/  UISETP.NE.AND UP0, UPT, UR6, 0xe, UPT ;  /* 0x0000000e0600788c */ /* 0x000fe2000bf05270 */
[----:B------:R3:W-:Y:S01]  /*39b0*/  UTCHMMA.2CTA tmem[UR23], gdesc[UR18], tmem[UR24], tmem[UR70], idesc[UR71], UPT ;  /* 0x00ff4612170079ea */ /* 0x0007e2000ba00018 */
[----:B------:R-:W-:Y:S01]  /*39c0*/  R2UR UR21, R10 ;  /* 0x000000000a1572ca */ /* 0x000fe200000e0000 */
[----:B-1----:R-:W-:Y:S01]  /*39d0*/  IMAD.U32 R11, RZ, RZ, UR7 ;  /* 0x00000007ff0b7e24 */ /* 0x002fe2000f8e00ff */
[----:B------:R-:W-:Y:S01]  /*39e0*/  USEL UR6, UR6, URZ, UP0 ;  /* 0x000000ff06067287 */ /* 0x000fe20008000000 */
[C---:B------:R-:W-:Y:S01]  /*39f0*/  R2UR UR22, R9.reuse ;  /* 0x00000000091672ca */ /* 0x040fe200000e0000 */
[----:B------:R-:W-:Y:S01]  /*3a00*/  UMOV UR13, 0xc0004010 ;  /* 0xc0004010000d7882 */ /* 0x000fe20000000000 */
[----:B------:R-:W-:Y:S01]  /*3a10*/  UMOV UR17, 0xc0004010 ;  /* 0xc000401000117882 */ /* 0x000fe20000000000 */
[----:B------:R1:W-:Y:S01]  /*3a20*/  UTCHMMA.2CTA tmem[UR25], gdesc[UR12], tmem[UR5], tmem[UR68], idesc[UR69], UPT ;  /* 0x00ff440c190079ea */ /* 0x0003e2000ba00005 */
[----:B------:R-:W-:Y:S01]  /*3a30*/  UMOV UR15, 0xc0004010 ;  /* 0xc0004010000f7882 */ /* 0x000fe20000000000 */
[----:B------:R-:W-:Y:S01]  /*3a40*/  UTCHMMA.2CTA tmem[UR31], gdesc[UR16], tmem[UR26], tmem[UR66], idesc[UR67], UPT ;  /* 0x00ff42101f0079ea */ /* 0x000fe2000ba0001a */
[----:B------:R4:W-:Y:S01]  /*3a50*/  UTCHMMA.2CTA tmem[UR28], gdesc[UR14], tmem[UR30], tmem[UR64], idesc[UR65], UPT ;  /* 0x00ff400e1c0079ea */ /* 0x0009e2000ba0001e */
[----:B------:R-:W-:Y:S01]  /*3a60*/  IMAD.MOV.U32 R10, RZ, RZ, 0x70 ;  /* 0x00000070ff0a7424 */ /* 0x000fe200078e00ff */
[----:B--2---:R-:W-:Y:S01]  /*3a70*/  UIADD3 UR10, UPT, UPT, UR8, 0xa0, URZ ;  /* 0x000000a0080a7890 */ /* 0x004fe2000fffe0ff */
[----:B------:R-:W-:Y:S01]  /*3a80*/  UMOV UR11, 0xc0004010 ;  /* 0xc0004010000b7882 */ /* 0x000fe20000000000 */
[----:B------:R-:W-:Y:S07]  /*3a90*/  UMOV UR9, 0xc0004010 ;  /* 0xc000401000097882 */ /* 0x000fee0000000000 */
[----:B------:R2:W-:Y:S01]  /*3aa0*/  UTCHMMA.2CTA tmem[UR21], gdesc[UR10], tmem[UR22], tmem[UR62], idesc[UR63], UPT ;  /* 0x00ff3e0a150079ea */ /* 0x0005e2000ba00016 */
[----:B------:R-:W5:Y:S01]  /*3ab0*/  SYNCS.PHASECHK.TRANS64.TRYWAIT P0, [UR4+0x100], R11 ;  /* 0x0001000bff0075a7 */ /* 0x000f620008001104 */
[----:B---3--:R-:W-:Y:S01]  /*3ac0*/  R2UR UR18, R10 ;  /* 0x000000000a1272ca */ /* 0x008fe200000e0000 */
[----:B------:R-:W-:Y:S01]  /*3ad0*/  IMAD.MOV.U32 R10, RZ, RZ, 0x78 ;  /* 0x00000078ff0a7424 */ /* 0x000fe200078e00ff */
[C---:B------:R-:W-:Y:S01]  /*3ae0*/  R2UR UR19, R9.reuse ;  /* 0x00000000091372ca */ /* 0x040fe200000e0000 */
[----:B-1----:R-:W-:Y:S02]  /*3af0*/  USEL UR5, URZ, 0x1, UP0 ;  /* 0x00000001ff057887 */ /* 0x002fe40008000000 */
[----:B------:R-:W-:Y:S01]  /*3b00*/  UIADD3 UR13, UPT, UPT, UR20, 0x80, URZ ;  /* 0x00000080140d7890 */ /* 0x000fe2000fffe0ff */
[----:B----4-:R-:W-:Y:S01]  /*3b10*/  R2UR UR14, R10 ;  /* 0x000000000a0e72ca */ /* 0x010fe200000e0000 */
[----:B------:R-:W-:Y:S01]  /*3b20*/  ULEA UR12, UR6, UR4, 0x3 ;  /* 0x00000004060c7291 */ /* 0x000fe2000f8e18ff */
[----:B------:R-:W-:Y:S02]  /*3b30*/  R2UR UR15, R9 ;  /* 0x00000000090f72ca */ /* 0x000fe400000e0000 */
[----:B------:R-:W-:Y:S05]  /*3b40*/  LOP3.LUT R12, R12, UR5, RZ, 0x3c, !PT ;  /* 0x000000050c0c7c12 */ /* 0x000fea000f8e3cff */
[----:B------:R-:W-:Y:S01]  /*3b50*/  IMAD.U32 R10, R12, -0x80000000, RZ ;  /* 0x800000000c0a7824 */ /* 0x000fe200078e00ff */
[----:B--2---:R-:W-:Y:S02]  /*3b60*/  UIADD3 UR10, UPT, UPT, UR8, 0xc0, URZ ;  /* 0x000000c0080a7890 */ /* 0x004fe4000fffe0ff */
[----:B------:R-:W-:Y:S01]  /*3b70*/  UIADD3 UR8, UPT, UPT, UR8, 0xe0, URZ ;  /* 0x000000e008087890 */ /* 0x000fe2000fffe0ff */
[----:B-----5:R-:W-:Y:S11]  /*3b80*/  @!P0 BRA `(.L_x_44) ;  /* 0x000000a800a48947 */ /* 0x020ff60003800000 */
.L_x_114:
[----:B------:R2:W-:Y:S01]  /*3b90*/  UTCHMMA.2CTA tmem[UR18], gdesc[UR10], tmem[UR19], tmem[UR60], idesc[UR61], UPT ;  /* 0x00ff3c0a120079ea */ /* 0x0005e2000ba00013 */
[----:B------:R2:W-:Y:S01]  /*3ba0*/  UTCHMMA.2CTA tmem[UR14], gdesc[UR8], tmem[UR15], tmem[UR58], idesc[UR59], UPT ;  /* 0x00ff3a080e0079ea */ /* 0x0005e2000ba0000f */
[----:B------:R2:W-:Y:S01]  /*3bb0*/  UTCBAR.2CTA.MULTICAST [UR13], URZ, UR45 ;  /* 0x000000ff0d0073e9 */ /* 0x0005e2000820082d */
[----:B------:R-:W3:Y:S02]  /*3bc0*/  SYNCS.PHASECHK.TRANS64.TRYWAIT P0, [UR12+0x10], R10 ;  /* 0x0000100aff0075a7 */ /* 0x000ee4000800110c */
[----:B--23--:R-:W-:Y:S05]  /*3bd0*/  @!P0 BRA `(.L_x_45) ;  /* 0x000000a800b08947 */ /* 0x00cfea0003800000 */
.L_x_116:
[----:B------:R-:W-:Y:S01]  /*3be0*/  UIMAD UR5, UR6, 0x3000, UR4 ;  /* 0x00003000060578a4 */ /* 0x000fe2000f8e0204 */
[----:B------:R-:W-:Y:S01]  /*3bf0*/  R2UR UR22, R8 ;  /* 0x00000000081672ca */ /* 0x000fe200000e0000 */
[----:B------:R-:W-:Y:S01]  /*3c00*/  UIADD3 UR7, UPT, UPT, UR12, 0x80, URZ ;  /* 0x000000800c077890 */ /* 0x000fe2000fffe0ff */
[----:B------:R-:W-:Y:S01]  /*3c10*/  R2UR UR25, R7 ;  /* 0x00000000071972ca */ /* 0x000fe200000e0000 */
[----:B------:R-:W-:Y:S01]  /*3c20*/  UIADD3 UR5, UPT, UPT, UR5, 0xc800, URZ ;  /* 0x0000c80005057890 */ /* 0x000fe2000fffe0ff */
[----:B------:R-:W-:Y:S01]  /*3c30*/  R2UR UR24, R5 ;  /* 0x00000000051872ca */ /* 0x000fe200000e0000 */
[----:B------:R-:W-:Y:S01]  /*3c40*/  UIADD3 UR20, UPT, UPT, UR4, 0xf0, URZ ;  /* 0x000000f004147890 */ /* 0x000fe2000fffe0ff */
[----:B------:R-:W-:Y:S01]  /*3c50*/  R2UR UR23, R4 ;  /* 0x00000000041772ca */ /* 0x000fe200000e0000 */
[----:B------:R-:W-:Y:S01]  /*3c60*/  USHF.R.U32.HI UR8, URZ, 0x4, UR5 ;  /* 0x00000004ff087899 */ /* 0x000fe20008011605 */
[----:B------:R-:W-:Y:S01]  /*3c70*/  R2UR UR21, R3 ;  /* 0x00000000031572ca */ /* 0x000fe200000e0000 */
[----:B------:R-:W-:Y:S01]  /*3c80*/  UIADD3 UR6, UPT, UPT, UR6, 0x1, URZ ;  /* 0x0000000106067890 */ /* 0x000fe2000fffe0ff */
[----:B------:R-:W-:Y:S01]  /*3c90*/  R2UR UR5, R6 ;  /* 0x00000000060572ca */ /* 0x000fe200000e0000 */
[----:B------:R-:W-:Y:S02]  /*3ca0*/  ULOP3.LUT UR8, UR8, 0x3fc0, URZ, 0xc0, !UPT ;  /* 0x00003fc008087892 */ /* 0x000fe4000f8ec0ff */
[----:B------:R-:W-:Y:S02]  /*3cb0*/  UISETP.NE.AND UP0, UPT, UR6, 0xe, UPT ;  /* 0x0000000e0600788c */ /* 0x000fe4000bf05270 */
[----:B------:R-:W-:Y:S02]  /*3cc0*/  ULOP3.LUT UR8, UR8, 0x10000, URZ, 0xfc, !UPT ;  /* 0x0001000008087892 */ /* 0x000fe4000f8efcff */
[----:B------:R-:W-:Y:S02]  /*3cd0*/  UIADD3 UR27, UPT, UPT, UR27, 0x1, URZ ;  /* 0x000000011b1b7890 */ /* 0x000fe4000fffe0ff */
[----:B------:R-:W-:Y:S02]  /*3ce0*/  UIADD3 UR18, UPT, UPT, UR8, 0x2, URZ ;  /* 0x0000000208127890 */ /* 0x000fe4000fffe0ff */
[----:B------:R-:W-:Y:S02]  /*3cf0*/  UIADD3 UR16, UPT, UPT, UR8, 0x100, URZ ;  /* 0x0000010008107890 */ /* 0x000fe4000fffe0ff */
[----:B------:R-:W-:Y:S02]  /*3d00*/  UIADD3 UR14, UPT, UPT, UR8, 0x102, URZ ;  /* 0x00000102080e7890 */ /* 0x000fe4000fffe0ff */
[----:B------:R-:W-:Y:S02]  /*3d10*/  UIADD3 UR12, UPT, UPT, UR8, 0x200, URZ ;  /* 0x00000200080c7890 */ /* 0x000fe4000fffe0ff */
[----:B------:R-:W-:Y:S02]  /*3d20*/  UIADD3 UR10, UPT, UPT, UR8, 0x202, URZ ;  /* 0x00000202080a7890 */ /* 0x000fe4000fffe0ff */
[----:B------:R-:W-:Y:S02]  /*3d30*/  USEL UR6, UR6, URZ, UP0 ;  /* 0x000000ff06067287 */ /* 0x000fe40008000000 */
[----:B------:R-:W-:Y:S01]  /*3d40*/  ULOP3.LUT UR29, UR29, 0x1, URZ, 0x3c, !UPT ;  /* 0x000000011d1d7892 */ /* 0x000fe2000f8e3cff */
[----:B------:R-:W-:Y:S01]  /*3d50*/  UMOV UR9, 0x80004020 ;  /* 0x8000402000097882 */ /* 0x000fe20000000000 */
[----:B------:R-:W-:Y:S01]  /*3d60*/  UMOV UR19, 0x80004020 ;  /* 0x8000402000137882 */ /* 0x000fe20000000000 */
[----:B------:R2:W-:Y:S01]  /*3d70*/  UTCHMMA.2CTA gdesc[UR42], gdesc[UR8], tmem[UR22], tmem[UR56], idesc[UR57], !UPT ;  /* 0x00ff38082a0075ea */ /* 0x0005e2000fa00016 */
[----:B------:R-:W-:Y:S01]  /*3d80*/  UTCHMMA.2CTA gdesc[UR40], gdesc[UR18], tmem[UR25], tmem[UR54], idesc[UR55], UPT ;  /* 0x00ff3612280075ea */ /* 0x000fe2000ba00019 */
[----:B------:R-:W-:Y:S01]  /*3d90*/  UMOV UR17, 0x80004020 ;  /* 0x8000402000117882 */ /* 0x000fe20000000000 */
[----:B------:R-:W-:Y:S01]  /*3da0*/  UMOV UR15, 0x80004020 ;  /* 0x80004020000f7882 */ /* 0x000fe20000000000 */
[----:B------:R3:W-:Y:S01]  /*3db0*/  UTCHMMA.2CTA gdesc[UR38], gdesc[UR16], tmem[UR5], tmem[UR52], idesc[UR53], UPT ;  /* 0x00ff3410260075ea */ /* 0x0007e2000ba00005 */
[----:B------:R4:W-:Y:S01]  /*3dc0*/  UTCHMMA.2CTA gdesc[UR36], gdesc[UR14], tmem[UR24], tmem[UR50], idesc[UR51], UPT ;  /* 0x00ff320e240075ea */ /* 0x0009e2000ba00018 */
[----:B------:R-:W-:Y:S01]  /*3dd0*/  UMOV UR13, 0x80004020 ;  /* 0x80004020000d7882 */ /* 0x000fe20000000000 */
[----:B------:R-:W-:Y:S01]  /*3de0*/  UMOV UR11, 0x80004020 ;  /* 0x80004020000b7882 */ /* 0x000fe20000000000 */
[----:B------:R4:W-:Y:S01]  /*3df0*/  UTCHMMA.2CTA gdesc[UR34], gdesc[UR12], tmem[UR23], tmem[UR48], idesc[UR49], UPT ;  /* 0x00ff300c220075ea */ /* 0x0009e2000ba00017 */
[----:B------:R4:W-:Y:S01]  /*3e00*/  UTCHMMA.2CTA gdesc[UR32], gdesc[UR10], tmem[UR21], tmem[UR46], idesc[UR47], UPT ;  /* 0x00ff2e0a200075ea */ /* 0x0009e2000ba00015 */
[----:B------:R-:W-:Y:S02]  /*3e10*/  UMOV UR26, 0x3 ;  /* 0x00000003001a7882 */ /* 0x000fe40000000000 */
[----:B------:R4:W-:Y:S01]  /*3e20*/  UTCBAR.2CTA.MULTICAST [UR20], URZ, UR26 ;  /* 0x000000ff140073e9 */ /* 0x0009e2000820081a */
[----:B------:R4:W-:Y:S01]  /*3e30*/  UTCBAR.2CTA.MULTICAST [UR7], URZ, UR44 ;  /* 0x000000ff070073e9 */ /* 0x0009e2000820082c */
[----:B--2---:R-:W-:Y:S01]  /*3e40*/  UMOV UR9, 0x1 ;  /* 0x0000000100097882 */ /* 0x004fe20000000000 */
[----:B---3--:R-:W-:Y:S02]  /*3e50*/  USEL UR5, URZ, 0x1, UP0 ;  /* 0x00000001ff057887 */ /* 0x008fe40008000000 */
[----:B------:R-:W-:Y:S04]  /*3e60*/  UISETP.NE.AND UP0, UPT, UR27, -0x1, UPT ;  /* 0xffffffff1b00788c */ /* 0x000fe8000bf05270 */
[----:B------:R-:W-:Y:S05]  /*3e70*/  LOP3.LUT R12, R12, UR5, RZ, 0x3c, !PT ;  /* 0x000000050c0c7c12 */ /* 0x000fea000f8e3cff */
[----:B------:R-:W-:Y:S05]  /*3e80*/  BRA.U UP0, `(.L_x_46) ;  /* 0xfffffff900187547 */ /* 0x000fea000b83ffff */
.L_x_41:
[----:B---34-:R-:W-:Y:S01]  /*3e90*/  UIADD3 UR7, UPT, UPT, UR4, 0x8, URZ ;  /* 0x0000000804077890 */ /* 0x018fe2000fffe0ff */
[----:B------:R-:W-:Y:S01]  /*3ea0*/  SHF.L.U32 R12, R12, 0x1f, RZ ;  /* 0x0000001f0c0c7819 */ /* 0x000fe200000006ff */
[----:B------:R-:W-:Y:S02]  /*3eb0*/  ULOP3.LUT UR5, UR75, 0xffff, URZ, 0xc0, !UPT ;  /* 0x0000ffff4b057892 */ /* 0x000fe4000f8ec0ff */
[----:B------:R-:W-:Y:S02]  /*3ec0*/  ULEA UR18, UR6, UR4, 0x3 ;  /* 0x0000000406127291 */ /* 0x000fe4000f8e18ff */
[----:B------:R-:W-:-:S05]  /*3ed0*/  USHF.L.U32 UR29, UR29, 0x1f, URZ ;  /* 0x0000001f1d1d7899 */ /* 0x000fca00080006ff */
[----:B------:R2:W-:Y:S01]  /*3ee0*/  UTCBAR.2CTA.MULTICAST [UR7], URZ, UR5 ;  /* 0x000000ff070073e9 */ /* 0x0005e20008200805 */
[----:B------:R-:W-:Y:S01]  /*3ef0*/  MOV R6, UR29 ;  /* 0x0000001d00067c02 */ /* 0x000fe20008000f00 */
[----:B------:R-:W3:Y:S02]  /*3f00*/  SYNCS.PHASECHK.TRANS64.TRYWAIT P0, [UR18+0x10], R12 ;  /* 0x0000100cff0075a7 */ /* 0x000ee40008001112 */
[----:B--23--:R-:W-:Y:S05]  /*3f10*/  @!P0 BRA `(.L_x_47) ;  /* 0x000000a400fc8947 */ /* 0x00cfea0003800000 */
.L_x_118:
[----:B------:R-:W2:Y:S01]  /*3f20*/  SYNCS.PHASECHK.TRANS64.TRYWAIT P0, [UR4+0xf8], R6 ;  /* 0x0000f806ff0075a7 */ /* 0x000ea20008001104 */
[----:B-1----:R-:W-:Y:S01]  /*3f30*/  IMAD.MOV.U32 R3, RZ, RZ, 0x48 ;  /* 0x00000048ff037424 */ /* 0x002fe200078e00ff */
[----:B------:R-:W-:Y:S01]  /*3f40*/  UIMAD UR6, UR6, 0x3000, UR4 ;  /* 0x00003000060678a4 */ /* 0x000fe2000f8e0204 */
[----:B------:R-:W-:Y:S01]  /*3f50*/  IMAD.MOV.U32 R4, RZ, RZ, 0x40 ;  /* 0x00000040ff047424 */ /* 0x000fe200078e00ff */
[----:B------:R-:W-:Y:S01]  /*3f60*/  UISETP.NE.U32.AND UP0, UPT, UR9, URZ, UPT ;  /* 0x000000ff0900728c */ /* 0x000fe2000bf05070 */
[----:B------:R-:W-:Y:S01]  /*3f70*/  IMAD.MOV.U32 R5, RZ, RZ, 0x100 ;  /* 0x00000100ff057424 */ /* 0x000fe200078e00ff */
[----:B------:R-:W-:Y:S01]  /*3f80*/  R2UR UR30, R3 ;  /* 0x00000000031e72ca */ /* 0x000fe200000e0000 */
[----:B------:R-:W-:Y:S01]  /*3f90*/  IMAD.MOV.U32 R3, RZ, RZ, 0x50 ;  /* 0x00000050ff037424 */ /* 0x000fe200078e00ff */
[----:B------:R-:W-:Y:S01]  /*3fa0*/  R2UR UR22, R4 ;  /* 0x00000000041672ca */ /* 0x000fe200000e0000 */
[----:B------:R-:W-:Y:S01]  /*3fb0*/  IMAD.MOV.U32 R4, RZ, RZ, 0x100 ;  /* 0x00000100ff047424 */ /* 0x000fe200078e00ff */
[----:B------:R-:W-:Y:S01]  /*3fc0*/  UIADD3 UR6, UPT, UPT, UR6, 0xc800, URZ ;  /* 0x0000c80006067890 */ /* 0x000fe2000fffe0ff */
[----:B------:R-:W-:Y:S01]  /*3fd0*/  R2UR UR32, R5 ;  /* 0x00000000052072ca */ /* 0x000fe200000e0000 */
[----:B------:R-:W-:Y:S01]  /*3fe0*/  UMOV UR44, 0x0 ;  /* 0x00000000002c7882 */ /* 0x000fe20000000000 */
[----:B------:R-:W-:Y:S01]  /*3ff0*/  R2UR UR27, R3 ;  /* 0x00000000031b72ca */ /* 0x000fe200000e0000 */
[----:B------:R-:W-:Y:S01]  /*4000*/  IMAD.MOV.U32 R3, RZ, RZ, 0x100 ;  /* 0x00000100ff037424 */ /* 0x000fe200078e00ff */
[----:B------:R-:W-:Y:S01]  /*4010*/  R2UR UR31, R4 ;  /* 0x00000000041f72ca */ /* 0x000fe200000e0000 */
[----:B------:R-:W-:Y:S01]  /*4020*/  USHF.R.U32.HI UR6, URZ, 0x4, UR6 ;  /* 0x00000004ff067899 */ /* 0x000fe20008011606 */
[----:B------:R-:W-:Y:S01]  /*4030*/  IMAD.MOV.U32 R4, RZ, RZ, 0x58 ;  /* 0x00000058ff047424 */ /* 0x000fe200078e00ff */
[----:B------:R-:W-:Y:S01]  /*4040*/  R2UR UR28, R5 ;  /* 0x00000000051c72ca */ /* 0x000fe200000e0000 */
[----:B------:R-:W-:Y:S01]  /*4050*/  UMOV UR45, 0x10190490 ;  /* 0x10190490002d7882 */ /* 0x000fe20000000000 */
[----:B------:R-:W-:Y:S01]  /*4060*/  R2UR UR19, R3 ;  /* 0x00000000031372ca */ /* 0x000fe200000e0000 */
[----:B------:R-:W-:Y:S01]  /*4070*/  IMAD.MOV.U32 R3, RZ, RZ, 0x60 ;  /* 0x00000060ff037424 */ /* 0x000fe200078e00ff */
[----:B------:R-:W-:Y:S01]  /*4080*/  ULOP3.LUT UR6, UR6, 0x3fc0, URZ, 0xc0, !UPT ;  /* 0x00003fc006067892 */ /* 0x000fe2000f8ec0ff */
[----:B------:R-:W-:Y:S01]  /*4090*/  R2UR UR26, R4 ;  /* 0x00000000041a72ca */ /* 0x000fe200000e0000 */
[----:B------:R-:W-:Y:S01]  /*40a0*/  IMAD.MOV.U32 R4, RZ, RZ, 0x68 ;  /* 0x00000068ff047424 */ /* 0x000fe200078e00ff */
[----:B------:R-:W-:Y:S01]  /*40b0*/  UMOV UR42, 0x0 ;  /* 0x00000000002a7882 */ /* 0x000fe20000000000 */
[----:B------:R-:W-:Y:S01]  /*40c0*/  R2UR UR25, R3 ;  /* 0x00000000031972ca */ /* 0x000fe200000e0000 */
[----:B------:R-:W-:Y:S01]  /*40d0*/  IMAD.MOV.U32 R3, RZ, RZ, 0x100 ;  /* 0x00000100ff037424 */ /* 0x000fe200078e00ff */
[----:B------:R-:W-:Y:S01]  /*40e0*/  ULOP3.LUT UR6, UR6, 0x1000000, URZ, 0xfc, !UPT ;  /* 0x0100000006067892 */ /* 0x000fe2000f8efcff */
[----:B------:R-:W1:Y:S01]  /*40f0*/  S2UR UR20, SR_CgaCtaId ;  /* 0x00000000001479c3 */ /* 0x000e620000008800 */
[----:B------:R-:W-:Y:S01]  /*4100*/  UMOV UR43, 0x10190490 ;  /* 0x10190490002b7882 */ /* 0x000fe20000000000 */
[----:B------:R-:W-:Y:S01]  /*4110*/  UMOV UR40, 0x0 ;  /* 0x0000000000287882 */ /* 0x000fe20000000000 */
[C---:B------:R-:W-:Y:S01]  /*4120*/  R2UR UR24, R3.reuse ;  /* 0x00000000031872ca */ /* 0x040fe200000e0000 */
[----:B------:R-:W-:Y:S01]  /*4130*/  UMOV UR41, 0x10190490 ;  /* 0x1019049000297882 */ /* 0x000fe20000000000 */
[----:B------:R-:W-:Y:S01]  /*4140*/  R2UR UR23, R3 ;  /* 0x00000000031772ca */ /* 0x000fe200000e0000 */
[----:B------:R-:W-:Y:S01]  /*4150*/  UMOV UR38, 0x0 ;  /* 0x0000000000267882 */ /* 0x000fe20000000000 */
[----:B------:R-:W-:Y:S01]  /*4160*/  UMOV UR39, 0x10190490 ;  /* 0x1019049000277882 */ /* 0x000fe20000000000 */
[----:B------:R-:W-:Y:S01]  /*4170*/  UMOV UR36, 0x0 ;  /* 0x0000000000247882 */ /* 0x000fe20000000000 */
[----:B------:R-:W-:Y:S01]  /*4180*/  UMOV UR37, 0x10190490 ;  /* 0x1019049000257882 */ /* 0x000fe20000000000 */
[----:B------:R-:W-:Y:S01]  /*4190*/  UMOV UR15, 0x400 ;  /* 0x00000400000f7882 */ /* 0x000fe20000000000 */
[----:B------:R-:W-:Y:S01]  /*41a0*/  UIADD3 UR12, UPT, UPT, UR6, 0x20, URZ ;  /* 0x00000020060c7890 */ /* 0x000fe2000fffe0ff */
[----:B------:R-:W-:Y:S01]  /*41b0*/  R2UR UR5, R4 ;  /* 0x00000000040572ca */ /* 0x000fe200000e0000 */
[----:B------:R-:W-:Y:S01]  /*41c0*/  UIADD3 UR10, UPT, UPT, UR6, 0x40, URZ ;  /* 0x00000040060a7890 */ /* 0x000fe2000fffe0ff */
[----:B------:R-:W-:Y:S01]  /*41d0*/  IMAD.U32 R3, RZ, RZ, UR29 ;  /* 0x0000001dff037e24 */ /* 0x000fe2000f8e00ff */
[----:B------:R-:W-:-:S02]  /*41e0*/  UIADD3 UR8, UPT, UPT, UR6, 0x60, URZ ;  /* 0x0000006006087890 */ /* 0x000fc4000fffe0ff */
[----:B------:R-:W-:Y:S02]  /*41f0*/  UIADD3 UR16, UPT, UPT, UR6, 0x80, URZ ;  /* 0x0000008006107890 */ /* 0x000fe4000fffe0ff */
[----:B------:R-:W-:Y:S01]  /*4200*/  UIADD3 UR14, UPT, UPT, UR6, 0xa0, URZ ;  /* 0x000000a0060e7890 */ /* 0x000fe2000fffe0ff */
[----:B------:R-:W-:Y:S01]  /*4210*/  UMOV UR34, 0x0 ;  /* 0x0000000000227882 */ /* 0x000fe20000000000 */
[----:B------:R-:W-:Y:S01]  /*4220*/  UMOV UR35, 0x10190490 ;  /* 0x1019049000237882 */ /* 0x000fe20000000000 */
[----:B------:R-:W-:Y:S01]  /*4230*/  UMOV UR7, 0xc0004010 ;  /* 0xc000401000077882 */ /* 0x000fe20000000000 */
[----:B------:R-:W-:Y:S01]  /*4240*/  UMOV UR13, 0xc0004010 ;  /* 0xc0004010000d7882 */ /* 0x000fe20000000000 */
[----:B------:R-:W-:Y:S01]  /*4250*/  UMOV UR11, 0xc0004010 ;  /* 0xc0004010000b7882 */ /* 0x000fe20000000000 */
[----:B------:R-:W-:Y:S01]  /*4260*/  UMOV UR9, 0xc0004010 ;  /* 0xc000401000097882 */ /* 0x000fe20000000000 */
[----:B-12---:R-:W-:Y:S05]  /*4270*/  @!P0 BRA `(.L_x_48) ;  /* 0x000000a400408947 */ /* 0x006fea0003800000 */
.L_x_120:
[----:B------:R-:W-:Y:S01]  /*4280*/  ULEA UR4, UR20, UR15, 0x18 ;  /* 0x0000000f14047291 */ /* 0x000fe2000f8ec0ff */
[----:B------:R2:W-:Y:S01]  /*4290*/  UTCHMMA.2CTA tmem[UR22], gdesc[UR6], tmem[UR32], tmem[UR44], idesc[UR45], UP0 ;  /* 0x00ff2c06160079ea */ /* 0x0005e20008200020 */
[----:B------:R3:W-:Y:S01]  /*42a0*/  UTCHMMA.2CTA tmem[UR30], gdesc[UR12], tmem[UR31], tmem[UR42], idesc[UR43], UPT ;  /* 0x00ff2a0c1e0079ea */ /* 0x0007e2000ba0001f */
[----:B------:R-:W-:Y:S01]  /*42b0*/  UMOV UR17, 0xc0004010 ;  /* 0xc000401000117882 */ /* 0x000fe20000000000 */
[----:B------:R-:W-:Y:S01]  /*42c0*/  UTCHMMA.2CTA tmem[UR27], gdesc[UR10], tmem[UR28], tmem[UR40], idesc[UR41], UPT ;  /* 0x00ff280a1b0079ea */ /* 0x000fe2000ba0001c */
[----:B------:R-:W-:Y:S01]  /*42d0*/  UMOV UR15, 0xc0004010 ;  /* 0xc0004010000f7882 */ /* 0x000fe20000000000 */
[----:B------:R4:W-:Y:S01]  /*42e0*/  UTCHMMA.2CTA tmem[UR26], gdesc[UR8], tmem[UR19], tmem[UR38], idesc[UR39], UPT ;  /* 0x00ff26081a0079ea */ /* 0x0009e2000ba00013 */
[----:B------:R-:W-:Y:S01]  /*42f0*/  UTCHMMA.2CTA tmem[UR25], gdesc[UR16], tmem[UR24], tmem[UR36], idesc[UR37], UPT ;  /* 0x00ff2410190079ea */ /* 0x000fe2000ba00018 */
[----:B------:R5:W-:Y:S01]  /*4300*/  UTCHMMA.2CTA tmem[UR5], gdesc[UR14], tmem[UR23], tmem[UR34], idesc[UR35], UPT ;  /* 0x00ff220e050079ea */ /* 0x000be2000ba00017 */
[----:B------:R-:W1:Y:S01]  /*4310*/  SYNCS.PHASECHK.TRANS64.TRYWAIT P0, [UR4+0x100], R3 ;  /* 0x00010003ff0075a7 */ /* 0x000e620008001104 */
[----:B------:R-:W-:-:S02]  /*4320*/  IMAD.MOV.U32 R5, RZ, RZ, 0x70 ;  /* 0x00000070ff057424 */ /* 0x000fc400078e00ff */
[----:B-1----:R-:W-:-:S03]  /*4330*/  IMAD.MOV.U32 R4, RZ, RZ, 0x100 ;  /* 0x00000100ff047424 */ /* 0x002fc600078e00ff */
[----:B------:R-:W-:Y:S01]  /*4340*/  R2UR UR21, R5 ;  /* 0x00000000051572ca */ /* 0x000fe200000e0000 */
[----:B------:R-:W-:Y:S01]  /*4350*/  IMAD.MOV.U32 R5, RZ, RZ, 0x78 ;  /* 0x00000078ff057424 */ /* 0x000fe200078e00ff */
[C---:B--2---:R-:W-:Y:S01]  /*4360*/  R2UR UR22, R4.reuse ;  /* 0x00000000041672ca */ /* 0x044fe200000e0000 */
[----:B---3--:R-:W-:Y:S02]  /*4370*/  ULOP3.LUT UR13, UR75, 0xffff, URZ, 0xc0, !UPT ;  /* 0x0000ffff4b0d7892 */ /* 0x008fe4000f8ec0ff */
[----:B------:R-:W-:Y:S02]  /*4380*/  UIADD3 UR12, UPT, UPT, UR18, 0x80, URZ ;  /* 0x00000080120c7890 */ /* 0x000fe4000fffe0ff */
[----:B----4-:R-:W-:Y:S01]  /*4390*/  UIADD3 UR8, UPT, UPT, UR6, 0xc0, URZ ;  /* 0x000000c006087890 */ /* 0x010fe2000fffe0ff */
[----:B------:R-:W-:Y:S01]  /*43a0*/  R2UR UR19, R5 ;  /* 0x00000000051372ca */ /* 0x000fe200000e0000 */
[----:B------:R-:W-:Y:S01]  /*43b0*/  UIADD3 UR6, UPT, UPT, UR6, 0xe0, URZ ;  /* 0x000000e006067890 */ /* 0x000fe2000fffe0ff */
[----:B-----5:R-:W-:Y:S01]  /*43c0*/  R2UR UR14, R4 ;  /* 0x00000000040e72ca */ /* 0x020fe200000e0000 */
[----:B------:R-:W-:Y:S01]  /*43d0*/  UIADD3 UR5, UPT, UPT, UR4, 0x110, URZ ;  /* 0x0000011004057890 */ /* 0x000fe2000fffe0ff */
[----:B------:R-:W-:Y:S01]  /*43e0*/  UMOV UR24, 0x0 ;  /* 0x0000000000187882 */ /* 0x000fe20000000000 */
[----:B------:R-:W-:Y:S01]  /*43f0*/  UMOV UR25, 0x10190490 ;  /* 0x1019049000197882 */ /* 0x000fe20000000000 */
[----:B------:R-:W-:Y:S01]  /*4400*/  UMOV UR16, 0x0 ;  /* 0x0000000000107882 */ /* 0x000fe20000000000 */
[----:B------:R-:W-:Y:S01]  /*4410*/  UMOV UR17, 0x10190490 ;  /* 0x1019049000117882 */ /* 0x000fe20000000000 */
[----:B------:R-:W-:Y:S01]  /*4420*/  UMOV UR15, 0x3 ;  /* 0x00000003000f7882 */ /* 0x000fe20000000000 */
[----:B------:R-:W-:Y:S01]  /*4430*/  UMOV UR9, 0xc0004010 ;  /* 0xc000401000097882 */ /* 0x000fe20000000000 */
[----:B------:R-:W-:Y:S01]  /*4440*/  UMOV UR7, 0xc0004010 ;  /* 0xc000401000077882 */ /* 0x000fe20000000000 */
[----:B------:R-:W-:Y:S06]  /*4450*/  @!P0 BRA `(.L_x_49) ;  /* 0x000000a000e88947 */ /* 0x000fec0003800000 */
.L_x_122:
[----:B------:R2:W-:Y:S01]  /*4460*/  UTCHMMA.2CTA tmem[UR21], gdesc[UR8], tmem[UR22], tmem[UR24], idesc[UR25], UPT ;  /* 0x00ff1808150079ea */ /* 0x0005e2000ba00016 */
[----:B------:R2:W-:Y:S01]  /*4470*/  UTCHMMA.2CTA tmem[UR19], gdesc[UR6], tmem[UR14], tmem[UR16], idesc[UR17], UPT ;  /* 0x00ff1006130079ea */ /* 0x0005e2000ba0000e */
[----:B------:R2:W-:Y:S01]  /*4480*/  UTCBAR.2CTA.MULTICAST [UR5], URZ, UR15 ;  /* 0x000000ff050073e9 */ /* 0x0005e2000820080f */
[----:B------:R2:W-:Y:S01]  /*4490*/  UTCBAR.2CTA.MULTICAST [UR12], URZ, UR13 ;  /* 0x000000ff0c0073e9 */ /* 0x0005e2000820080d */
[----:B------:R-:W-:Y:S01]  /*44a0*/  NOP ;  /* 0x0000000000007918 */ /* 0x000fe20000000000 */
.L_x_38:
[----:B------:R-:W-:Y:S01]  /*44b0*/  ELECT P0, URZ, PT ;  /* 0x0000000000ff782f */ /* 0x000fe20003800000 */
[----:B------:R-:W-:Y:S01]  /*44c0*/  IMAD.MOV.U32 R4, RZ, RZ, 0x1 ;  /* 0x00000001ff047424 */ /* 0x000fe200078e00ff */
[----:B--2---:R-:W-:Y:S01]  /*44d0*/  UMOV UR6, 0x40 ;  /* 0x0000004000067882 */ /* 0x004fe20000000000 */
[----:B------:R-:W-:Y:S01]  /*44e0*/  ULOP3.LUT UR5, UR20, 0x1, URZ, 0x3c, !UPT ;  /* 0x0000000114057892 */ /* 0x000fe2000f8e3cff */
[----:B------:R-:W-:Y:S01]  /*44f0*/  UVIRTCOUNT.DEALLOC.SMPOOL 0x80 ;  /* 0x000000800000784c */ /* 0x000fe20000000000 */
[----:B------:R-:W-:Y:S02]  /*4500*/  ULEA UR6, UR20, UR6, 0x18 ;  /* 0x0000000614067291 */ /* 0x000fe4000f8ec0ff */
[----:B------:R-:W-:Y:S01]  /*4510*/  UIADD3 UR7, UPT, UPT, UR4, 0x160, URZ ;  /* 0x0000016004077890 */ /* 0x000fe2000fffe0ff */
[----:B------:R-:W-:-:S03]  /*4520*/  UMOV UR9, 0x1 ;  /* 0x0000000100097882 */ /* 0x000fc60000000000 */
[----:B------:R-:W-:Y:S01]  /*4530*/  UPRMT UR5, UR5, 0x654, UR7 ;  /* 0x0000065405057896 */ /* 0x000fe20008000007 */
[----:B-1----:R-:W-:Y:S02]  /*4540*/  MOV R3, UR9 ;  /* 0x0000000900037c02 */ /* 0x002fe40008000f00 */
[----:B------:R1:W-:Y:S01]  /*4550*/  @P0 STS.U8 [UR6], R4 ;  /* 0x00000004ff000988 */ /* 0x0003e20008000006 */
[----:B------:R-:W-:Y:S06]  /*4560*/  BAR.SYNC.DEFER_BLOCKING 0x2, 0x120 ;  /* 0x0084800000007b1d */ /* 0x000fec0000010000 */
[----:B------:R1:W-:Y:S01]  /*4570*/  SYNCS.ARRIVE.TRANS64.RED.ART0 RZ, [UR5], R3 ;  /* 0x00000003ffff79a7 */ /* 0x0003e20008500405 */
[----:B------:R-:W2:Y:S02]  /*4580*/  SYNCS.PHASECHK.TRANS64.TRYWAIT P0, [UR4+0x160], RZ ;  /* 0x000160ffff0075a7 */ /* 0x000ea40008001104 */
[----:B-12---:R-:W-:Y:S05]  /*4590*/  @!P0 BRA `(.L_x_50) ;  /* 0x000000a000c08947 */ /* 0x006fea0003800000 */
.L_x_124:
[----:B------:R-:W-:Y:S01]  /*45a0*/  NOP ;  /* 0x0000000000007918 */ /* 0x000fe20000000000 */
[----:B------:R-:W-:Y:S01]  /*45b0*/  UMOV UR4, 0x50 ;  /* 0x0000005000047882 */ /* 0x000fe20000000000 */
[----:B------:R-:W-:Y:S01]  /*45c0*/  UMOV UR6, 0xffff ;  /* 0x0000ffff00067882 */ /* 0x000fe20000000000 */
[----:B------:R-:W-:Y:S02]  /*45d0*/  ULEA UR8, UR20, UR4, 0x18 ;  /* 0x0000000414087291 */ /* 0x000fe4000f8ec0ff */
[----:B------:R-:W-:-:S04]  /*45e0*/  ULOP3.LUT UR4, UR76, 0xffff, URZ, 0xc0, !UPT ;  /* 0x0000ffff4c047892 */ /* 0x000fc8000f8ec0ff */
[----:B------:R-:W-:-:S03]  /*45f0*/  USHF.R.U32.HI UR4, URZ, 0x5, UR4 ;  /* 0x00000005ff047899 */ /* 0x000fc60008011604 */
[----:B-1----:R-:W1:Y:S01]  /*4600*/  LDS R3, [UR8] ;  /* 0x00000008ff037984 */ /* 0x002e620008000800 */
[----:B------:R-:W-:Y:S02]  /*4610*/  UIADD3 UR5, UPT, UPT, UR4, 0x10, URZ ;  /* 0x0000001004057890 */ /* 0x000fe4000fffe0ff */
[----:B------:R-:W-:Y:S02]  /*4620*/  USHF.L.U32 UR6, UR6, UR4, URZ ;  /* 0x0000000406067299 */ /* 0x000fe400080006ff */
[----:B------:R-:W-:-:S04]  /*4630*/  USHF.L.U32 UR4, UR9, UR5, URZ ;  /* 0x0000000509047299 */ /* 0x000fc800080006ff */
[----:B------:R-:W-:-:S04]  /*4640*/  ULOP3.LUT UR4, UR4, UR6, URZ, 0xfc, !UPT ;  /* 0x0000000604047292 */ /* 0x000fc8000f8efcff */
[----:B------:R-:W-:Y:S01]  /*4650*/  ULOP3.LUT UR6, UR4, 0xffff, URZ, 0xc0, !UPT ;  /* 0x0000ffff04067892 */ /* 0x000fe2000f8ec0ff */
[----:B-1----:R-:W-:-:S13]  /*4660*/  R2UR UR7, R3 ;  /* 0x00000000030772ca */ /* 0x002fda00000e0000 */
[----:B------:R-:W-:-:S04]  /*4670*/  ULOP3.LUT UR5, UR4, 0xffff, UR7, 0x80, !UPT ;  /* 0x0000ffff04057892 */ /* 0x000fc8000f8e8007 */
[----:B------:R-:W-:-:S09]  /*4680*/  UISETP.NE.AND UP0, UPT, UR5, UR6, UPT ;  /* 0x000000060500728c */ /* 0x000fd2000bf05270 */
[----:B------:R-:W-:Y:S05]  /*4690*/  BRA.U UP0, `(.L_x_51) ;  /* 0x00000001004c7547 */ /* 0x000fea000b800000 */
[----:B------:R-:W-:Y:S02]  /*46a0*/  USHF.R.U32.HI UR5, URZ, 0x10, UR4 ;  /* 0x00000010ff057899 */ /* 0x000fe40008011604 */
[----:B------:R-:W-:-:S04]  /*46b0*/  USHF.R.U32.HI UR6, URZ, 0x10, UR7 ;  /* 0x00000010ff067899 */ /* 0x000fc80008011607 */
[----:B------:R-:W-:-:S04]  /*46c0*/  ULOP3.LUT UR6, UR6, UR5, URZ, 0xc0, !UPT ;  /* 0x0000000506067292 */ /* 0x000fc8000f8ec0ff */
[----:B------:R-:W-:-:S09]  /*46d0*/  UISETP.NE.AND UP0, UPT, UR6, UR5, UPT ;  /* 0x000000050600728c */ /* 0x000fd2000bf05270 */
[----:B------:R-:W-:Y:S05]  /*46e0*/  BRA.U UP0, `(.L_x_52) ;  /* 0x00000001002c7547 */ /* 0x000fea000b800000 */
[----:B------:R-:W1:Y:S01]  /*46f0*/  S2R R4, SR_LANEID ;  /* 0x0000000000047919 */ /* 0x000e620000000000 */
[----:B------:R-:W-:-:S03]  /*4700*/  ULOP3.LUT UR5, URZ, UR4, URZ, 0x33, !UPT ;  /* 0x00000004ff057292 */ /* 0x000fc6000f8e33ff */
[----:B------:R-:W-:Y:S02]  /*4710*/  VOTEU.ANY UR4, UPT, PT ;  /* 0x0000000000047886 */ /* 0x000fe400038e0100 */
[----:B------:R-:W-:Y:S01]  /*4720*/  UFLO.U32 UR4, UR4 ;  /* 0x00000004000472bd */ /* 0x000fe200080e0000 */
[----:B------:R-:W-:-:S04]  /*4730*/  IMAD.U32 R3, RZ, RZ, UR5 ;  /* 0x00000005ff037e24 */ /* 0x000fc8000f8e00ff */
[----:B------:R-:W2:Y:S02]  /*4740*/  REDUX UR6, R3 ;  /* 0x00000000030673c4 */ /* 0x000ea40000000000 */
[----:B------:R3:W-:Y:S01]  /*4750*/  UTCATOMSWS.AND URZ, UR5 ;  /* 0x0000000500ff79e3 */ /* 0x0007e20008000000 */
[----:B-1----:R-:W-:Y:S02]  /*4760*/  ISETP.EQ.U32.AND P0, PT, R4, UR4, PT ;  /* 0x0000000404007c0c */ /* 0x002fe4000bf02070 */
[----:B--2---:R-:W-:-:S11]  /*4770*/  MOV R4, UR6 ;  /* 0x0000000600047c02 */ /* 0x004fd60008000f00 */
[----:B------:R3:W-:Y:S01]  /*4780*/  @P0 ATOMS.AND RZ, [UR8], R4 ;  /* 0x00000004ffff098c */ /* 0x0007e2000a800008 */
[----:B------:R-:W-:Y:S05]  /*4790*/  BRA `(.L_x_53) ;  /* 0x0000000000147947 */ /* 0x000fea0003800000 */
.L_x_52:
[----:B------:R-:W-:Y:S02]  /*47a0*/  MOV R4, 0x47c0 ;  /* 0x000047c000047802 */ /* 0x000fe40000000f00 */
[----:B------:R-:W-:Y:S05]  /*47b0*/  CALL.REL.NOINC `($__internal_0_$__cuda_sm10x_tcgen05_guardrail_trap_col_being_dealloced_not_returned_by_alloc) ;  /* 0x000000a400a07944 */ /* 0x000fea0003c00000 */
[----:B------:R-:W-:Y:S05]  /*47c0*/  BRA `(.L_x_53) ;  /* 0x0000000000087947 */ /* 0x000fea0003800000 */
.L_x_51:
[----:B------:R-:W-:Y:S02]  /*47d0*/  MOV R4, 0x47f0 ;  /* 0x000047f000047802 */ /* 0x000fe40000000f00 */
[----:B------:R-:W-:Y:S05]  /*47e0*/  CALL.REL.NOINC `($__internal_2_$__cuda_sm10x_tcgen05_guardrail_trap_unallocated_columns_being_dealloced) ;  /* 0x000000a400ac7944 */ /* 0x000fea0003c00000 */
.L_x_53:
[----:B------:R-:W-:Y:S01]  /*47f0*/  NOP ;  /* 0x0000000000007918 */ /* 0x000fe20000000000 */
[----:B------:R-:W-:Y:S05]  /*4800*/  BRA `(.L_x_54) ;  /* 0x0000000000047947 */ /* 0x000fea0003800000 */
.L_x_9:
[----:B------:R-:W-:Y:S01]  /*4810*/  NOP ;  /* 0x0000000000007918 */ /* 0x000fe20000000000 */
.L_x_54:
[----:B------:R-:W-:Y:S02]  /*4820*/  UISETP.NE.AND UP1, UPT, UR74, 0xc, UPT ;  /* 0x0000000c4a00788c */ /* 0x000fe4000bf25270 */
[----:B------:R-:W-:-:S07]  /*4830*/  UISETP.NE.AND UP0, UPT, UR74, 0xd, UPT ;  /* 0x0000000d4a00788c */ /* 0x000fce000bf05270 */
[----:B------:R-:W-:Y:S05]  /*4840*/  BRA.U UP1, `(.L_x_55) ;  /* 0x00000001012c7547 */ /* 0x000fea000b800000 */
[----:B------:R-:W4:Y:S01]  /*4850*/  S2UR UR4, SR_CgaCtaId ;  /* 0x00000000000479c3 */ /* 0x000f220000008800 */
[----:B------:R-:W-:Y:S01]  /*4860*/  UMOV UR6, 0x400 ;  /* 0x0000040000067882 */ /* 0x000fe20000000000 */
[----:B---3--:R-:W-:Y:S01]  /*4870*/  UMOV UR5, 0x20 ;  /* 0x0000002000057882 */ /* 0x008fe20000000000 */
[----:B------:R-:W-:Y:S01]  /*4880*/  ELECT P0, URZ, PT ;  /* 0x0000000000ff782f */ /* 0x000fe20003800000 */
[----:B----4-:R-:W-:Y:S02]  /*4890*/  ULEA UR6, UR4, UR6, 0x18 ;  /* 0x0000000604067291 */ /* 0x010fe4000f8ec0ff */
[----:B------:R-:W-:-:S04]  /*48a0*/  UIADD3 UR4, UPT, UPT, -UR5, 0x100000, URZ ;  /* 0x0010000005047890 */ /* 0x000fc8000fffe1ff */
[----:B------:R-:W-:Y:S02]  /*48b0*/  USHF.L.U32 UR5, UR4, 0xb, URZ ;  /* 0x0000000b04057899 */ /* 0x000fe400080006ff */
[----:B------:R-:W-:Y:S01]  /*48c0*/  USHF.L.U32 UR4, UR4, 0x1, URZ ;  /* 0x0000000104047899 */ /* 0x000fe200080006ff */
[----:B------:R-:W3:Y:S11]  /*48d0*/  FENCE.VIEW.ASYNC.S ;  /* 0x00000000000073c6 */ /* 0x000ef60000000000 */
[----:B---3--:R4:W5:Y:S02]  /*48e0*/  SYNCS.EXCH.64 URZ, [UR6+0x160], UR4 ;  /* 0x0001600406ff75b2 */ /* 0x0089640008000100 */
[----:B----4-:R-:W-:Y:S01]  /*48f0*/  NOP ;  /* 0x0000000000007918 */ /* 0x010fe20000000000 */
.L_x_55:
[----:B------:R-:W-:Y:S01]  /*4900*/  NOP ;  /* 0x0000000000007918 */ /* 0x000fe20000000000 */
[----:B------:R-:W-:Y:S05]  /*4910*/  BRA.U UP0, `(.L_x_56) ;  /* 0x0000000500447547 */ /* 0x000fea000b800000 */
[----:B------:R-:W-:-:S08]  /*4920*/  NOP ;  /* 0x0000000000007918 */ /* 0x000fd00000000000 */
[----:B------:R-:W4:-:S00]  /*4930*/  USETMAXREG.DEALLOC.CTAPOOL 0x30 ;  /* 0x00000030000079c8 */ /* 0x000f0000080e0500 */
[----:B------:R-:W1:Y:S01]  /*4940*/  LDCU UR4, c[0x0][0x640] ;  /* 0x0000c800ff0477ac */ /* 0x000e620008000800 */
[----:B------:R-:W2:Y:S01]  /*4950*/  LDCU.U8 UR8, c[0x0][0x644] ;  /* 0x0000c880ff0877ac */ /* 0x000ea20008000000 */
[----:B------:R-:W3:Y:S01]  /*4960*/  LDCU.U8 UR7, c[0x0][0x645] ;  /* 0x0000c8a0ff0777ac */ /* 0x000ee20008000000 */
[----:B------:R-:W5:Y:S01]  /*4970*/  LDCU UR6, c[0x0][0x654] ;  /* 0x0000ca80ff0677ac */ /* 0x000f620008000800 */
[----:B------:R-:W2:Y:S01]  /*4980*/  LDCU.U8 UR13, c[0x0][0x638] ;  /* 0x0000c700ff0d77ac */ /* 0x000ea20008000000 */
[----:B-1-3--:R-:W-:Y:S01]  /*4990*/  UIMAD.WIDE.U32 UR4, UR77, UR4, URZ ;  /* 0x000000044d0472a5 */ /* 0x00afe2000f8e00ff */
[----:B------:R-:W1:Y:S03]  /*49a0*/  LDCU.U8 UR14, c[0x0][0x650] ;  /* 0x0000ca00ff0e77ac */ /* 0x000e660008000000 */
[----:B------:R-:W-:Y:S01]  /*49b0*/  UIADD3 UR4, UPT, UPT, -UR5, UR77, URZ ;  /* 0x0000004d05047290 */ /* 0x000fe2000fffe1ff */
[----:B------:R-:W3:Y:S03]  /*49c0*/  LDCU.U8 UR11, c[0x0][0x639] ;  /* 0x0000c720ff0b77ac */ /* 0x000ee60008000000 */
[----:B--2---:R-:W-:Y:S01]  /*49d0*/  USHF.R.U32.HI UR4, URZ, UR8, UR4 ;  /* 0x00000008ff047299 */ /* 0x004fe20008011604 */
[----:B------:R-:W2:Y:S03]  /*49e0*/  LDCU.64 UR8, c[0x0][0x630] ;  /* 0x0000c600ff0877ac */ /* 0x000ea60008000a00 */
[----:B------:R-:W-:Y:S01]  /*49f0*/  UIADD3 UR4, UPT, UPT, UR5, UR4, URZ ;  /* 0x0000000405047290 */ /* 0x000fe2000fffe0ff */
[----:B------:R-:W3:Y:S03]  /*4a00*/  LDCU.U8 UR12, c[0x0][0x651] ;  /* 0x0000ca20ff0c77ac */ /* 0x000ee60008000000 */
[----:B------:R-:W-:Y:S01]  /*4a10*/  USHF.R.U32.HI UR10, URZ, UR7, UR4 ;  /* 0x00000007ff0a7299 */ /* 0x000fe20008011604 */
[----:B------:R-:W3:Y:S03]  /*4a20*/  LDCU UR7, c[0x0][0x63c] ;  /* 0x0000c780ff0777ac */ /* 0x000ee60008000800 */
[----:B-----5:R-:W-:-:S02]  /*4a30*/  UISETP.GE.AND UP0, UPT, UR10, UR6, UPT ;  /* 0x000000060a00728c */ /* 0x020fc4000bf06270 */
[----:B------:R-:W-:Y:S02]  /*4a40*/  UIADD3 UR4, UPT, UPT, -UR10, URZ, URZ ;  /* 0x000000ff0a047290 */ /* 0x000fe4000fffe1ff */
[----:B-1----:R-:W-:Y:S01]  /*4a50*/  USEL UR6, UR13, UR14, !UP0 ;  /* 0x0000000e0d067287 */ /* 0x002fe2000c000000 */
[----:B------:R-:W1:Y:S03]  /*4a60*/  LDCU.U8 UR14, c[0x0][0x62c] ;  /* 0x0000c580ff0e77ac */ /* 0x000e660008000000 */
[----:B------:R-:W-:-:S03]  /*4a70*/  ULOP3.LUT UR6, UR6, 0xff, URZ, 0xc0, !UPT ;  /* 0x000000ff06067892 */ /* 0x000fc6000f8ec0ff */
[----:B--2---:R-:W2:Y:S01]  /*4a80*/  @UP0 LDCU UR9, c[0x0][0x64c] ;  /* 0x0000c980ff0907ac */ /* 0x004ea20008000800 */
[----:B---3--:R-:W-:Y:S01]  /*4a90*/  UIMAD UR7, UR4, UR7, UR77 ;  /* 0x00000007040772a4 */ /* 0x008fe2000f8e024d */
[----:B------:R-:W3:Y:S03]  /*4aa0*/  @UP0 LDCU UR8, c[0x0][0x648] ;  /* 0x0000c900ff0807ac */ /* 0x000ee60008000800 */
[----:B--2---:R-:W-:Y:S02]  /*4ab0*/  UIMAD.WIDE.U32 UR4, UR7, UR9, URZ ;  /* 0x00000009070472a5 */ /* 0x004fe4000f8e00ff */
[----:B------:R-:W-:Y:S02]  /*4ac0*/  USEL UR9, UR11, UR12, !UP0 ;  /* 0x0000000c0b097287 */ /* 0x000fe4000c000000 */
[----:B------:R-:W-:Y:S01]  /*4ad0*/  UIADD3 UR4, UPT, UPT, UR7, -UR5, URZ ;  /* 0x8000000507047290 */ /* 0x000fe2000fffe0ff */
[----:B------:R-:W2:Y:S03]  /*4ae0*/  LDCU.64 UR12, c[0x0][0x620] ;  /* 0x0000c400ff0c77ac */ /* 0x000ea60008000a00 */
[----:B------:R-:W-:-:S02]  /*4af0*/  USHF.R.U32.HI UR4, URZ, UR6, UR4 ;  /* 0x00000006ff047299 */ /* 0x000fc40008011604 */
[----:B------:R-:W-:Y:S02]  /*4b00*/  ULOP3.LUT UR6, UR9, 0xff, URZ, 0xc0, !UPT ;  /* 0x000000ff09067892 */ /* 0x000fe4000f8ec0ff */
[----:B------:R-:W-:Y:S01]  /*4b10*/  UIADD3 UR4, UPT, UPT, UR5, UR4, URZ ;  /* 0x0000000405047290 */ /* 0x000fe2000fffe0ff */
[----:B------:R-:W5:Y:S03]  /*4b20*/  LDCU UR5, c[0x0][0x628] ;  /* 0x0000c500ff0577ac */ /* 0x000f660008000800 */
[----:B------:R-:W-:Y:S01]  /*4b30*/  USHF.R.U32.HI UR9, URZ, UR6, UR4 ;  /* 0x00000006ff097299 */ /* 0x000fe20008011604 */
[----:B------:R-:W1:Y:S03]  /*4b40*/  LDCU.U8 UR11, c[0x0][0x62d] ;  /* 0x0000c5a0ff0b77ac */ /* 0x000e660008000000 */
[----:B------:R-:W-:-:S04]  /*4b50*/  UIADD3 UR4, UPT, UPT, -UR9, URZ, URZ ;  /* 0x000000ff09047290 */ /* 0x000fc8000fffe1ff */
[----:B---3--:R-:W-:-:S04]  /*4b60*/  UIMAD UR4, UR8, UR4, UR7 ;  /* 0x00000004080472a4 */ /* 0x008fc8000f8e0207 */
[----:B--2---:R-:W-:-:S04]  /*4b70*/  UIMAD UR6, UR10, UR12, UR4 ;  /* 0x0000000c0a0672a4 */ /* 0x004fc8000f8e0204 */
[----:B-----5:R-:W-:-:S07]  /*4b80*/  UIMAD.WIDE.U32 UR4, UR6, UR5, URZ ;  /* 0x00000005060472a5 */ /* 0x020fce000f8e00ff */
[----:B------:R-:W-:Y:S02]  /*4b90*/  UMOV UR4, UR5 ;  /* 0x0000000500047c82 */ /* 0x000fe40008000000 */
[----:B------:R-:W-:Y:S02]  /*4ba0*/  UIADD3 UR12, UPT, UPT, UR6, -UR4, URZ ;  /* 0x80000004060c7290 */ /* 0x000fe4000fffe0ff */
[----:B------:R-:W2:Y:S02]  /*4bb0*/  LDCU UR5, c[0x0][0x60c] ;  /* 0x0000c180ff0577ac */ /* 0x000ea40008000800 */
[----:B-1----:R-:W-:-:S04]  /*4bc0*/  USHF.R.U32.HI UR12, URZ, UR14, UR12 ;  /* 0x0000000eff0c7299 */ /* 0x002fc8000801160c */
[----:B------:R-:W-:-:S04]  /*4bd0*/  UIADD3 UR12, UPT, UPT, UR4, UR12, URZ ;  /* 0x0000000c040c7290 */ /* 0x000fc8000fffe0ff */
[----:B------:R-:W-:-:S04]  /*4be0*/  USHF.R.U32.HI UR12, URZ, UR11, UR12 ;  /* 0x0000000bff0c7299 */ /* 0x000fc8000801160c */
[----:B------:R-:W-:Y:S02]  /*4bf0*/  UIADD3 UR11, UPT, UPT, -UR12, URZ, URZ ;  /* 0x000000ff0c0b7290 */ /* 0x000fe4000fffe1ff */
[----:B--2---:R-:W-:Y:S02]  /*4c00*/  UISETP.GE.AND UP0, UPT, UR77, UR5, UPT ;  /* 0x000000054d00728c */ /* 0x004fe4000bf06270 */
[----:B------:R-:W-:-:S07]  /*4c10*/  UIMAD UR11, UR11, UR13, UR6 ;  /* 0x0000000d0b0b72a4 */ /* 0x000fce000f8e0206 */
[----:B----4-:R-:W-:Y:S05]  /*4c20*/  BRA.U UP0, `(.L_x_56) ;  /* 0x0000000100807547 */ /* 0x010fea000b800000 */
[----:B------:R-:W1:Y:S01]  /*4c30*/  S2UR UR4, SR_CgaCtaId ;  /* 0x00000000000479c3 */ /* 0x000e620000008800 */
[----:B------:R-:W-:Y:S01]  /*4c40*/  UMOV UR5, 0x400 ;  /* 0x0000040000057882 */ /* 0x000fe20000000000 */
[----:B------:R-:W2:Y:S01]  /*4c50*/  LDCU UR8, c[0x0][0x614] ;  /* 0x0000c280ff0877ac */ /* 0x000ea20008000800 */
[----:B------:R-:W3:Y:S01]  /*4c60*/  LDCU.64 UR6, c[0x0][0x348] ;  /* 0x00006900ff0677ac */ /* 0x000ee20008000a00 */
[----:B------:R-:W-:Y:S01]  /*4c70*/  ULOP3.LUT UR10, UR77, 0x1, URZ, 0xc0, !UPT ;  /* 0x000000014d0a7892 */ /* 0x000fe2000f8ec0ff */
[----:B------:R-:W-:Y:S01]  /*4c80*/  UMOV UR14, 0x20 ;  /* 0x00000020000e7882 */ /* 0x000fe20000000000 */
[----:B-1----:R-:W-:Y:S02]  /*4c90*/  ULEA UR4, UR4, UR5, 0x18 ;  /* 0x0000000504047291 */ /* 0x002fe4000f8ec0ff */
[----:B------:R-:W-:Y:S02]  /*4ca0*/  ULOP3.LUT UR5, URZ, UR9, URZ, 0x33, !UPT ;  /* 0x00000009ff057292 */ /* 0x000fe4000f8e33ff */
[----:B---3--:R-:W-:-:S02]  /*4cb0*/  UIADD3 UR6, UP0, UPT, UR6, 0x200, URZ ;  /* 0x0000020006067890 */ /* 0x008fc4000ff1e0ff */
[----:B--2---:R-:W-:Y:S02]  /*4cc0*/  UIADD3 UR5, UPT, UPT, UR5, UR8, URZ ;  /* 0x0000000805057290 */ /* 0x004fe4000fffe0ff */
[----:B------:R-:W-:Y:S01]  /*4cd0*/  UIADD3 UR8, UPT, UPT, UR4, 0x800, URZ ;  /* 0x0000080004087890 */ /* 0x000fe2000fffe0ff */
[----:B------:R-:W1:Y:S01]  /*4ce0*/  SYNCS.PHASECHK.TRANS64.TRYWAIT P0, [UR4+0x130], RZ ;  /* 0x000130ffff0075a7 */ /* 0x000e620008001104 */
[----:B------:R-:W-:Y:S02]  /*4cf0*/  ULEA UR10, UR5, UR10, 0x1 ;  /* 0x0000000a050a7291 */ /* 0x000fe4000f8e08ff */
[----:B------:R-:W-:Y:S02]  /*4d00*/  UIADD3.X UR7, UPT, UPT, URZ, UR7, URZ, UP0, !UPT ;  /* 0x00000007ff077290 */ /* 0x000fe400087fe4ff */
[----:B------:R-:W-:Y:S02]  /*4d10*/  UIADD3 UR13, UPT, UPT, UR4, 0x2800, URZ ;  /* 0x00002800040d7890 */ /* 0x000fe4000fffe0ff */
[----:B------:R-:W-:-:S02]  /*4d20*/  UIADD3 UR5, UPT, UPT, UR4, 0x4800, URZ ;  /* 0x0000480004057890 */ /* 0x000fc4000fffe0ff */
[----:B------:R-:W-:Y:S01]  /*4d30*/  USHF.L.U32 UR10, UR10, 0x7, URZ ;  /* 0x000000070a0a7899 */ /* 0x000fe200080006ff */
[----:B------:R-:W-:Y:S01]  /*4d40*/  UMOV UR9, URZ ;  /* 0x000000ff00097c82 */ /* 0x000fe20008000000 */
[----:B-1----:R-:W-:Y:S10]  /*4d50*/  @!P0 BRA `(.L_x_57) ;  /* 0x0000009800e88947 */ /* 0x002ff40003800000 */
.L_x_126:
[----:B------:R2:W-:Y:S01]  /*4d60*/  UTMASTG.4D [UR8], [UR6], desc[URZ] ;  /* 0x0000ff08060073b5 */ /* 0x0005e20008019000 */
[----:B-1----:R-:W-:Y:S01]  /*4d70*/  HFMA2 R3, -RZ, RZ, 0, 5.9604644775390625e-08 ;  /* 0x00000001ff037431 */ /* 0x002fe200000001ff */
[----:B--2---:R-:W-:Y:S01]  /*4d80*/  UMOV UR8, UR13 ;  /* 0x0000000d00087c82 */ /* 0x004fe20008000000 */
[----:B------:R-:W-:Y:S01]  /*4d90*/  UMOV UR9, UR14 ;  /* 0x0000000e00097c82 */ /* 0x000fe20008000000 */
[----:B------:R-:W-:Y:S01]  /*4da0*/  UMOV UR13, 0x40 ;  /* 0x00000040000d7882 */ /* 0x000fe20000000000 */
[----:B------:R1:W-:Y:S02]  /*4db0*/  UTMASTG.4D [UR8], [UR6], desc[URZ] ;  /* 0x0000ff08060073b5 */ /* 0x0003e40008019000 */
[----:B-1----:R-:W-:Y:S01]  /*4dc0*/  UMOV UR8, UR5 ;  /* 0x0000000500087c82 */ /* 0x002fe20008000000 */
[----:B------:R-:W-:Y:S02]  /*4dd0*/  UMOV UR9, UR13 ;  /* 0x0000000d00097c82 */ /* 0x000fe40008000000 */
[----:B------:R4:W-:Y:S01]  /*4de0*/  UTMASTG.4D [UR8], [UR6], desc[URZ] ;  /* 0x0000ff08060073b5 */ /* 0x0009e20008019000 */
[----:B------:R0:W-:Y:S01]  /*4df0*/  UTMACMDFLUSH ;  /* 0x00000000000079b7 */ /* 0x0001e20000000000 */
[----:B------:R-:W-:-:S04]  /*4e00*/  DEPBAR.LE SB0, 0x0 ;  /* 0x000080000000791a */ /* 0x000fc80000000000 */
[----:B------:R4:W-:Y:S01]  /*4e10*/  SYNCS.ARRIVE.TRANS64.ART0 RZ, [UR4+0x138], R3 ;  /* 0x00013803ffff79a7 */ /* 0x0009e20008500004 */
[----:B------:R-:W-:Y:S01]  /*4e20*/  NOP ;  /* 0x0000000000007918 */ /* 0x000fe20000000000 */
.L_x_56:
[----:B------:R-:W-:-:S09]  /*4e30*/  UISETP.GT.AND UP0, UPT, UR74, 0x3, UPT ;  /* 0x000000034a00788c */ /* 0x000fd2000bf04270 */
[----:B------:R-:W-:Y:S05]  /*4e40*/  BRA.U UP0, `(.L_x_58) ;  /* 0x0000007500a47547 */ /* 0x000fea000b800000 */
[----:B------:R-:W-:Y:S01]  /*4e50*/  NOP ;  /* 0x0000000000007918 */ /* 0x000fe20000000000 */
.L_x_59:
[----:B------:R-:W-:-:S08]  /*4e60*/  NOP ;  /* 0x0000000000007918 */ /* 0x000fd00000000000 */
[----:B------:R-:W1:Y:S02]  /*4e70*/  USETMAXREG.TRY_ALLOC.CTAPOOL UP0, 0xc0 ;  /* 0x000000c0000079c8 */ /* 0x000e640008000600 */
[----:B-1----:R-:W-:Y:S05]  /*4e80*/  BRA.U !UP0, `(.L_x_59) ;  /* 0xfffffffd08f47547 */ /* 0x002fea000b83ffff */
[----:B------:R-:W1:Y:S01]  /*4e90*/  LDCU UR4, c[0x0][0x60c] ;  /* 0x0000c180ff0477ac */ /* 0x000e620008000800 */
[----:B----4-:R-:W-:Y:S01]  /*4ea0*/  UMOV UR10, 0x1 ;  /* 0x00000001000a7882 */ /* 0x010fe20000000000 */
[----:B-1----:R-:W-:Y:S01]  /*4eb0*/  UISETP.GE.AND UP0, UPT, UR77, UR4, UPT ;  /* 0x000000044d00728c */ /* 0x002fe2000bf06270 */
[----:B-----5:R-:W-:Y:S08]  /*4ec0*/  BAR.SYNC.DEFER_BLOCKING 0x2, 0x120 ;  /* 0x0084800000007b1d */ /* 0x020ff00000010000 */
[----:B------:R-:W-:Y:S05]  /*4ed0*/  BRA.U UP0, `(.L_x_60) ;  /* 0x00000075005c7547 */ /* 0x000fea000b800000 */
[----:B------:R-:W1:Y:S01]  /*4ee0*/  S2UR UR4, SR_CgaCtaId ;  /* 0x00000000000479c3 */ /* 0x000e620000008800 */
[----:B------:R-:W-:Y:S01]  /*4ef0*/  UMOV UR8, 0x400 ;  /* 0x0000040000087882 */ /* 0x000fe20000000000 */
[----:B--2---:R-:W-:Y:S01]  /*4f00*/  HFMA2 R3, -RZ, RZ, -0.0 , 0 ;  /* 0x80000000ff037431 */ /* 0x004fe200000001ff */
[----:B------:R-:W2:Y:S01]  /*4f10*/  LDCU.U8 UR9, c[0x0][0x644] ;  /* 0x0000c880ff0977ac */ /* 0x000ea20008000000 */
[----:B------:R-:W4:Y:S01]  /*4f20*/  LDCU.U8 UR6, c[0x0][0x645] ;  /* 0x0000c8a0ff0677ac */ /* 0x000f220008000000 */
[----:B------:R-:W5:Y:S01]  /*4f30*/  LDCU UR7, c[0x0][0x654] ;  /* 0x0000ca80ff0777ac */ /* 0x000f620008000800 */
[----:B------:R-:W3:Y:S01]  /*4f40*/  LDCU UR16, c[0x0][0x38c] ;  /* 0x00007180ff1077ac */ /* 0x000ee20008000800 */
[----:B------:R-:W2:Y:S01]  /*4f50*/  LDCU UR15, c[0x0][0x380] ;  /* 0x00007000ff0f77ac */ /* 0x000ea20008000800 */
[----:B-1----:R-:W-:Y:S01]  /*4f60*/  ULEA UR8, UR4, UR8, 0x18 ;  /* 0x0000000804087291 */ /* 0x002fe2000f8ec0ff */
[----:B------:R-:W1:Y:S08]  /*4f70*/  LDCU UR4, c[0x0][0x640] ;  /* 0x0000c800ff0477ac */ /* 0x000e700008000800 */
[----:B------:R-:W3:Y:S02]  /*4f80*/  SYNCS.PHASECHK.TRANS64.TRYWAIT P0, [UR8+0x128], R3 ;  /* 0x00012803ff0075a7 */ /* 0x000ee40008001108 */
[----:B-1-3--:R-:W-:-:S04]  /*4f90*/  UIMAD.WIDE.U32 UR4, UR77, UR4, URZ ;  /* 0x000000044d0472a5 */ /* 0x00afc8000f8e00ff */
[----:B------:R-:W-:-:S04]  /*4fa0*/  UIADD3 UR4, UPT, UPT, -UR5, UR77, URZ ;  /* 0x0000004d05047290 */ /* 0x000fc8000fffe1ff */
[----:B--2---:R-:W-:-:S04]  /*4fb0*/  USHF.R.U32.HI UR4, URZ, UR9, UR4 ;  /* 0x00000009ff047299 */ /* 0x004fc80008011604 */
[----:B------:R-:W-:Y:S01]  /*4fc0*/  UIADD3 UR4, UPT, UPT, UR5, UR4, URZ ;  /* 0x0000000405047290 */ /* 0x000fe2000fffe0ff */
[----:B------:R-:W1:Y:S03]  /*4fd0*/  LDCU UR5, c[0x0][0x634] ;  /* 0x0000c680ff0577ac */ /* 0x000e660008000800 */
[----:B----4-:R-:W-:Y:S01]  /*4fe0*/  USHF.R.U32.HI UR4, URZ, UR6, UR4 ;  /* 0x00000006ff047299 */ /* 0x010fe20008011604 */
[----:B------:R-:W2:Y:S03]  /*4ff0*/  LDCU UR6, c[0x0][0x63c] ;  /* 0x0000c780ff0677ac */ /* 0x000ea60008000800 */
[----:B-----5:R-:W-:Y:S02]  /*5000*/  UISETP.GE.AND UP0, UPT, UR4, UR7, UPT ;  /* 0x000000070400728c */ /* 0x020fe4000bf06270 */
[----:B------:R-:W-:-:S09]  /*5010*/  UIADD3 UR4, UPT, UPT, -UR4, URZ, URZ ;  /* 0x000000ff04047290 */ /* 0x000fd2000fffe1ff */
[----:B-1----:R-:W1:Y:S01]  /*5020*/  @UP0 LDCU UR5, c[0x0][0x64c] ;  /* 0x0000c980ff0507ac */ /* 0x002e620008000800 */
[----:B--2---:R-:W-:Y:S01]  /*5030*/  UIMAD UR6, UR4, UR6, UR77 ;  /* 0x00000006040672a4 */ /* 0x004fe2000f8e024d */
[----:B-1----:R-:W-:Y:S11]  /*5040*/  @!P0 BRA `(.L_x_61) ;  /* 0x0000009800448947 */ /* 0x002ff60003800000 */
.L_x_128:
[----:B------:R-:W2:Y:S01]  /*5050*/  LDCU.U8 UR7, c[0x0][0x650] ;  /* 0x0000ca00ff0777ac */ /* 0x000ea20008000000 */
[----:B------:R-:W3:Y:S01]  /*5060*/  SYNCS.PHASECHK.TRANS64.TRYWAIT P0, [UR8+0xf0], RZ ;  /* 0x0000f0ffff0075a7 */ /* 0x000ee20008001108 */
[C---:B------:R-:W-:Y:S01]  /*5070*/  LOP3.LUT R4, R2.reuse, 0x7f, RZ, 0xc0, !PT ;  /* 0x0000007f02047812 */ /* 0x040fe200078ec0ff */
[----:B------:R-:W-:Y:S01]  /*5080*/  IMAD.U32 R84, R2, 0x10000, RZ ;  /* 0x0001000002547824 */ /* 0x000fe200078e00ff */
[----:B------:R-:W2:Y:S01]  /*5090*/  LDCU.U8 UR4, c[0x0][0x638] ;  /* 0x0000c700ff0477ac */ /* 0x000ea20008000000 */
[----:B------:R-:W4:Y:S03]  /*50a0*/  LDCU.U8 UR9, c[0x0][0x639] ;  /* 0x0000c720ff0977ac */ /* 0x000f260008000000 */
[----:B------:R-:W-:Y:S01]  /*50b0*/  LOP3.LUT R84, R84, 0x600000, RZ, 0xc0, !PT ;  /* 0x0060000054547812 */ /* 0x000fe200078ec0ff */
[----:B------:R-:W4:Y:S01]  /*50c0*/  LDCU.U8 UR10, c[0x0][0x651] ;  /* 0x0000ca20ff0a77ac */ /* 0x000f220008000000 */
[----:B------:R-:W5:Y:S01]  /*50d0*/  LDCU UR14, c[0x0][0x614] ;  /* 0x0000c280ff0e77ac */ /* 0x000f620008000800 */
[----:B------:R-:W-:Y:S01]  /*50e0*/  UMOV UR18, 0x0 ;  /* 0x0000000000127882 */ /* 0x000fe20000000000 */
[----:B------:R-:W-:Y:S01]  /*50f0*/  UMOV UR19, 0x1 ;  /* 0x0000000100137882 */ /* 0x000fe20000000000 */
[----:B--2---:R-:W-:-:S02]  /*5100*/  USEL UR7, UR4, UR7, !UP0 ;  /* 0x0000000704077287 */ /* 0x004fc4000c000000 */
[----:B------:R-:W-:Y:S02]  /*5110*/  UIMAD.WIDE.U32 UR4, UR6, UR5, URZ ;  /* 0x00000005060472a5 */ /* 0x000fe4000f8e00ff */
[----:B------:R-:W-:Y:S02]  /*5120*/  ULOP3.LUT UR7, UR7, 0xff, URZ, 0xc0, !UPT ;  /* 0x000000ff07077892 */ /* 0x000fe4000f8ec0ff */
[----:B------:R-:W-:Y:S02]  /*5130*/  UIADD3 UR4, UPT, UPT, UR6, -UR5, URZ ;  /* 0x8000000506047290 */ /* 0x000fe4000fffe0ff */
[----:B----4-:R-:W-:Y:S02]  /*5140*/  USEL UR6, UR9, UR10, !UP0 ;  /* 0x0000000a09067287 */ /* 0x010fe4000c000000 */
[----:B------:R-:W-:Y:S02]  /*5150*/  USHF.R.U32.HI UR4, URZ, UR7, UR4 ;  /* 0x00000007ff047299 */ /* 0x000fe40008011604 */
[----:B------:R-:W-:-:S02]  /*5160*/  ULOP3.LUT UR6, UR6, 0xff, URZ, 0xc0, !UPT ;  /* 0x000000ff06067892 */ /* 0x000fc4000f8ec0ff */
[----:B------:R-:W-:Y:S02]  /*5170*/  UIADD3 UR4, UPT, UPT, UR5, UR4, URZ ;  /* 0x0000000405047290 */ /* 0x000fe4000fffe0ff */
[----:B------:R-:W-:Y:S02]  /*5180*/  UIADD3 UR7, UPT, UPT, UR16, -UR15, URZ ;  /* 0x8000000f10077290 */ /* 0x000fe4000fffe0ff */
[----:B------:R-:W-:Y:S02]  /*5190*/  USHF.R.U32.HI UR11, URZ, UR6, UR4 ;  /* 0x00000006ff0b7299 */ /* 0x000fe40008011604 */
[----:B------:R-:W-:Y:S02]  /*51a0*/  UIADD3 UR9, UPT, UPT, UR16, -0x1, URZ ;  /* 0xffffffff10097890 */ /* 0x000fe4000fffe0ff */
[----:B-----5:R-:W-:Y:S02]  /*51b0*/  UIADD3 UR4, UPT, UPT, -UR11, UR14, URZ ;  /* 0x0000000e0b047290 */ /* 0x020fe4000fffe1ff */
[----:B------:R-:W-:-:S02]  /*51c0*/  UIADD3 UR5, UPT, UPT, -UR16, URZ, URZ ;  /* 0x000000ff10057290 */ /* 0x000fc4000fffe1ff */
[----:B------:R-:W-:Y:S02]  /*51d0*/  ULEA UR10, UR4, UR7, 0x7 ;  /* 0x00000007040a7291 */ /* 0x000fe4000f8e38ff */
[----:B------:R-:W-:Y:S02]  /*51e0*/  USHF.R.S32.HI UR4, URZ, 0x1f, UR9 ;  /* 0x0000001fff047899 */ /* 0x000fe40008011409 */
[----:B------:R-:W-:Y:S02]  /*51f0*/  USHF.R.S32.HI UR5, URZ, 0x1f, UR5 ;  /* 0x0000001fff057899 */ /* 0x000fe40008011405 */
[----:B------:R-:W-:Y:S02]  /*5200*/  UIADD3 UR6, UPT, UPT, -UR10, URZ, URZ ;  /* 0x000000ff0a067290 */ /* 0x000fe4000fffe1ff */
[----:B------:R-:W-:Y:S02]  /*5210*/  ULEA.HI UR9, UR4, UR9, URZ, 0x7 ;  /* 0x0000000904097291 */ /* 0x000fe4000f8f38ff */
[----:B------:R-:W-:-:S02]  /*5220*/  ULEA.HI UR7, UR5, -UR16, URZ, 0x7 ;  /* 0x8000001005077291 */ /* 0x000fc4000f8f38ff */
[----:B------:R-:W-:Y:S02]  /*5230*/  USHF.R.S32.HI UR4, URZ, 0x1f, UR6 ;  /* 0x0000001fff047899 */ /* 0x000fe40008011406 */
[----:B------:R-:W-:Y:S02]  /*5240*/  UIADD3 UR5, UPT, UPT, UR10, -0x1, URZ ;  /* 0xffffffff0a057890 */ /* 0x000fe4000fffe0ff */
[----:B------:R-:W-:Y:S02]  /*5250*/  UISETP.GT.AND UP0, UPT, UR16, URZ, UPT ;  /* 0x000000ff1000728c */ /* 0x000fe4000bf04270 */
[----:B------:R-:W-:Y:S02]  /*5260*/  ULEA.HI UR4, UR4, -UR10, URZ, 0x7 ;  /* 0x8000000a04047291 */ /* 0x000fe4000f8f38ff */
[----:B------:R-:W-:Y:S02]  /*5270*/  USHF.R.S32.HI UR6, URZ, 0x1f, UR5 ;  /* 0x0000001fff067899 */ /* 0x000fe40008011405 */
[----:B------:R-:W-:-:S02]  /*5280*/  USHF.R.S32.HI UR4, URZ, 0x7, UR4 ;  /* 0x00000007ff047899 */ /* 0x000fc40008011404 */
[----:B------:R-:W-:Y:S02]  /*5290*/  USHF.R.S32.HI UR7, URZ, 0x7, UR7 ;  /* 0x00000007ff077899 */ /* 0x000fe40008011407 */
[----:B------:R-:W-:Y:S02]  /*52a0*/  UISETP.GT.AND UP1, UPT, UR10, URZ, UPT ;  /* 0x000000ff0a00728c */ /* 0x000fe4000bf24270 */
[----:B------:R-:W-:Y:S02]  /*52b0*/  ULEA.HI UR5, UR6, UR5, URZ, 0x7 ;  /* 0x0000000506057291 */ /* 0x000fe4000f8f38ff */
[----:B------:R-:W-:Y:S02]  /*52c0*/  UIADD3 UR6, UPT, UPT, -UR4, URZ, URZ ;  /* 0x000000ff04067290 */ /* 0x000fe4000fffe1ff */
[----:B------:R-:W-:Y:S02]  /*52d0*/  @UP0 UIMAD.WIDE UR12, UR9, 0x2000000, UR18 ;  /* 0x02000000090c08a5 */ /* 0x000fe4000f8e0212 */
[----:B------:R-:W-:-:S02]  /*52e0*/  ULEA.HI.SX32 UR5, UR5, 0x1, 0x19 ;  /* 0x0000000105057891 */ /* 0x000fc4000f8fcaff */
[----:B------:R-:W-:-:S05]  /*52f0*/  UIADD3 UR4, UPT, UPT, -UR7, URZ, URZ ;  /* 0x000000ff07047290 */ /* 0x000fca000fffe1ff */
[----:B------:R-:W-:Y:S01]  /*5300*/  @!UP1 UMOV UR5, UR6 ;  /* 0x0000000600059c82 */ /* 0x000fe20008000000 */
[----:B------:R-:W-:Y:S01]  /*5310*/  R2UR UR6, R84 ;  /* 0x00000000540672ca */ /* 0x000fe200000e0000 */
[----:B------:R-:W-:Y:S02]  /*5320*/  @UP0 UMOV UR4, UR13 ;  /* 0x0000000d00040c82 */ /* 0x000fe40008000000 */
[----:B------:R-:W-:-:S04]  /*5330*/  UISETP.LT.AND UP0, UPT, UR5, UR4, UPT ;  /* 0x000000040500728c */ /* 0x000fc8000bf01270 */
[----:B------:R-:W-:Y:S02]  /*5340*/  USEL UR12, UR5, UR4, UP0 ;  /* 0x00000004050c7287 */ /* 0x000fe40008000000 */
[----:B------:R-:W-:Y:S02]  /*5350*/  USHF.L.U32 UR5, UR77, 0x7, URZ ;  /* 0x000000074d057899 */ /* 0x000fe400080006ff */
[----:B------:R-:W-:Y:S02]  /*5360*/  ULOP3.LUT UR4, URZ, UR11, URZ, 0x33, !UPT ;  /* 0x0000000bff047292 */ /* 0x000fe4000f8e33ff */
[----:B------:R-:W-:Y:S02]  /*5370*/  UIADD3 UR18, UPT, UPT, UR12, -0x1, URZ ;  /* 0xffffffff0c127890 */ /* 0x000fe4000fffe0ff */
[----:B------:R-:W-:Y:S01]  /*5380*/  UIADD3 UR4, UPT, UPT, UR4, UR14, URZ ;  /* 0x0000000e04047290 */ /* 0x000fe2000fffe0ff */
[----:B-1----:R-:W-:Y:S01]  /*5390*/  IMAD.U32 R3, RZ, RZ, UR5 ;  /* 0x00000005ff037e24 */ /* 0x002fe2000f8e00ff */
[----:B------:R-:W-:-:S04]  /*53a0*/  UISETP.LT.AND UP0, UPT, URZ, UR18, UPT ;  /* 0x00000012ff00728c */ /* 0x000fc8000bf01270 */
[----:B------:R-:W-:Y:S01]  /*53b0*/  LOP3.LUT R3, R4, 0x80, R3, 0xf8, !PT ;  /* 0x0000008004037812 */ /* 0x000fe200078ef803 */
[----:B------:R-:W-:Y:S01]  /*53c0*/  USEL UR5, URZ, UR18, !UP0 ;  /* 0x00000012ff057287 */ /* 0x000fe2000c000000 */
[----:B------:R-:W-:-:S03]  /*53d0*/  MOV R154, UR4 ;  /* 0x00000004009a7c02 */ /* 0x000fc60008000f00 */
[----:B------:R-:W-:Y:S02]  /*53e0*/  UIMAD UR4, UR5, -0x80, UR16 ;  /* 0xffffff80050478a4 */ /* 0x000fe4000f8e0210 */
[----:B------:R-:W-:Y:S01]  /*53f0*/  IMAD R154, R154, 0x100, R3 ;  /* 0x000001009a9a7824 */ /* 0x000fe200078e0203 */
[----:B------:R-:W-:Y:S01]  /*5400*/  MOV R3, UR15 ;  /* 0x0000000f00037c02 */ /* 0x000fe20008000f00 */
[----:B---3--:R-:W-:Y:S08]  /*5410*/  @!P0 BRA `(.L_x_62) ;  /* 0x0000009400708947 */ /* 0x008ff00003800000 */
.L_x_130:
[----:B------:R-:W-:Y:S01]  /*5420*/  IADD3 R36, PT, PT, -R3, UR4, R154 ;  /* 0x0000000403247c10 */ /* 0x000fe2000fffe19a */
[----:B------:R-:W-:Y:S01]  /*5430*/  IMAD.U32 R3, RZ, RZ, UR4 ;  /* 0x00000004ff037e24 */ /* 0x000fe2000f8e00ff */
[----:B-1----:R-:W1:Y:S01]  /*5440*/  LDTM.x32 R4, tmem[UR6] ;  /* 0x00000006000479ee */ /* 0x002e6200082c0000 */
[C---:B------:R-:W-:Y:S01]  /*5450*/  LOP3.LUT R85, R84.reuse, 0x20, RZ, 0xfc, !PT ;  /* 0x0000002054557812 */ /* 0x040fe200078efcff */
[----:B------:R-:W-:Y:S01]  /*5460*/  USHF.R.S32.HI UR5, URZ, 0x1f, UR74 ;  /* 0x0000001fff057899 */ /* 0x000fe2000801144a */
[----:B------:R-:W-:Y:S02]  /*5470*/  LOP3.LUT R86, R84, 0x40, RZ, 0xfc, !PT ;  /* 0x0000004054567812 */ /* 0x000fe400078efcff */
[----:B------:R-:W-:Y:S01]  /*5480*/  VIADDMNMX R3, R36, 0x1, R3, PT ;  /* 0x0000000124037846 */ /* 0x000fe20003800103 */
[----:B------:R-:W-:Y:S01]  /*5490*/  ULEA.HI UR5, UR5, UR74, URZ, 0x2 ;  /* 0x0000004a05057291 */ /* 0x000fe2000f8f10ff */
[----:B------:R-:W-:Y:S02]  /*54a0*/  R2UR UR4, R85 ;  /* 0x00000000550472ca */ /* 0x000fe400000e0000 */
[C---:B------:R-:W-:Y:S01]  /*54b0*/  LOP3.LUT R87, R84.reuse, 0x60, RZ, 0xfc, !PT ;  /* 0x0000006054577812 */ /* 0x040fe200078efcff */
[----:B------:R-:W-:Y:S01]  /*54c0*/  IMAD.MOV R136, RZ, RZ, -R3 ;  /* 0x000000ffff887224 */ /* 0x000fe200078e0a03 */
[----:B------:R-:W-:Y:S01]  /*54d0*/  ULOP3.LUT UR5, UR5, 0xfffffffc, URZ, 0xc0, !UPT ;  /* 0xfffffffc05057892 */ /* 0x000fe2000f8ec0ff */
[----:B------:R-:W-:Y:S01]  /*54e0*/  IMAD.MOV.U32 R3, RZ, RZ, -0x1 ;  /* 0xffffffffff037424 */ /* 0x000fe200078e00ff */
[----:B------:R-:W-:-:S02]  /*54f0*/  LOP3.LUT R164, R84, 0x50, RZ, 0xfc, !PT ;  /* 0x0000005054a47812 */ /* 0x000fc400078efcff */
[C---:B------:R-:W-:Y:S01]  /*5500*/  VIADDMNMX R36, R136.reuse, 0x20, RZ, !PT ;  /* 0x0000002088247846 */ /* 0x040fe200078001ff */
[----:B------:R-:W-:Y:S01]  /*5510*/  UIADD3 UR14, UPT, UPT, UR74, 0x3, -UR5 ;  /* 0x000000034a0e7890 */ /* 0x000fe2000fffe805 */
[----:B------:R-:W-:Y:S02]  /*5520*/  VIADDMNMX R140, R136, 0x80, RZ, !PT ;  /* 0x00000080888c7846 */ /* 0x000fe400078001ff */
[----:B------:R-:W-:Y:S01]  /*5530*/  SHF.R.U32.HI R36, RZ, R36, R3 ;  /* 0x00000024ff247219 */ /* 0x000fe20000011603 */
[----:B------:R-:W2:Y:S01]  /*5540*/  LDTM.x32 R52, tmem[UR4] ;  /* 0x00000004003479ee */ /* 0x000ea200082c0000 */
[----:B------:R-:W-:Y:S02]  /*5550*/  R2UR UR4, R86 ;  /* 0x00000000560472ca */ /* 0x000fe400000e0000 */
[----:B------:R-:W-:Y:S02]  /*5560*/  R2P PR, R36, 0x7e ;  /* 0x0000007e24007804 */ /* 0x000fe40000000000 */
[----:B------:R-:W-:-:S02]  /*5570*/  R2UR UR5, R86 ;  /* 0x00000000560572ca */ /* 0x000fc400000e0000 */
[----:B------:R-:W-:Y:S02]  /*5580*/  R2UR UR7, R0 ;  /* 0x00000000000772ca */ /* 0x000fe400000e0000 */
[----:B-1----:R-:W-:Y:S02]  /*5590*/  SEL R99, R5, 0xff800000, P1 ;  /* 0xff80000005637807 */ /* 0x002fe40000800000 */
[----:B------:R-:W-:Y:S02]  /*55a0*/  SEL R88, R6, 0xff800000, P2 ;  /* 0xff80000006587807 */ /* 0x000fe40001000000 */
[----:B------:R-:W-:Y:S02]  /*55b0*/  SEL R89, R7, 0xff800000, P3 ;  /* 0xff80000007597807 */ /* 0x000fe40001800000 */
[----:B------:R-:W-:Y:S02]  /*55c0*/  SEL R90, R8, 0xff800000, P4 ;  /* 0xff800000085a7807 */ /* 0x000fe40002000000 */
[----:B------:R-:W-:-:S02]  /*55d0*/  SEL R91, R9, 0xff800000, P5 ;  /* 0xff800000095b7807 */ /* 0x000fc40002800000 */
[----:B------:R-:W-:Y:S02]  /*55e0*/  SEL R102, R10, 0xff800000, P6 ;  /* 0xff8000000a667807 */ /* 0x000fe40003000000 */
[C---:B------:R-:W-:Y:S02]  /*55f0*/  R2P PR, R36.reuse.B1, 0x7f ;  /* 0x0000007f24007804 */ /* 0x040fe40000001000 */
[----:B------:R-:W-:Y:S02]  /*5600*/  LOP3.LUT R5, R36, 0x1, RZ, 0xc0, !PT ;  /* 0x0000000124057812 */ /* 0x000fe400078ec0ff */
[----:B------:R-:W-:Y:S02]  /*5610*/  VIADDMNMX R6, R136, 0x60, RZ, !PT ;  /* 0x0000006088067846 */ /* 0x000fe400078001ff */
[----:B------:R-:W-:Y:S02]  /*5620*/  SEL R92, R12, 0xff800000, P0 ;  /* 0xff8000000c5c7807 */ /* 0x000fe40000000000 */
[----:B------:R-:W-:-:S02]  /*5630*/  SEL R93, R13, 0xff800000, P1 ;  /* 0xff8000000d5d7807 */ /* 0x000fc40000800000 */
[----:B------:R-:W-:Y:S02]  /*5640*/  SEL R94, R14, 0xff800000, P2 ;  /* 0xff8000000e5e7807 */ /* 0x000fe40001000000 */
[----:B------:R-:W-:Y:S02]  /*5650*/  SEL R95, R15, 0xff800000, P3 ;  /* 0xff8000000f5f7807 */ /* 0x000fe40001800000 */
[----:B------:R-:W-:Y:S02]  /*5660*/  SEL R96, R16, 0xff800000, P4 ;  /* 0xff80000010607807 */ /* 0x000fe40002000000 */
[----:B------:R-:W-:Y:S02]  /*5670*/  SEL R97, R17, 0xff800000, P5 ;  /* 0xff80000011617807 */ /* 0x000fe40002800000 */
[----:B------:R-:W-:Y:S02]  /*5680*/  SEL R108, R18, 0xff800000, P6 ;  /* 0xff800000126c7807 */ /* 0x000fe40003000000 */
[----:B------:R-:W-:-:S02]  /*5690*/  R2P PR, R36.B2, 0x7f ;  /* 0x0000007f24007804 */ /* 0x000fc40000002000 */
[----:B------:R-:W-:Y:S02]  /*56a0*/  SHF.R.U32.HI R141, RZ, R6, R3 ;  /* 0x00000006ff8d7219 */ /* 0x000fe40000011603 */
[----:B------:R-:W-:Y:S02]  /*56b0*/  LOP3.LUT R165, R84, 0x70, RZ, 0xfc, !PT ;  /* 0x0000007054a57812 */ /* 0x000fe400078efcff */
[----:B------:R-:W-:Y:S02]  /*56c0*/  SEL R100, R20, 0xff800000, P0 ;  /* 0xff80000014647807 */ /* 0x000fe40000000000 */
[----:B------:R-:W-:Y:S02]  /*56d0*/  SEL R101, R21, 0xff800000, P1 ;  /* 0xff80000015657807 */ /* 0x000fe40000800000 */
[----:B------:R-:W-:Y:S02]  /*56e0*/  SEL R104, R22, 0xff800000, P2 ;  /* 0xff80000016687807 */ /* 0x000fe40001000000 */
[----:B------:R-:W-:-:S02]  /*56f0*/  SEL R105, R23, 0xff800000, P3 ;  /* 0xff80000017697807 */ /* 0x000fc40001800000 */
[----:B------:R-:W-:Y:S02]  /*5700*/  SEL R106, R24, 0xff800000, P4 ;  /* 0xff800000186a7807 */ /* 0x000fe40002000000 */
[----:B------:R-:W-:Y:S02]  /*5710*/  SEL R107, R25, 0xff800000, P5 ;  /* 0xff800000196b7807 */ /* 0x000fe40002800000 */
[----:B------:R-:W-:Y:S02]  /*5720*/  SEL R112, R26, 0xff800000, P6 ;  /* 0xff8000001a707807 */ /* 0x000fe40003000000 */
[----:B------:R-:W-:-:S05]  /*5730*/  R2P PR, R36.B3, 0x7f ;  /* 0x0000007f24007804 */ /* 0x000fca0000003000 */
[----:B------:R-:W-:Y:S02]  /*5740*/  SEL R110, R28, 0xff800000, P0 ;  /* 0xff8000001c6e7807 */ /* 0x000fe40000000000 */
[----:B------:R-:W-:Y:S02]  /*5750*/  ISETP.NE.U32.AND P0, PT, R5, 0x1, PT ;  /* 0x000000010500780c */ /* 0x000fe40003f05070 */
[----:B------:R-:W-:Y:S02]  /*5760*/  SEL R111, R29, 0xff800000, P1 ;  /* 0xff8000001d6f7807 */ /* 0x000fe40000800000 */
[----:B------:R-:W-:Y:S02]  /*5770*/  LOP3.LUT P1, RZ, R36, 0x80, RZ, 0xc0, !PT ;  /* 0x0000008024ff7812 */ /* 0x000fe4000782c0ff */
[----:B------:R-:W-:Y:S02]  /*5780*/  SEL R98, R4, 0xff800000, !P0 ;  /* 0xff80000004627807 */ /* 0x000fe40004000000 */
[----:B------:R-:W-:-:S02]  /*5790*/  LOP3.LUT P0, RZ, R36, 0x8000, RZ, 0xc0, !PT ;  /* 0x0000800024ff7812 */ /* 0x000fc4000780c0ff */
[----:B------:R-:W-:Y:S02]  /*57a0*/  VIADDMNMX R4, R136, 0x40, RZ, !PT ;  /* 0x0000004088047846 */ /* 0x000fe400078001ff */
[----:B------:R-:W-:Y:S02]  /*57b0*/  SEL R103, R11, 0xff800000, P1 ;  /* 0xff8000000b677807 */ /* 0x000fe40000800000 */
[C---:B------:R-:W-:Y:S02]  /*57c0*/  LOP3.LUT P1, RZ, R36.reuse, 0x800000, RZ, 0xc0, !PT ;  /* 0x0080000024ff7812 */ /* 0x040fe4000782c0ff */
[----:B------:R-:W-:Y:S02]  /*57d0*/  SEL R109, R19, 0xff800000, P0 ;  /* 0xff800000136d7807 */ /* 0x000fe40000000000 */
[----:B------:R-:W-:Y:S02]  /*57e0*/  ISETP.GT.AND P0, PT, R36, -0x1, PT ;  /* 0xffffffff2400780c */ /* 0x000fe40003f04270 */
[----:B------:R-:W-:-:S02]  /*57f0*/  SHF.R.U32.HI R4, RZ, R4, R3 ;  /* 0x00000004ff047219 */ /* 0x000fc40000011603 */
[----:B------:R-:W-:Y:S02]  /*5800*/  SEL R113, R27, 0xff800000, P1 ;  /* 0xff8000001b717807 */ /* 0x000fe40000800000 */
[----:B------:R-:W-:Y:S02]  /*5810*/  SEL R114, R30, 0xff800000, P2 ;  /* 0xff8000001e727807 */ /* 0x000fe40001000000 */
[----:B------:R-:W-:Y:S02]  /*5820*/  SEL R115, R31, 0xff800000, P3 ;  /* 0xff8000001f737807 */ /* 0x000fe40001800000 */
[----:B------:R-:W-:Y:S02]  /*5830*/  SEL R116, R32, 0xff800000, P4 ;  /* 0xff80000020747807 */ /* 0x000fe40002000000 */
[----:B------:R-:W-:Y:S02]  /*5840*/  SEL R117, R33, 0xff800000, P5 ;  /* 0xff80000021757807 */ /* 0x000fe40002800000 */
[----:B------:R-:W-:-:S02]  /*5850*/  SEL R118, R34, 0xff800000, P6 ;  /* 0xff80000022767807 */ /* 0x000fc40003000000 */
[----:B------:R-:W-:Y:S02]  /*5860*/  R2P PR, R4, 0x7e ;  /* 0x0000007e04007804 */ /* 0x000fe40000000000 */
[----:B------:R-:W-:Y:S02]  /*5870*/  SEL R119, R35, 0xff800000, !P0 ;  /* 0xff80000023777807 */ /* 0x000fe40004000000 */
[----:B------:R-:W1:Y:S01]  /*5880*/  LDTM.x32 R20, tmem[UR4] ;  /* 0x00000004001479ee */ /* 0x000e6200082c0000 */
[----:B--2---:R-:W-:Y:S02]  /*5890*/  SEL R53, R53, 0xff800000, P1 ;  /* 0xff80000035357807 */ /* 0x004fe40000800000 */
[----:B------:R-:W-:Y:S02]  /*58a0*/  SEL R54, R54, 0xff800000, P2 ;  /* 0xff80000036367807 */ /* 0x000fe40001000000 */
[----:B------:R-:W-:Y:S02]  /*58b0*/  SEL R55, R55, 0xff800000, P3 ;  /* 0xff80000037377807 */ /* 0x000fe40001800000 */
[----:B------:R-:W-:-:S02]  /*58c0*/  SEL R56, R56, 0xff800000, P4 ;  /* 0xff80000038387807 */ /* 0x000fc40002000000 */
[----:B------:R-:W-:Y:S02]  /*58d0*/  SEL R57, R57, 0xff800000, P5 ;  /* 0xff80000039397807 */ /* 0x000fe40002800000 */
[----:B------:R-:W-:Y:S02]  /*58e0*/  SEL R58, R58, 0xff800000, P6 ;  /* 0xff8000003a3a7807 */ /* 0x000fe40003000000 */
[C---:B------:R-:W-:Y:S02]  /*58f0*/  R2P PR, R4.reuse.B1, 0x7f ;  /* 0x0000007f04007804 */ /* 0x040fe40000001000 */
[----:B------:R-:W-:Y:S02]  /*5900*/  LOP3.LUT R5, R4, 0x1, RZ, 0xc0, !PT ;  /* 0x0000000104057812 */ /* 0x000fe400078ec0ff */
[----:B------:R-:W-:Y:S02]  /*5910*/  R2UR UR4, R87 ;  /* 0x00000000570472ca */ /* 0x000fe400000e0000 */
[----:B------:R-:W-:-:S02]  /*5920*/  SEL R60, R60, 0xff800000, P0 ;  /* 0xff8000003c3c7807 */ /* 0x000fc40000000000 */
[----:B------:R-:W-:Y:S02]  /*5930*/  SEL R61, R61, 0xff800000, P1 ;  /* 0xff8000003d3d7807 */ /* 0x000fe40000800000 */
[----:B------:R-:W-:Y:S02]  /*5940*/  SEL R62, R62, 0xff800000, P2 ;  /* 0xff8000003e3e7807 */ /* 0x000fe40001000000 */
[----:B------:R-:W-:Y:S02]  /*5950*/  SEL R63, R63, 0xff800000, P3 ;  /* 0xff8000003f3f7807 */ /* 0x000fe40001800000 */
[----:B------:R-:W-:Y:S02]  /*5960*/  SEL R64, R64, 0xff800000, P4 ;  /* 0xff80000040407807 */ /* 0x000fe40002000000 */
[----:B------:R-:W-:Y:S02]  /*5970*/  SEL R65, R65, 0xff800000, P5 ;  /* 0xff80000041417807 */ /* 0x000fe40002800000 */
[----:B------:R-:W-:-:S02]  /*5980*/  SEL R66, R66, 0xff800000, P6 ;  /* 0xff80000042427807 */ /* 0x000fc40003000000 */
[----:B------:R-:W-:Y:S02]  /*5990*/  R2P PR, R4.B2, 0x7f ;  /* 0x0000007f04007804 */ /* 0x000fe40000002000 */
[----:B------:R-:W-:-:S03]  /*59a0*/  SHF.R.U32.HI R3, RZ, R140, R3 ;  /* 0x0000008cff037219 */ /* 0x000fc60000011603 */
[----:B------:R-:W-:Y:S02]  /*59b0*/  SEL R68, R68, 0xff800000, P0 ;  /* 0xff80000044447807 */ /* 0x000fe40000000000 */
[----:B------:R-:W-:Y:S02]  /*59c0*/  SEL R69, R69, 0xff800000, P1 ;  /* 0xff80000045457807 */ /* 0x000fe40000800000 */
[----:B------:R-:W-:Y:S02]  /*59d0*/  SEL R70, R70, 0xff800000, P2 ;  /* 0xff80000046467807 */ /* 0x000fe40001000000 */
[----:B------:R-:W-:Y:S02]  /*59e0*/  SEL R71, R71, 0xff800000, P3 ;  /* 0xff80000047477807 */ /* 0x000fe40001800000 */
[----:B------:R-:W-:Y:S02]  /*59f0*/  SEL R72, R72, 0xff800000, P4 ;  /* 0xff80000048487807 */ /* 0x000fe40002000000 */
[----:B------:R-:W-:-:S02]  /*5a00*/  SEL R73, R73, 0xff800000, P5 ;  /* 0xff80000049497807 */ /* 0x000fc40002800000 */
        /* <DEDUP_REMOVED lines=8> */
[----:B------:R-:W-:Y:S02]  /*5a90*/  SEL R59, R59, 0xff800000, P1 ;  /* 0xff8000003b3b7807 */ /* 0x000fe40000800000 */
[C---:B------:R-:W-:Y:S02]  /*5aa0*/  LOP3.LUT P1, RZ, R4.reuse, 0x800000, RZ, 0xc0, !PT ;  /* 0x0080000004ff7812 */ /* 0x040fe4000782c0ff */
[----:B------:R-:W-:Y:S02]  /*5ab0*/  SEL R67, R67, 0xff800000, P0 ;  /* 0xff80000043437807 */ /* 0x000fe40000000000 */
[----:B------:R-:W-:Y:S02]  /*5ac0*/  ISETP.GT.AND P0, PT, R4, -0x1, PT ;  /* 0xffffffff0400780c */ /* 0x000fe40003f04270 */
[----:B------:R-:W-:Y:S02]  /*5ad0*/  SEL R75, R75, 0xff800000, P1 ;  /* 0xff8000004b4b7807 */ /* 0x000fe40000800000 */
[----:B------:R-:W-:-:S02]  /*5ae0*/  SEL R78, R78, 0xff800000, P2 ;  /* 0xff8000004e4e7807 */ /* 0x000fc40001000000 */
[----:B------:R-:W-:Y:S02]  /*5af0*/  SEL R79, R79, 0xff800000, P3 ;  /* 0xff8000004f4f7807 */ /* 0x000fe40001800000 */
[----:B------:R-:W-:Y:S02]  /*5b00*/  SEL R80, R80, 0xff800000, P4 ;  /* 0xff80000050507807 */ /* 0x000fe40002000000 */
[----:B------:R-:W-:Y:S02]  /*5b10*/  SEL R81, R81, 0xff800000, P5 ;  /* 0xff80000051517807 */ /* 0x000fe40002800000 */
[----:B------:R-:W-:Y:S02]  /*5b20*/  SEL R82, R82, 0xff800000, P6 ;  /* 0xff80000052527807 */ /* 0x000fe40003000000 */
[----:B------:R-:W-:Y:S02]  /*5b30*/  R2P PR, R141, 0x7e ;  /* 0x0000007e8d007804 */ /* 0x000fe40000000000 */
[----:B------:R-:W-:-:S02]  /*5b40*/  SEL R83, R83, 0xff800000, !P0 ;  /* 0xff80000053537807 */ /* 0x000fc40004000000 */
[----:B------:R-:W-:Y:S02]  /*5b50*/  LOP3.LUT R4, R141, 0x1, RZ, 0xc0, !PT ;  /* 0x000000018d047812 */ /* 0x000fe400078ec0ff */
[----:B-1----:R-:W-:Y:S02]  /*5b60*/  SEL R127, R21, 0xff800000, P1 ;  /* 0xff800000157f7807 */ /* 0x002fe40000800000 */
[----:B------:R-:W-:Y:S02]  /*5b70*/  SEL R120, R22, 0xff800000, P2 ;  /* 0xff80000016787807 */ /* 0x000fe40001000000 */
[----:B------:R-:W-:Y:S02]  /*5b80*/  SEL R121, R23, 0xff800000, P3 ;  /* 0xff80000017797807 */ /* 0x000fe40001800000 */
[----:B------:R-:W-:Y:S02]  /*5b90*/  SEL R122, R24, 0xff800000, P4 ;  /* 0xff800000187a7807 */ /* 0x000fe40002000000 */
[----:B------:R-:W-:-:S02]  /*5ba0*/  SEL R123, R25, 0xff800000, P5 ;  /* 0xff800000197b7807 */ /* 0x000fc40002800000 */
[----:B------:R-:W-:Y:S02]  /*5bb0*/  SEL R130, R26, 0xff800000, P6 ;  /* 0xff8000001a827807 */ /* 0x000fe40003000000 */
[----:B------:R-:W-:-:S05]  /*5bc0*/  R2P PR, R141.B1, 0x7f ;  /* 0x0000007f8d007804 */ /* 0x000fca0000001000 */
        /* <DEDUP_REMOVED lines=11> */
[----:B------:R-:W-:Y:S02]  /*5c80*/  SEL R126, R20, 0xff800000, !P0 ;  /* 0xff800000147e7807 */ /* 0x000fe40004000000 */
[----:B------:R-:W-:Y:S02]  /*5c90*/  LOP3.LUT P0, RZ, R141, 0x80, RZ, 0xc0, !PT ;  /* 0x000000808dff7812 */ /* 0x000fe4000780c0ff */
[----:B------:R-:W-:-:S02]  /*5ca0*/  SEL R38, R38, 0xff800000, P2 ;  /* 0xff80000026267807 */ /* 0x000fc40001000000 */
[----:B------:R-:W-:Y:S02]  /*5cb0*/  SEL R131, R27, 0xff800000, P0 ;  /* 0xff8000001b837807 */ /* 0x000fe40000000000 */
[----:B------:R-:W-:Y:S02]  /*5cc0*/  LOP3.LUT P0, RZ, R141, 0x8000, RZ, 0xc0, !PT ;  /* 0x000080008dff7812 */ /* 0x000fe4000780c0ff */
[----:B------:R-:W-:Y:S02]  /*5cd0*/  SEL R39, R39, 0xff800000, P3 ;  /* 0xff80000027277807 */ /* 0x000fe40001800000 */
[----:B------:R-:W-:Y:S02]  /*5ce0*/  SEL R135, R35, 0xff800000, P0 ;  /* 0xff80000023877807 */ /* 0x000fe40000000000 */
[----:B------:R-:W1:Y:S01]  /*5cf0*/  LDTM.x32 R4, tmem[UR4] ;  /* 0x00000004000479ee */ /* 0x000e6200082c0000 */
[----:B------:R-:W-:Y:S01]  /*5d00*/  LOP3.LUT P0, RZ, R141, 0x800000, RZ, 0xc0, !PT ;  /* 0x008000008dff7812 */ /* 0x000fe2000780c0ff */
[----:B------:R-:W2:Y:S01]  /*5d10*/  LDCU UR4, c[0x0][0x600] ;  /* 0x0000c000ff0477ac */ /* 0x000ea20008000800 */
[----:B------:R-:W-:-:S02]  /*5d20*/  SEL R138, R40, 0xff800000, P4 ;  /* 0xff800000288a7807 */ /* 0x000fc40002000000 */
[----:B------:R-:W-:Y:S02]  /*5d30*/  SEL R137, R43, 0xff800000, P0 ;  /* 0xff8000002b897807 */ /* 0x000fe40000000000 */
[----:B------:R-:W-:Y:S02]  /*5d40*/  SEL R139, R41, 0xff800000, P5 ;  /* 0xff800000298b7807 */ /* 0x000fe40002800000 */
[----:B------:R-:W-:Y:S02]  /*5d50*/  SEL R136, R42, 0xff800000, P6 ;  /* 0xff8000002a887807 */ /* 0x000fe40003000000 */
[----:B------:R-:W-:Y:S02]  /*5d60*/  R2P PR, R141.B3, 0x7f ;  /* 0x0000007f8d007804 */ /* 0x000fe40000003000 */
[----:B------:R-:W-:-:S03]  /*5d70*/  FMNMX R40, R98, R99, !PT ;  /* 0x0000006362287209 */ /* 0x000fc60007800000 */
[----:B------:R-:W-:Y:S02]  /*5d80*/  SEL R140, R44, 0xff800000, P0 ;  /* 0xff8000002c8c7807 */ /* 0x000fe40000000000 */
[----:B------:R-:W-:Y:S02]  /*5d90*/  ISETP.GT.AND P0, PT, R141, -0x1, PT ;  /* 0xffffffff8d00780c */ /* 0x000fe40003f04270 */
[----:B------:R-:W-:Y:S02]  /*5da0*/  SEL R141, R45, 0xff800000, P1 ;  /* 0xff8000002d8d7807 */ /* 0x000fe40000800000 */
[----:B------:R-:W-:Y:S02]  /*5db0*/  SEL R142, R46, 0xff800000, P2 ;  /* 0xff8000002e8e7807 */ /* 0x000fe40001000000 */
[----:B------:R-:W-:Y:S02]  /*5dc0*/  SEL R143, R47, 0xff800000, P3 ;  /* 0xff8000002f8f7807 */ /* 0x000fe40001800000 */
[----:B------:R-:W-:-:S02]  /*5dd0*/  SEL R144, R48, 0xff800000, P4 ;  /* 0xff80000030907807 */ /* 0x000fc40002000000 */
[----:B------:R-:W-:Y:S02]  /*5de0*/  SEL R145, R49, 0xff800000, P5 ;  /* 0xff80000031917807 */ /* 0x000fe40002800000 */
[----:B------:R-:W-:Y:S02]  /*5df0*/  SEL R146, R50, 0xff800000, P6 ;  /* 0xff80000032927807 */ /* 0x000fe40003000000 */
[----:B------:R-:W-:Y:S02]  /*5e00*/  R2P PR, R3, 0x7e ;  /* 0x0000007e03007804 */ /* 0x000fe40000000000 */
[----:B------:R-:W-:Y:S02]  /*5e10*/  SEL R147, R51, 0xff800000, !P0 ;  /* 0xff80000033937807 */ /* 0x000fe40004000000 */
[----:B------:R-:W-:Y:S02]  /*5e20*/  FMNMX3 R40, R40, R92, R93, !PT ;  /* 0x0000005c28287276 */ /* 0x000fe4000780005d */
[----:B-1----:R-:W-:-:S02]  /*5e30*/  SEL R151, R5, 0xff800000, P1 ;  /* 0xff80000005977807 */ /* 0x002fc40000800000 */
[----:B------:R-:W-:Y:S02]  /*5e40*/  SEL R148, R6, 0xff800000, P2 ;  /* 0xff80000006947807 */ /* 0x000fe40001000000 */
[----:B------:R-:W-:Y:S02]  /*5e50*/  SEL R149, R7, 0xff800000, P3 ;  /* 0xff80000007957807 */ /* 0x000fe40001800000 */
[----:B------:R-:W-:Y:S02]  /*5e60*/  SEL R8, R8, 0xff800000, P4 ;  /* 0xff80000008087807 */ /* 0x000fe40002000000 */
[----:B------:R-:W-:Y:S02]  /*5e70*/  SEL R9, R9, 0xff800000, P5 ;  /* 0xff80000009097807 */ /* 0x000fe40002800000 */
[----:B------:R-:W-:Y:S02]  /*5e80*/  SEL R10, R10, 0xff800000, P6 ;  /* 0xff8000000a0a7807 */ /* 0x000fe40003000000 */
[----:B------:R-:W-:-:S02]  /*5e90*/  R2P PR, R3.B1, 0x7f ;  /* 0x0000007f03007804 */ /* 0x000fc40000001000 */
[----:B------:R-:W-:Y:S02]  /*5ea0*/  LOP3.LUT R5, R3, 0x1, RZ, 0xc0, !PT ;  /* 0x0000000103057812 */ /* 0x000fe400078ec0ff */
[----:B------:R-:W-:Y:S02]  /*5eb0*/  FMNMX3 R40, R40, R100, R101, !PT ;  /* 0x0000006428287276 */ /* 0x000fe40007800065 */
[----:B------:R-:W-:Y:S02]  /*5ec0*/  SEL R12, R12, 0xff800000, P0 ;  /* 0xff8000000c0c7807 */ /* 0x000fe40000000000 */
[----:B------:R-:W-:Y:S02]  /*5ed0*/  SEL R13, R13, 0xff800000, P1 ;  /* 0xff8000000d0d7807 */ /* 0x000fe40000800000 */
[----:B------:R-:W-:Y:S02]  /*5ee0*/  SEL R14, R14, 0xff800000, P2 ;  /* 0xff8000000e0e7807 */ /* 0x000fe40001000000 */
[----:B------:R-:W-:-:S02]  /*5ef0*/  SEL R15, R15, 0xff800000, P3 ;  /* 0xff8000000f0f7807 */ /* 0x000fc40001800000 */
[----:B------:R-:W-:Y:S02]  /*5f00*/  SEL R152, R16, 0xff800000, P4 ;  /* 0xff80000010987807 */ /* 0x000fe40002000000 */
[----:B------:R-:W-:Y:S02]  /*5f10*/  SEL R153, R17, 0xff800000, P5 ;  /* 0xff80000011997807 */ /* 0x000fe40002800000 */
[----:B------:R-:W-:Y:S02]  /*5f20*/  SEL R18, R18, 0xff800000, P6 ;  /* 0xff80000012127807 */ /* 0x000fe40003000000 */
[----:B------:R-:W-:Y:S02]  /*5f30*/  R2P PR, R3.B2, 0x7f ;  /* 0x0000007f03007804 */ /* 0x000fe40000002000 */
[----:B------:R-:W-:-:S03]  /*5f40*/  FMNMX3 R40, R40, R110, R111, !PT ;  /* 0x0000006e28287276 */ /* 0x000fc6000780006f */
        /* <DEDUP_REMOVED lines=10> */
[----:B------:R-:W-:Y:S02]  /*5ff0*/  LOP3.LUT P0, RZ, R3, 0x800000, RZ, 0xc0, !PT ;  /* 0x0080000003ff7812 */ /* 0x000fe4000780c0ff */
[----:B------:R-:W-:-:S02]  /*6000*/  SEL R24, R24, 0xff800000, P4 ;  /* 0xff80000018187807 */ /* 0x000fc40002000000 */
[----:B------:R-:W-:Y:S02]  /*6010*/  SEL R27, R27, 0xff800000, P0 ;  /* 0xff8000001b1b7807 */ /* 0x000fe40000000000 */
[----:B------:R-:W-:Y:S02]  /*6020*/  SEL R25, R25, 0xff800000, P5 ;  /* 0xff80000019197807 */ /* 0x000fe40002800000 */
[----:B------:R-:W-:Y:S02]  /*6030*/  SEL R26, R26, 0xff800000, P6 ;  /* 0xff8000001a1a7807 */ /* 0x000fe40003000000 */
[----:B------:R-:W-:Y:S02]  /*6040*/  R2P PR, R3.B3, 0x7f ;  /* 0x0000007f03007804 */ /* 0x000fe40000003000 */
[----:B------:R-:W-:Y:S02]  /*6050*/  FMNMX R4, R88, R89, !PT ;  /* 0x0000005958047209 */ /* 0x000fe40007800000 */
[----:B------:R-:W-:-:S02]  /*6060*/  FMNMX3 R40, R40, R52, R53, !PT ;  /* 0x0000003428287276 */ /* 0x000fc40007800035 */
[----:B------:R-:W-:Y:S02]  /*6070*/  SEL R28, R28, 0xff800000, P0 ;  /* 0xff8000001c1c7807 */ /* 0x000fe40000000000 */
[----:B------:R-:W-:Y:S02]  /*6080*/  ISETP.GT.AND P0, PT, R3, -0x1, PT ;  /* 0xffffffff0300780c */ /* 0x000fe40003f04270 */
[----:B------:R-:W-:Y:S02]  /*6090*/  FMNMX3 R4, R4, R94, R95, !PT ;  /* 0x0000005e04047276 */ /* 0x000fe4000780005f */
[----:B------:R-:W-:Y:S02]  /*60a0*/  SEL R5, R35, 0xff800000, !P0 ;  /* 0xff80000023057807 */ /* 0x000fe40004000000 */
[----:B------:R-:W-:Y:S02]  /*60b0*/  FMNMX R35, R90, R91, !PT ;  /* 0x0000005b5a237209 */ /* 0x000fe40007800000 */
[----:B------:R-:W-:-:S02]  /*60c0*/  FMNMX R3, R102, R103, !PT ;  /* 0x0000006766037209 */ /* 0x000fc40007800000 */
[----:B------:R-:W-:Y:S02]  /*60d0*/  FMNMX3 R4, R4, R104, R105, !PT ;  /* 0x0000006804047276 */ /* 0x000fe40007800069 */
[----:B------:R-:W-:Y:S02]  /*60e0*/  FMNMX3 R35, R35, R96, R97, !PT ;  /* 0x0000006023237276 */ /* 0x000fe40007800061 */
[----:B------:R-:W-:Y:S02]  /*60f0*/  FMNMX3 R3, R3, R108, R109, !PT ;  /* 0x0000006c03037276 */ /* 0x000fe4000780006d */
[----:B------:R-:W-:Y:S02]  /*6100*/  FMNMX3 R4, R4, R114, R115, !PT ;  /* 0x0000007204047276 */ /* 0x000fe40007800073 */
[----:B------:R-:W-:Y:S02]  /*6110*/  FMNMX3 R35, R35, R106, R107, !PT ;  /* 0x0000006a23237276 */ /* 0x000fe4000780006b */
[----:B------:R-:W-:-:S02]  /*6120*/  FMNMX3 R3, R3, R112, R113, !PT ;  /* 0x0000007003037276 */ /* 0x000fc40007800071 */
        /* <DEDUP_REMOVED lines=40> */
[----:B------:R-:W-:Y:S02]  /*63b0*/  SEL R16, R30, 0xff800000, P2 ;  /* 0xff8000001e107807 */ /* 0x000fe40001000000 */
[----:B------:R-:W-:-:S02]  /*63c0*/  SEL R17, R31, 0xff800000, P3 ;  /* 0xff8000001f117807 */ /* 0x000fc40001800000 */
[----:B------:R-:W-:Y:S02]  /*63d0*/  FMNMX3 R35, R35, R152, R153, !PT ;  /* 0x0000009823237276 */ /* 0x000fe40007800099 */
[----:B------:R-:W-:Y:S02]  /*63e0*/  FMNMX3 R3, R3, R18, R19, !PT ;  /* 0x0000001203037276 */ /* 0x000fe40007800013 */
[----:B------:R-:W-:Y:S02]  /*63f0*/  FMNMX3 R40, R40, R20, R21, !PT ;  /* 0x0000001428287276 */ /* 0x000fe40007800015 */
[----:B------:R-:W-:Y:S02]  /*6400*/  SEL R29, R29, 0xff800000, P1 ;  /* 0xff8000001d1d7807 */ /* 0x000fe40000800000 */
[----:B------:R-:W-:Y:S02]  /*6410*/  FMNMX3 R31, R4, R16, R17, !PT ;  /* 0x00000010041f7276 */ /* 0x000fe40007800011 */
[----:B------:R-:W-:-:S02]  /*6420*/  SEL R6, R32, 0xff800000, P4 ;  /* 0xff80000020067807 */ /* 0x000fc40002000000 */
[----:B------:R-:W-:Y:S02]  /*6430*/  SEL R7, R33, 0xff800000, P5 ;  /* 0xff80000021077807 */ /* 0x000fe40002800000 */
[----:B------:R-:W-:Y:S02]  /*6440*/  FMNMX3 R40, R40, R28, R29, !PT ;  /* 0x0000001c28287276 */ /* 0x000fe4000780001d */
[----:B------:R-:W-:Y:S02]  /*6450*/  SEL R4, R34, 0xff800000, P6 ;  /* 0xff80000022047807 */ /* 0x000fe40003000000 */
[----:B------:R-:W-:Y:S02]  /*6460*/  FMNMX3 R35, R35, R24, R25, !PT ;  /* 0x0000001823237276 */ /* 0x000fe40007800019 */
[----:B------:R-:W-:Y:S02]  /*6470*/  FMNMX3 R3, R3, R26, R27, !PT ;  /* 0x0000001a03037276 */ /* 0x000fe4000780001b */
[----:B------:R-:W-:-:S02]  /*6480*/  FMNMX R31, R40, R31, !PT ;  /* 0x0000001f281f7209 */ /* 0x000fc40007800000 */
[----:B------:R-:W-:Y:S02]  /*6490*/  FMNMX3 R30, R35, R6, R7, !PT ;  /* 0x00000006231e7276 */ /* 0x000fe40007800007 */
[----:B------:R-:W-:-:S04]  /*64a0*/  FMNMX3 R3, R3, R4, R5, !PT ;  /* 0x0000000403037276 */ /* 0x000fc80007800005 */
[----:B------:R-:W-:-:S04]  /*64b0*/  FMNMX3 R155, R31, R30, R3, !PT ;  /* 0x0000001e1f9b7276 */ /* 0x000fc80007800003 */
[----:B------:R-:W-:-:S04]  /*64c0*/  FSETP.NEU.AND P0, PT, R155, -INF , PT ;  /* 0xff8000009b00780b */ /* 0x000fc80003f0d000 */
[----:B------:R-:W-:Y:S02]  /*64d0*/  FSEL R3, R155, RZ, P0 ;  /* 0x000000ff9b037208 */ /* 0x000fe40000000000 */
[----:B------:R-:W-:-:S03]  /*64e0*/  ELECT P0, URZ, PT ;  /* 0x0000000000ff782f */ /* 0x000fc60003800000 */
[----:B--2---:R-:W-:-:S04]  /*64f0*/  FFMA R3, -R3, UR4, RZ ;  /* 0x0000000403037c23 */ /* 0x004fc800080001ff */
[--C-:B------:R-:W-:Y:S02]  /*6500*/  FFMA2 R42, R88.F32x2.HI_LO, UR4.F32, R3.reuse.F32 ;  /* 0x00000004582a7c49 */ /* 0x100fe40009200003 */
[--C-:B------:R-:W-:Y:S02]  /*6510*/  FFMA2 R48, R92.F32x2.HI_LO, UR4.F32, R3.reuse.F32 ;  /* 0x000000045c307c49 */ /* 0x100fe40009200003 */
[--C-:B------:R-:W-:Y:S02]  /*6520*/  FFMA2 R50, R94.F32x2.HI_LO, UR4.F32, R3.reuse.F32 ;  /* 0x000000045e327c49 */ /* 0x100fe40009200003 */
[--C-:B------:R-:W-:Y:S01]  /*6530*/  FFMA2 R88, R96.F32x2.HI_LO, UR4.F32, R3.reuse.F32 ;  /* 0x0000000460587c49 */ /* 0x100fe20009200003 */
[----:B------:R-:W-:Y:S01]  /*6540*/  MUFU.EX2 R42, R42 ;  /* 0x0000002a002a7308 */ /* 0x000fe20000000800 */
[--C-:B------:R-:W-:Y:S02]  /*6550*/  FFMA2 R40, R98.F32x2.HI_LO, UR4.F32, R3.reuse.F32 ;  /* 0x0000000462287c49 */ /* 0x100fe40009200003 */
[----:B------:R-:W-:-:S02]  /*6560*/  FFMA2 R44, R90.F32x2.HI_LO, UR4.F32, R3.F32 ;  /* 0x000000045a2c7c49 */ /* 0x000fc40009200003 */
[--C-:B------:R-:W-:Y:S02]  /*6570*/  FFMA2 R46, R102.F32x2.HI_LO, UR4.F32, R3.reuse.F32 ;  /* 0x00000004662e7c49 */ /* 0x100fe40009200003 */
[--C-:B------:R-:W-:Y:S01]  /*6580*/  FFMA2 R92, R100.F32x2.HI_LO, UR4.F32, R3.reuse.F32 ;  /* 0x00000004645c7c49 */ /* 0x100fe20009200003 */
[----:B------:R-:W-:Y:S01]  /*6590*/  MUFU.EX2 R40, R40 ;  /* 0x0000002800287308 */ /* 0x000fe20000000800 */
[--C-:B------:R-:W-:Y:S02]  /*65a0*/  FFMA2 R94, R104.F32x2.HI_LO, UR4.F32, R3.reuse.F32 ;  /* 0x00000004685e7c49 */ /* 0x100fe40009200003 */
[--C-:B------:R-:W-:Y:S02]  /*65b0*/  FFMA2 R96, R106.F32x2.HI_LO, UR4.F32, R3.reuse.F32 ;  /* 0x000000046a607c49 */ /* 0x100fe40009200003 */
[--C-:B------:R-:W-:Y:S02]  /*65c0*/  FFMA2 R90, R108.F32x2.HI_LO, UR4.F32, R3.reuse.F32 ;  /* 0x000000046c5a7c49 */ /* 0x100fe40009200003 */
[--C-:B------:R-:W-:Y:S01]  /*65d0*/  FFMA2 R98, R112.F32x2.HI_LO, UR4.F32, R3.reuse.F32 ;  /* 0x0000000470627c49 */ /* 0x100fe20009200003 */
[----:B------:R-:W1:Y:S01]  /*65e0*/  MUFU.EX2 R41, R41 ;  /* 0x0000002900297308 */ /* 0x000e620000000800 */
[----:B------:R-:W-:-:S02]  /*65f0*/  FFMA2 R100, R110.F32x2.HI_LO, UR4.F32, R3.F32 ;  /* 0x000000046e647c49 */ /* 0x000fc40009200003 */
[--C-:B------:R-:W-:Y:S02]  /*6600*/  FFMA2 R102, R114.F32x2.HI_LO, UR4.F32, R3.reuse.F32 ;  /* 0x0000000472667c49 */ /* 0x100fe40009200003 */
[--C-:B------:R-:W-:Y:S02]  /*6610*/  FFMA2 R104, R116.F32x2.HI_LO, UR4.F32, R3.reuse.F32 ;  /* 0x0000000474687c49 */ /* 0x100fe40009200003 */
[--C-:B------:R-:W-:Y:S01]  /*6620*/  FFMA2 R106, R118.F32x2.HI_LO, UR4.F32, R3.reuse.F32 ;  /* 0x00000004766a7c49 */ /* 0x100fe20009200003 */
[----:B------:R-:W2:Y:S01]  /*6630*/  MUFU.EX2 R43, R43 ;  /* 0x0000002b002b7308 */ /* 0x000ea20000000800 */
[--C-:B------:R-:W-:Y:S02]  /*6640*/  FFMA2 R52, R52.F32x2.HI_LO, UR4.F32, R3.reuse.F32 ;  /* 0x0000000434347c49 */ /* 0x100fe40009200003 */
[--C-:B------:R-:W-:Y:S02]  /*6650*/  FFMA2 R54, R54.F32x2.HI_LO, UR4.F32, R3.reuse.F32 ;  /* 0x0000000436367c49 */ /* 0x100fe40009200003 */
[----:B------:R-:W-:-:S02]  /*6660*/  FFMA2 R56, R56.F32x2.HI_LO, UR4.F32, R3.F32 ;  /* 0x0000000438387c49 */ /* 0x000fc40009200003 */
[--C-:B------:R-:W-:Y:S01]  /*6670*/  FFMA2 R58, R58.F32x2.HI_LO, UR4.F32, R3.reuse.F32 ;  /* 0x000000043a3a7c49 */ /* 0x100fe20009200003 */
[----:B------:R-:W-:Y:S01]  /*6680*/  MUFU.EX2 R44, R44 ;  /* 0x0000002c002c7308 */ /* 0x000fe20000000800 */
[--C-:B------:R-:W-:Y:S02]  /*6690*/  FFMA2 R60, R60.F32x2.HI_LO, UR4.F32, R3.reuse.F32 ;  /* 0x000000043c3c7c49 */ /* 0x100fe40009200003 */
[--C-:B------:R-:W-:Y:S02]  /*66a0*/  FFMA2 R62, R62.F32x2.HI_LO, UR4.F32, R3.reuse.F32 ;  /* 0x000000043e3e7c49 */ /* 0x100fe40009200003 */
[--C-:B------:R-:W-:Y:S02]  /*66b0*/  FFMA2 R64, R64.F32x2.HI_LO, UR4.F32, R3.reuse.F32 ;  /* 0x0000000440407c49 */ /* 0x100fe40009200003 */
[--C-:B------:R-:W-:Y:S01]  /*66c0*/  FFMA2 R66, R66.F32x2.HI_LO, UR4.F32, R3.reuse.F32 ;  /* 0x0000000442427c49 */ /* 0x100fe20009200003 */
[----:B------:R-:W3:Y:S01]  /*66d0*/  MUFU.EX2 R45, R45 ;  /* 0x0000002d002d7308 */ /* 0x000ee20000000800 */
[----:B------:R-:W-:-:S02]  /*66e0*/  FFMA2 R68, R68.F32x2.HI_LO, UR4.F32, R3.F32 ;  /* 0x0000000444447c49 */ /* 0x000fc40009200003 */
[--C-:B------:R-:W-:Y:S02]  /*66f0*/  FFMA2 R70, R70.F32x2.HI_LO, UR4.F32, R3.reuse.F32 ;  /* 0x0000000446467c49 */ /* 0x100fe40009200003 */
[--C-:B------:R-:W-:Y:S02]  /*6700*/  FFMA2 R72, R72.F32x2.HI_LO, UR4.F32, R3.reuse.F32 ;  /* 0x0000000448487c49 */ /* 0x100fe40009200003 */
[--C-:B------:R-:W-:Y:S01]  /*6710*/  FFMA2 R74, R74.F32x2.HI_LO, UR4.F32, R3.reuse.F32 ;  /* 0x000000044a4a7c49 */ /* 0x100fe20009200003 */
[----:B------:R-:W-:Y:S01]  /*6720*/  MUFU.EX2 R46, R46 ;  /* 0x0000002e002e7308 */ /* 0x000fe20000000800 */
[--C-:B------:R-:W-:Y:S02]  /*6730*/  FFMA2 R76, R76.F32x2.HI_LO, UR4.F32, R3.reuse.F32 ;  /* 0x000000044c4c7c49 */ /* 0x100fe40009200003 */
[--C-:B------:R-:W-:Y:S02]  /*6740*/  FFMA2 R78, R78.F32x2.HI_LO, UR4.F32, R3.reuse.F32 ;  /* 0x000000044e4e7c49 */ /* 0x100fe40009200003 */
[----:B------:R-:W-:-:S02]  /*6750*/  FFMA2 R80, R80.F32x2.HI_LO, UR4.F32, R3.F32 ;  /* 0x0000000450507c49 */ /* 0x000fc40009200003 */
[--C-:B------:R-:W-:Y:S01]  /*6760*/  FFMA2 R82, R82.F32x2.HI_LO, UR4.F32, R3.reuse.F32 ;  /* 0x0000000452527c49 */ /* 0x100fe20009200003 */
[----:B------:R-:W4:Y:S01]  /*6770*/  MUFU.EX2 R47, R47 ;  /* 0x0000002f002f7308 */ /* 0x000f220000000800 */
[--C-:B------:R-:W-:Y:S02]  /*6780*/  FFMA2 R112, R122.F32x2.HI_LO, UR4.F32, R3.reuse.F32 ;  /* 0x000000047a707c49 */ /* 0x100fe40009200003 */
[--C-:B------:R-:W-:Y:S02]  /*6790*/  FFMA2 R122, R134.F32x2.HI_LO, UR4.F32, R3.reuse.F32 ;  /* 0x00000004867a7c49 */ /* 0x100fe40009200003 */
[--C-:B------:R-:W-:Y:S02]  /*67a0*/  FFMA2 R114, R130.F32x2.HI_LO, UR4.F32, R3.reuse.F32 ;  /* 0x0000000482727c49 */ /* 0x100fe40009200003 */
[--C-:B------:R-:W-:Y:S01]  /*67b0*/  FFMA2 R118, R128.F32x2.HI_LO, UR4.F32, R3.reuse.F32 ;  /* 0x0000000480767c49 */ /* 0x100fe20009200003 */
[----:B------:R-:W-:Y:S01]  /*67c0*/  MUFU.EX2 R48, R48 ;  /* 0x0000003000307308 */ /* 0x000fe20000000800 */
[----:B------:R-:W-:-:S02]  /*67d0*/  FFMA2 R134, R142.F32x2.HI_LO, UR4.F32, R3.F32 ;  /* 0x000000048e867c49 */ /* 0x000fc40009200003 */
[--C-:B------:R-:W-:Y:S02]  /*67e0*/  FFMA2 R128, R138.F32x2.HI_LO, UR4.F32, R3.reuse.F32 ;  /* 0x000000048a807c49 */ /* 0x100fe40009200003 */
[--C-:B------:R-:W-:Y:S02]  /*67f0*/  FFMA2 R130, R136.F32x2.HI_LO, UR4.F32, R3.reuse.F32 ;  /* 0x0000000488827c49 */ /* 0x100fe40009200003 */
[--C-:B------:R-:W-:Y:S01]  /*6800*/  FFMA2 R142, R148.F32x2.HI_LO, UR4.F32, R3.reuse.F32 ;  /* 0x00000004948e7c49 */ /* 0x100fe20009200003 */
[----:B------:R-:W5:Y:S01]  /*6810*/  MUFU.EX2 R49, R49 ;  /* 0x0000003100317308 */ /* 0x000f620000000800 */
[--C-:B------:R-:W-:Y:S02]  /*6820*/  FFMA2 R136, R144.F32x2.HI_LO, UR4.F32, R3.reuse.F32 ;  /* 0x0000000490887c49 */ /* 0x100fe40009200003 */
[--C-:B------:R-:W-:Y:S02]  /*6830*/  FFMA2 R138, R146.F32x2.HI_LO, UR4.F32, R3.reuse.F32 ;  /* 0x00000004928a7c49 */ /* 0x100fe40009200003 */
[----:B------:R-:W-:-:S02]  /*6840*/  FFMA2 R148, R12.F32x2.HI_LO, UR4.F32, R3.F32 ;  /* 0x000000040c947c49 */ /* 0x000fc40009200003 */
[----:B------:R-:W-:Y:S02]  /*6850*/  IMAD.U32 R12, RZ, RZ, UR14 ;  /* 0x0000000eff0c7e24 */ /* 0x000fe4000f8e00ff */
[--C-:B------:R-:W-:Y:S01]  /*6860*/  FFMA2 R108, R126.F32x2.HI_LO, UR4.F32, R3.reuse.F32 ;  /* 0x000000047e6c7c49 */ /* 0x100fe20009200003 */
[----:B------:R-:W-:Y:S01]  /*6870*/  MUFU.EX2 R50, R50 ;  /* 0x0000003200327308 */ /* 0x000fe20000000800 */
[--C-:B------:R-:W-:Y:S02]  /*6880*/  FFMA2 R116, R124.F32x2.HI_LO, UR4.F32, R3.reuse.F32 ;  /* 0x000000047c747c49 */ /* 0x100fe40009200003 */
[--C-:B------:R-:W-:Y:S02]  /*6890*/  FFMA2 R144, R8.F32x2.HI_LO, UR4.F32, R3.reuse.F32 ;  /* 0x0000000408907c49 */ /* 0x100fe40009200003 */
[--C-:B------:R-:W-:Y:S02]  /*68a0*/  FFMA2 R146, R10.F32x2.HI_LO, UR4.F32, R3.reuse.F32 ;  /* 0x000000040a927c49 */ /* 0x100fe40009200003 */
[--C-:B------:R-:W-:Y:S01]  /*68b0*/  FFMA2 R124, R36.F32x2.HI_LO, UR4.F32, R3.reuse.F32 ;  /* 0x00000004247c7c49 */ /* 0x100fe20009200003 */
[----:B------:R-:W5:Y:S01]  /*68c0*/  MUFU.EX2 R51, R51 ;  /* 0x0000003300337308 */ /* 0x000f620000000800 */
[----:B------:R-:W-:-:S02]  /*68d0*/  FFMA2 R126, R38.F32x2.HI_LO, UR4.F32, R3.F32 ;  /* 0x00000004267e7c49 */ /* 0x000fc40009200003 */
[--C-:B------:R-:W-:Y:S01]  /*68e0*/  FFMA2 R162, R24.F32x2.HI_LO, UR4.F32, R3.reuse.F32 ;  /* 0x0000000418a27c49 */ /* 0x100fe20009200003 */
[----:B-1----:R-:W-:Y:S01]  /*68f0*/  F2FP.BF16.F32.PACK_AB R24, R41, R40 ;  /* 0x000000282918723e */ /* 0x002fe200000010ff */
[--C-:B------:R-:W-:Y:S01]  /*6900*/  FFMA2 R10, R26.F32x2.HI_LO, UR4.F32, R3.reuse.F32 ;  /* 0x000000041a0a7c49 */ /* 0x100fe20009200003 */
[----:B--2---:R-:W-:Y:S01]  /*6910*/  F2FP.BF16.F32.PACK_AB R25, R43, R42 ;  /* 0x0000002a2b19723e */ /* 0x004fe200000010ff */
[--C-:B------:R-:W-:Y:S01]  /*6920*/  FFMA2 R8, R28.F32x2.HI_LO, UR4.F32, R3.reuse.F32 ;  /* 0x000000041c087c49 */ /* 0x100fe20009200003 */
[----:B------:R-:W-:Y:S01]  /*6930*/  MUFU.EX2 R88, R88 ;  /* 0x0000005800587308 */ /* 0x000fe20000000800 */
[----:B---3--:R-:W-:Y:S01]  /*6940*/  F2FP.BF16.F32.PACK_AB R26, R45, R44 ;  /* 0x0000002c2d1a723e */ /* 0x008fe200000010ff */
[--C-:B------:R-:W-:Y:S01]  /*6950*/  FFMA2 R110, R120.F32x2.HI_LO, UR4.F32, R3.reuse.F32 ;  /* 0x00000004786e7c49 */ /* 0x100fe20009200003 */
[----:B----4-:R-:W-:Y:S01]  /*6960*/  F2FP.BF16.F32.PACK_AB R27, R47, R46 ;  /* 0x0000002e2f1b723e */ /* 0x010fe200000010ff */
[--C-:B------:R-:W-:Y:S01]  /*6970*/  FFMA2 R120, R132.F32x2.HI_LO, UR4.F32, R3.reuse.F32 ;  /* 0x0000000484787c49 */ /* 0x100fe20009200003 */
[----:B-----5:R-:W-:Y:S01]  /*6980*/  F2FP.BF16.F32.PACK_AB R28, R49, R48 ;  /* 0x00000030311c723e */ /* 0x020fe200000010ff */
[----:B------:R-:W-:-:S02]  /*6990*/  FFMA2 R132, R140.F32x2.HI_LO, UR4.F32, R3.F32 ;  /* 0x000000048c847c49 */ /* 0x000fc40009200003 */
[----:B------:R-:W1:Y:S01]  /*69a0*/  MUFU.EX2 R89, R89 ;  /* 0x0000005900597308 */ /* 0x000e620000000800 */
[----:B------:R-:W-:Y:S01]  /*69b0*/  F2FP.BF16.F32.PACK_AB R29, R51, R50 ;  /* 0x00000032331d723e */ /* 0x000fe200000010ff */
[--C-:B------:R-:W-:Y:S02]  /*69c0*/  FFMA2 R140, R150.F32x2.HI_LO, UR4.F32, R3.reuse.F32 ;  /* 0x00000004968c7c49 */ /* 0x100fe40009200003 */
[--C-:B------:R-:W-:Y:S02]  /*69d0*/  FFMA2 R150, R14.F32x2.HI_LO, UR4.F32, R3.reuse.F32 ;  /* 0x000000040e967c49 */ /* 0x100fe40009200003 */
[--C-:B------:R-:W-:Y:S02]  /*69e0*/  FFMA2 R156, R18.F32x2.HI_LO, UR4.F32, R3.reuse.F32 ;  /* 0x00000004129c7c49 */ /* 0x100fe40009200003 */
[----:B------:R-:W-:Y:S01]  /*69f0*/  MUFU.EX2 R90, R90 ;  /* 0x0000005a005a7308 */ /* 0x000fe20000000800 */
[--C-:B------:R-:W-:Y:S02]  /*6a00*/  FFMA2 R158, R20.F32x2.HI_LO, UR4.F32, R3.reuse.F32 ;  /* 0x00000004149e7c49 */ /* 0x100fe40009200003 */
[----:B------:R-:W-:-:S02]  /*6a10*/  FFMA2 R160, R22.F32x2.HI_LO, UR4.F32, R3.F32 ;  /* 0x0000000416a07c49 */ /* 0x000fc40009200003 */
[--C-:B------:R-:W-:Y:S02]  /*6a20*/  FFMA2 R14, R16.F32x2.HI_LO, UR4.F32, R3.reuse.F32 ;  /* 0x00000004100e7c49 */ /* 0x100fe40009200003 */
[----:B------:R-:W-:Y:S01]  /*6a30*/  FFMA2 R152, R152.F32x2.HI_LO, UR4.F32, R3.F32 ;  /* 0x0000000498987c49 */ /* 0x000fe20009200003 */
[----:B------:R-:W2:Y:S01]  /*6a40*/  MUFU.EX2 R91, R91 ;  /* 0x0000005b005b7308 */ /* 0x000ea20000000800 */
[----:B-1----:R-:W-:Y:S01]  /*6a50*/  F2FP.BF16.F32.PACK_AB R30, R89, R88 ;  /* 0x00000058591e723e */ /* 0x002fe200000010ff */
[----:B------:R-:W-:Y:S02]  /*6a60*/  FADD2 R40, R40.F32x2.HI_LO, R48.F32x2.HI_LO ;  /* 0x000000302828724b */ /* 0x000fe40000000000 */
[----:B------:R-:W-:Y:S02]  /*6a70*/  FADD2 R42, R42.F32x2.HI_LO, R50.F32x2.HI_LO ;  /* 0x000000322a2a724b */ /* 0x000fe40000000000 */
[----:B------:R-:W-:Y:S02]  /*6a80*/  FADD2 R44, R44.F32x2.HI_LO, R88.F32x2.HI_LO ;  /* 0x000000582c2c724b */ /* 0x000fe40000000000 */
[----:B------:R-:W-:Y:S08]  /*6a90*/  MUFU.EX2 R92, R92 ;  /* 0x0000005c005c7308 */ /* 0x000ff00000000800 */
[----:B------:R-:W1:Y:S01]  /*6aa0*/  MUFU.EX2 R93, R93 ;  /* 0x0000005d005d7308 */ /* 0x000e620000000800 */
[----:B--2---:R-:W-:Y:S01]  /*6ab0*/  F2FP.BF16.F32.PACK_AB R31, R91, R90 ;  /* 0x0000005a5b1f723e */ /* 0x004fe200000010ff */
[----:B------:R-:W-:-:S06]  /*6ac0*/  FADD2 R46, R46.F32x2.HI_LO, R90.F32x2.HI_LO ;  /* 0x0000005a2e2e724b */ /* 0x000fcc0000000000 */
[----:B------:R-:W-:Y:S08]  /*6ad0*/  MUFU.EX2 R94, R94 ;  /* 0x0000005e005e7308 */ /* 0x000ff00000000800 */
[----:B------:R-:W2:Y:S01]  /*6ae0*/  MUFU.EX2 R95, R95 ;  /* 0x0000005f005f7308 */ /* 0x000ea20000000800 */
[----:B-1----:R-:W-:Y:S01]  /*6af0*/  F2FP.BF16.F32.PACK_AB R32, R93, R92 ;  /* 0x0000005c5d20723e */ /* 0x002fe200000010ff */
[----:B------:R-:W-:-:S06]  /*6b00*/  FADD2 R40, R40.F32x2.HI_LO, R92.F32x2.HI_LO ;  /* 0x0000005c2828724b */ /* 0x000fcc0000000000 */
        /* <DEDUP_REMOVED lines=27> */
[----:B------:R2:W-:Y:S06]  /*6cc0*/  BAR.ARV R12, 0x40 ;  /* 0x0001000c0000751d */ /* 0x0005ec0000002000 */
[----:B------:R-:W-:Y:S01]  /*6cd0*/  MUFU.EX2 R54, R54 ;  /* 0x0000003600367308 */ /* 0x000fe20000000800 */
[----:B------:R-:W-:Y:S01]  /*6ce0*/  FADD2 R46, R46.F32x2.HI_LO, R106.F32x2.HI_LO ;  /* 0x0000006a2e2e724b */ /* 0x000fe20000000000 */
[----:B------:R3:W-:Y:S01]  /*6cf0*/  STTM.x16 tmem[UR5], R24 ;  /* 0x00000018000079ed */ /* 0x0007e20008240005 */
[----:B------:R-:W-:-:S05]  /*6d00*/  R2UR UR5, R164 ;  /* 0x00000000a40572ca */ /* 0x000fca00000e0000 */
[----:B------:R-:W4:Y:S01]  /*6d10*/  MUFU.EX2 R55, R55 ;  /* 0x0000003700377308 */ /* 0x000f220000000800 */
[----:B-1----:R-:W-:Y:S01]  /*6d20*/  F2FP.BF16.F32.PACK_AB R16, R53, R52 ;  /* 0x000000343510723e */ /* 0x002fe200000010ff */
[----:B------:R-:W-:-:S06]  /*6d30*/  FADD2 R40, R40.F32x2.HI_LO, R52.F32x2.HI_LO ;  /* 0x000000342828724b */ /* 0x000fcc0000000000 */
[----:B------:R-:W-:Y:S08]  /*6d40*/  MUFU.EX2 R56, R56 ;  /* 0x0000003800387308 */ /* 0x000ff00000000800 */
[----:B------:R-:W1:Y:S01]  /*6d50*/  MUFU.EX2 R57, R57 ;  /* 0x0000003900397308 */ /* 0x000e620000000800 */
[----:B----4-:R-:W-:Y:S01]  /*6d60*/  F2FP.BF16.F32.PACK_AB R17, R55, R54 ;  /* 0x000000363711723e */ /* 0x010fe200000010ff */
[----:B------:R-:W-:-:S06]  /*6d70*/  FADD2 R42, R42.F32x2.HI_LO, R54.F32x2.HI_LO ;  /* 0x000000362a2a724b */ /* 0x000fcc0000000000 */
[----:B------:R-:W-:Y:S08]  /*6d80*/  MUFU.EX2 R58, R58 ;  /* 0x0000003a003a7308 */ /* 0x000ff00000000800 */
[----:B------:R-:W4:Y:S01]  /*6d90*/  MUFU.EX2 R59, R59 ;  /* 0x0000003b003b7308 */ /* 0x000f220000000800 */
[----:B-1----:R-:W-:Y:S01]  /*6da0*/  F2FP.BF16.F32.PACK_AB R18, R57, R56 ;  /* 0x000000383912723e */ /* 0x002fe200000010ff */
[----:B------:R-:W-:-:S06]  /*6db0*/  FADD2 R44, R44.F32x2.HI_LO, R56.F32x2.HI_LO ;  /* 0x000000382c2c724b */ /* 0x000fcc0000000000 */
[----:B------:R-:W-:Y:S01]  /*6dc0*/  MUFU.EX2 R60, R60 ;  /* 0x0000003c003c7308 */ /* 0x000fe20000000800 */
[----:B---3--:R-:W-:-:S07]  /*6dd0*/  FFMA2 R34, R6.F32x2.HI_LO, UR4.F32, R3.F32 ;  /* 0x0000000406227c49 */ /* 0x008fce0009200003 */
[----:B------:R-:W1:Y:S01]  /*6de0*/  MUFU.EX2 R61, R61 ;  /* 0x0000003d003d7308 */ /* 0x000e620000000800 */
[----:B----4-:R-:W-:Y:S01]  /*6df0*/  F2FP.BF16.F32.PACK_AB R19, R59, R58 ;  /* 0x0000003a3b13723e */ /* 0x010fe200000010ff */
[----:B------:R-:W-:-:S06]  /*6e00*/  FADD2 R46, R46.F32x2.HI_LO, R58.F32x2.HI_LO ;  /* 0x0000003a2e2e724b */ /* 0x000fcc0000000000 */
[----:B------:R-:W-:Y:S08]  /*6e10*/  MUFU.EX2 R62, R62 ;  /* 0x0000003e003e7308 */ /* 0x000ff00000000800 */
[----:B------:R-:W3:Y:S01]  /*6e20*/  MUFU.EX2 R63, R63 ;  /* 0x0000003f003f7308 */ /* 0x000ee20000000800 */
[----:B-1----:R-:W-:Y:S01]  /*6e30*/  F2FP.BF16.F32.PACK_AB R20, R61, R60 ;  /* 0x0000003c3d14723e */ /* 0x002fe200000010ff */
[----:B------:R-:W-:-:S06]  /*6e40*/  FADD2 R40, R40.F32x2.HI_LO, R60.F32x2.HI_LO ;  /* 0x0000003c2828724b */ /* 0x000fcc0000000000 */
[----:B------:R-:W-:Y:S08]  /*6e50*/  MUFU.EX2 R64, R64 ;  /* 0x0000004000407308 */ /* 0x000ff00000000800 */
[----:B------:R-:W1:Y:S01]  /*6e60*/  MUFU.EX2 R65, R65 ;  /* 0x0000004100417308 */ /* 0x000e620000000800 */
[----:B---3--:R-:W-:Y:S01]  /*6e70*/  F2FP.BF16.F32.PACK_AB R21, R63, R62 ;  /* 0x0000003e3f15723e */ /* 0x008fe200000010ff */
        /* <DEDUP_REMOVED lines=40> */
[----:B------:R-:W-:-:S03]  /*7100*/  FADD2 R46, R46.F32x2.HI_LO, R82.F32x2.HI_LO ;  /* 0x000000522e2e724b */ /* 0x000fc60000000000 */
[----:B------:R3:W-:Y:S01]  /*7110*/  STTM.x16 tmem[UR5], R16 ;  /* 0x00000010000079ed */ /* 0x0007e20008240005 */
[----:B------:R-:W-:Y:S02]  /*7120*/  R2UR UR5, R87 ;  /* 0x00000000570572ca */ /* 0x000fe400000e0000 */
[----:B------:R-:W-:Y:S08]  /*7130*/  MUFU.EX2 R110, R110 ;  /* 0x0000006e006e7308 */ /* 0x000ff00000000800 */
[----:B------:R-:W4:Y:S01]  /*7140*/  MUFU.EX2 R111, R111 ;  /* 0x0000006f006f7308 */ /* 0x000f220000000800 */
[----:B-1----:R-:W-:-:S07]  /*7150*/  FADD2 R40, R40.F32x2.HI_LO, R108.F32x2.HI_LO ;  /* 0x0000006c2828724b */ /* 0x002fce0000000000 */
[----:B------:R-:W-:Y:S08]  /*7160*/  MUFU.EX2 R112, R112 ;  /* 0x0000007000707308 */ /* 0x000ff00000000800 */
[----:B------:R-:W1:Y:S01]  /*7170*/  MUFU.EX2 R113, R113 ;  /* 0x0000007100717308 */ /* 0x000e620000000800 */
[----:B----4-:R-:W-:-:S07]  /*7180*/  FADD2 R42, R42.F32x2.HI_LO, R110.F32x2.HI_LO ;  /* 0x0000006e2a2a724b */ /* 0x010fce0000000000 */
[----:B------:R-:W-:Y:S08]  /*7190*/  MUFU.EX2 R114, R114 ;  /* 0x0000007200727308 */ /* 0x000ff00000000800 */
[----:B------:R-:W4:Y:S01]  /*71a0*/  MUFU.EX2 R115, R115 ;  /* 0x0000007300737308 */ /* 0x000f220000000800 */
[----:B-1----:R-:W-:-:S07]  /*71b0*/  FADD2 R44, R44.F32x2.HI_LO, R112.F32x2.HI_LO ;  /* 0x000000702c2c724b */ /* 0x002fce0000000000 */
[----:B------:R-:W-:Y:S01]  /*71c0*/  MUFU.EX2 R116, R116 ;  /* 0x0000007400747308 */ /* 0x000fe20000000800 */
[----:B---3--:R-:W-:Y:S01]  /*71d0*/  FFMA2 R24, R4.F32x2.HI_LO, UR4.F32, R3.F32 ;  /* 0x0000000404187c49 */ /* 0x008fe20009200003 */
[----:B------:R-:W-:Y:S01]  /*71e0*/  UIADD3 UR4, UPT, UPT, UR8, 0xf8, URZ ;  /* 0x000000f808047890 */ /* 0x000fe2000fffe0ff */
[----:B------:R-:W-:-:S03]  /*71f0*/  IMAD.MOV.U32 R3, RZ, RZ, 0x1 ;  /* 0x00000001ff037424 */ /* 0x000fc600078e00ff */
[----:B------:R-:W-:Y:S02]  /*7200*/  UPRMT UR13, UR7, 0x654, UR4 ;  /* 0x00000654070d7896 */ /* 0x000fe40008000004 */
[----:B------:R-:W2:Y:S01]  /*7210*/  MUFU.EX2 R117, R117 ;  /* 0x0000007500757308 */ /* 0x000ea20000000800 */
[----:B----4-:R-:W-:Y:S01]  /*7220*/  FADD2 R46, R46.F32x2.HI_LO, R114.F32x2.HI_LO ;  /* 0x000000722e2e724b */ /* 0x010fe20000000000 */
[----:B------:R-:W-:-:S06]  /*7230*/  R2UR UR4, R165 ;  /* 0x00000000a50472ca */ /* 0x000fcc00000e0000 */
        /* <DEDUP_REMOVED lines=10> */
[----:B--2---:R-:W-:-:S07]  /*72e0*/  FADD2 R44, R44.F32x2.HI_LO, R120.F32x2.HI_LO ;  /* 0x000000782c2c724b */ /* 0x004fce0000000000 */
[----:B------:R-:W-:Y:S08]  /*72f0*/  MUFU.EX2 R124, R124 ;  /* 0x0000007c007c7308 */ /* 0x000ff00000000800 */
[----:B------:R-:W2:Y:S01]  /*7300*/  MUFU.EX2 R125, R125 ;  /* 0x0000007d007d7308 */ /* 0x000ea20000000800 */
[----:B-1----:R-:W-:-:S07]  /*7310*/  FADD2 R46, R46.F32x2.HI_LO, R122.F32x2.HI_LO ;  /* 0x0000007a2e2e724b */ /* 0x002fce0000000000 */
        /* <DEDUP_REMOVED lines=66> */
[----:B------:R1:W-:Y:S08]  /*7740*/  MUFU.EX2 R166, R10 ;  /* 0x0000000a00a67308 */ /* 0x0003f00000000800 */
[----:B------:R3:W4:Y:S01]  /*7750*/  MUFU.EX2 R167, R11 ;  /* 0x0000000b00a77308 */ /* 0x0007220000000800 */
[----:B--2---:R-:W-:-:S07]  /*7760*/  FADD2 R44, R44.F32x2.HI_LO, R162.F32x2.HI_LO ;  /* 0x000000a22c2c724b */ /* 0x004fce0000000000 */
[----:B------:R2:W-:Y:S01]  /*7770*/  MUFU.EX2 R168, R8 ;  /* 0x0000000800a87308 */ /* 0x0005e20000000800 */
[----:B-1----:R-:W-:-:S07]  /*7780*/  F2FP.BF16.F32.PACK_AB R10, R113, R112 ;  /* 0x00000070710a723e */ /* 0x002fce00000010ff */
[----:B------:R1:W5:Y:S01]  /*7790*/  MUFU.EX2 R169, R9 ;  /* 0x0000000900a97308 */ /* 0x0003620000000800 */
[----:B---3--:R-:W-:Y:S01]  /*77a0*/  F2FP.BF16.F32.PACK_AB R11, R115, R114 ;  /* 0x00000072730b723e */ /* 0x008fe200000010ff */
[----:B----4-:R-:W-:-:S06]  /*77b0*/  FADD2 R46, R46.F32x2.HI_LO, R166.F32x2.HI_LO ;  /* 0x000000a62e2e724b */ /* 0x010fcc0000000000 */
[----:B------:R3:W-:Y:S01]  /*77c0*/  MUFU.EX2 R32, R14 ;  /* 0x0000000e00207308 */ /* 0x0007e20000000800 */
[----:B--2---:R-:W-:-:S07]  /*77d0*/  F2FP.BF16.F32.PACK_AB R8, R109, R108 ;  /* 0x0000006c6d08723e */ /* 0x004fce00000010ff */
[----:B------:R2:W4:Y:S01]  /*77e0*/  MUFU.EX2 R33, R15 ;  /* 0x0000000f00217308 */ /* 0x0005220000000800 */
[----:B-1----:R-:W-:Y:S01]  /*77f0*/  F2FP.BF16.F32.PACK_AB R9, R111, R110 ;  /* 0x0000006e6f09723e */ /* 0x002fe200000010ff */
[----:B-----5:R-:W-:-:S06]  /*7800*/  FADD2 R40, R40.F32x2.HI_LO, R168.F32x2.HI_LO ;  /* 0x000000a82828724b */ /* 0x020fcc0000000000 */
[----:B------:R-:W-:Y:S01]  /*7810*/  MUFU.EX2 R34, R34 ;  /* 0x0000002200227308 */ /* 0x000fe20000000800 */
[----:B---3--:R-:W-:-:S07]  /*7820*/  F2FP.BF16.F32.PACK_AB R14, R121, R120 ;  /* 0x00000078790e723e */ /* 0x008fce00000010ff */
[----:B------:R-:W1:Y:S01]  /*7830*/  MUFU.EX2 R35, R35 ;  /* 0x0000002300237308 */ /* 0x000e620000000800 */
[----:B--2---:R-:W-:Y:S01]  /*7840*/  F2FP.BF16.F32.PACK_AB R15, R123, R122 ;  /* 0x0000007a7b0f723e */ /* 0x004fe200000010ff */
[----:B----4-:R-:W-:-:S03]  /*7850*/  FADD2 R42, R42.F32x2.HI_LO, R32.F32x2.HI_LO ;  /* 0x000000202a2a724b */ /* 0x010fc60000000000 */
[----:B------:R2:W-:Y:S01]  /*7860*/  STTM.x16 tmem[UR5], R8 ;  /* 0x00000008000079ed */ /* 0x0005e20008240005 */
[----:B------:R-:W3:Y:S02]  /*7870*/  FENCE.VIEW.ASYNC.T ;  /* 0x00000000000073c6 */ /* 0x000ee40000000200 */
[----:B---3--:R3:W-:Y:S01]  /*7880*/  SYNCS.ARRIVE.TRANS64.RED.ART0 RZ, [UR13], R3 ;  /* 0x00000003ffff79a7 */ /* 0x0087e2000850040d */
[----:B------:R-:W-:Y:S01]  /*7890*/  MUFU.EX2 R24, R24 ;  /* 0x0000001800187308 */ /* 0x000fe20000000800 */
[----:B------:R-:W-:-:S07]  /*78a0*/  FADD2 R40, R40.F32x2.HI_LO, R42.F32x2.HI_LO ;  /* 0x0000002a2828724b */ /* 0x000fce0000000000 */
[----:B------:R-:W4:Y:S01]  /*78b0*/  MUFU.EX2 R25, R25 ;  /* 0x0000001900197308 */ /* 0x000f220000000800 */
[----:B-1----:R-:W-:Y:S02]  /*78c0*/  FADD2 R44, R44.F32x2.HI_LO, R34.F32x2.HI_LO ;  /* 0x000000222c2c724b */ /* 0x002fe40000000000 */
[----:B----4-:R-:W-:-:S04]  /*78d0*/  FADD2 R46, R46.F32x2.HI_LO, R24.F32x2.HI_LO ;  /* 0x000000182e2e724b */ /* 0x010fc80000000000 */
[----:B------:R-:W-:-:S04]  /*78e0*/  FADD2 R44, R44.F32x2.HI_LO, R46.F32x2.HI_LO ;  /* 0x0000002e2c2c724b */ /* 0x000fc80000000000 */
[----:B------:R-:W-:Y:S01]  /*78f0*/  FADD2 R40, R40.F32x2.HI_LO, R44.F32x2.HI_LO ;  /* 0x0000002c2828724b */ /* 0x000fe20000000000 */
[----:B--2---:R-:W-:Y:S02]  /*7900*/  F2FP.BF16.F32.PACK_AB R8, R149, R148 ;  /* 0x000000949508723e */ /* 0x004fe400000010ff */
[----:B------:R-:W-:Y:S02]  /*7910*/  F2FP.BF16.F32.PACK_AB R9, R151, R150 ;  /* 0x000000969709723e */ /* 0x000fe400000010ff */
[----:B------:R-:W-:Y:S02]  /*7920*/  F2FP.BF16.F32.PACK_AB R10, R153, R152 ;  /* 0x00000098990a723e */ /* 0x000fe400000010ff */
[----:B------:R-:W-:Y:S02]  /*7930*/  F2FP.BF16.F32.PACK_AB R11, R157, R156 ;  /* 0x0000009c9d0b723e */ /* 0x000fe400000010ff */
[----:B------:R-:W-:Y:S02]  /*7940*/  F2FP.BF16.F32.PACK_AB R12, R159, R158 ;  /* 0x0000009e9f0c723e */ /* 0x000fe400000010ff */
[----:B------:R-:W-:-:S02]  /*7950*/  F2FP.BF16.F32.PACK_AB R13, R161, R160 ;  /* 0x000000a0a10d723e */ /* 0x000fc400000010ff */
[----:B------:R-:W-:Y:S02]  /*7960*/  F2FP.BF16.F32.PACK_AB R14, R163, R162 ;  /* 0x000000a2a30e723e */ /* 0x000fe400000010ff */
[----:B------:R-:W-:Y:S02]  /*7970*/  F2FP.BF16.F32.PACK_AB R15, R167, R166 ;  /* 0x000000a6a70f723e */ /* 0x000fe400000010ff */
[----:B------:R-:W-:Y:S02]  /*7980*/  F2FP.BF16.F32.PACK_AB R16, R169, R168 ;  /* 0x000000a8a910723e */ /* 0x000fe400000010ff */
[----:B------:R-:W-:Y:S02]  /*7990*/  F2FP.BF16.F32.PACK_AB R17, R33, R32 ;  /* 0x000000202111723e */ /* 0x000fe400000010ff */
[----:B------:R-:W-:Y:S02]  /*79a0*/  F2FP.BF16.F32.PACK_AB R18, R35, R34 ;  /* 0x000000222312723e */ /* 0x000fe400000010ff */
[----:B------:R-:W-:-:S04]  /*79b0*/  F2FP.BF16.F32.PACK_AB R19, R25, R24 ;  /* 0x000000181913723e */ /* 0x000fc800000010ff */
[----:B------:R3:W-:Y:S01]  /*79c0*/  STTM.x16 tmem[UR4], R4 ;  /* 0x00000004000079ed */ /* 0x0007e20008240004 */
[----:B------:R-:W-:Y:S01]  /*79d0*/  UIADD3 UR4, UPT, UPT, UR8, 0x100, URZ ;  /* 0x0000010008047890 */ /* 0x000fe2000fffe0ff */
[----:B------:R-:W1:Y:S03]  /*79e0*/  FENCE.VIEW.ASYNC.T ;  /* 0x00000000000073c6 */ /* 0x000e660000000200 */
[----:B------:R-:W-:Y:S01]  /*79f0*/  UPRMT UR4, UR7, 0x654, UR4 ;  /* 0x0000065407047896 */ /* 0x000fe20008000004 */
[----:B-1----:R-:W-:-:S08]  /*7a00*/  NOP ;  /* 0x0000000000007918 */ /* 0x002fd00000000000 */
[----:B------:R3:W-:Y:S01]  /*7a10*/  @P0 SYNCS.ARRIVE.TRANS64.RED.ART0 RZ, [UR4], R3 ;  /* 0x00000003ffff09a7 */ /* 0x0007e20008500404 */
[----:B------:R-:W-:-:S04]  /*7a20*/  UIADD3 UR4, UPT, UPT, UR10, -0x80, URZ ;  /* 0xffffff800a047890 */ /* 0x000fc8000fffe0ff */
[----:B------:R-:W-:Y:S01]  /*7a30*/  USHF.R.S32.HI UR5, URZ, 0x1f, UR4 ;  /* 0x0000001fff057899 */ /* 0x000fe20008011404 */
[----:B------:R-:W1:Y:S03]  /*7a40*/  SYNCS.PHASECHK.TRANS64.TRYWAIT P0, [UR8+0x128], RZ ;  /* 0x000128ffff0075a7 */ /* 0x000e660008001108 */
[----:B------:R-:W-:-:S04]  /*7a50*/  ULEA.HI UR4, UR5, UR4, URZ, 0x7 ;  /* 0x0000000405047291 */ /* 0x000fc8000f8f38ff */
[----:B------:R-:W-:-:S04]  /*7a60*/  USHF.R.S32.HI UR4, URZ, 0x7, UR4 ;  /* 0x00000007ff047899 */ /* 0x000fc80008011404 */
[----:B------:R-:W-:-:S04]  /*7a70*/  UISETP.LT.AND UP0, UPT, URZ, UR4, UPT ;  /* 0x00000004ff00728c */ /* 0x000fc8000bf01270 */
[----:B------:R-:W-:-:S04]  /*7a80*/  USEL UR17, URZ, UR4, !UP0 ;  /* 0x00000004ff117287 */ /* 0x000fc8000c000000 */
[----:B------:R-:W-:-:S04]  /*7a90*/  UIADD3 UR4, UPT, UPT, UR18, -UR17, URZ ;  /* 0x8000001112047290 */ /* 0x000fc8000fffe0ff */
[----:B------:R-:W-:Y:S01]  /*7aa0*/  UISETP.GE.AND UP0, UPT, UR4, 0x1, UPT ;  /* 0x000000010400788c */ /* 0x000fe2000bf06270 */
[----:B-1-3--:R-:W-:Y:S10]  /*7ab0*/  @!P0 BRA `(.L_x_63) ;  /* 0x0000006c00e08947 */ /* 0x00aff40003800000 */
.L_x_132:
[----:B-1----:R-:W-:Y:S01]  /*7ac0*/  FADD R3, R40, R41 ;  /* 0x0000002928037221 */ /* 0x002fe20000000000 */
[----:B------:R-:W-:Y:S01]  /*7ad0*/  UMOV UR10, 0x1 ;  /* 0x00000001000a7882 */ /* 0x000fe20000000000 */
[----:B------:R-:W-:Y:S01]  /*7ae0*/  UMOV UR11, 0x1 ;  /* 0x00000001000b7882 */ /* 0x000fe20000000000 */
[----:B------:R-:W-:Y:S05]  /*7af0*/  BRA.U !UP0, `(.L_x_64) ;  /* 0x0000002508ec7547 */ /* 0x000fea000b800000 */
[----:B------:R-:W-:Y:S01]  /*7b00*/  R2UR UR4, R0 ;  /* 0x00000000000472ca */ /* 0x000fe200000e0000 */
[----:B------:R-:W-:Y:S01]  /*7b10*/  UIADD3 UR15, UPT, UPT, UR8, 0x100, URZ ;  /* 0x00000100080f7890 */ /* 0x000fe2000fffe0ff */
[----:B------:R-:W-:Y:S01]  /*7b20*/  MOV R167, R155 ;  /* 0x0000009b00a77202 */ /* 0x000fe20000000f00 */
[----:B------:R-:W-:Y:S01]  /*7b30*/  VIADD R166, R154, UR16 ;  /* 0x000000109aa67c36 */ /* 0x000fe20008000000 */
[----:B------:R-:W1:Y:S01]  /*7b40*/  LDCU UR19, c[0x0][0x380] ;  /* 0x00007000ff1377ac */ /* 0x000e620008000800 */
[----:B------:R-:W2:Y:S01]  /*7b50*/  LDCU UR6, c[0x0][0x600] ;  /* 0x0000c000ff0677ac */ /* 0x000ea20008000800 */
[----:B------:R-:W-:-:S07]  /*7b60*/  UIADD3 UR12, UPT, UPT, -UR12, UR17, URZ ;  /* 0x000000110c0c7290 */ /* 0x000fce000fffe1ff */
[----:B------:R-:W-:Y:S01]  /*7b70*/  UPRMT UR15, UR4, 0x654, UR15 ;  /* 0x00000654040f7896 */ /* 0x000fe2000800000f */
[----:B------:R-:W-:Y:S01]  /*7b80*/  UMOV UR11, 0x1 ;  /* 0x00000001000b7882 */ /* 0x000fe20000000000 */
[----:B------:R-:W-:Y:S01]  /*7b90*/  UMOV UR9, UR18 ;  /* 0x0000001200097c82 */ /* 0x000fe20008000000 */
[----:B------:R-:W-:Y:S01]  /*7ba0*/  UMOV UR10, 0x1 ;  /* 0x00000001000a7882 */ /* 0x000fe20000000000 */
[----:B------:R-:W-:-:S08]  /*7bb0*/  UMOV UR16, URZ ;  /* 0x000000ff00107c82 */ /* 0x000fd00008000000 */
.L_x_67:
[----:B------:R-:W-:Y:S01]  /*7bc0*/  USHF.L.U32 UR4, UR11, 0x1f, URZ ;  /* 0x0000001f0b047899 */ /* 0x000fe200080006ff */
[----:B------:R-:W-:Y:S01]  /*7bd0*/  R2UR UR5, R84 ;  /* 0x00000000540572ca */ /* 0x000fe200000e0000 */
[----:B------:R-:W-:-:S04]  /*7be0*/  UIADD3 UR9, UPT, UPT, UR9, -0x1, URZ ;  /* 0xffffffff09097890 */ /* 0x000fc8000fffe0ff */
[----:B------:R-:W-:Y:S01]  /*7bf0*/  MOV R4, UR4 ;  /* 0x0000000400047c02 */ /* 0x000fe20008000f00 */
[----:B------:R-:W-:-:S03]  /*7c00*/  UISETP.LT.AND UP0, UPT, URZ, UR9, UPT ;  /* 0x00000009ff00728c */ /* 0x000fc6000bf01270 */
[----:B------:R-:W3:Y:S01]  /*7c10*/  SYNCS.PHASECHK.TRANS64.TRYWAIT P0, [UR8+0xf0], R4 ;  /* 0x0000f004ff0075a7 */ /* 0x000ee20008001108 */
[----:B------:R-:W-:Y:S01]  /*7c20*/  USEL UR7, URZ, UR9, !UP0 ;  /* 0x00000009ff077287 */ /* 0x000fe2000c000000 */
[----:B---3--:R-:W-:Y:S11]  /*7c30*/  @!P0 BRA `(.L_x_65) ;  /* 0x0000006c00988947 */ /* 0x008ff60003800000 */
.L_x_134:
[----:B---3--:R-:W3:Y:S01]  /*7c40*/  LDTM.x32 R4, tmem[UR5] ;  /* 0x00000005000479ee */ /* 0x008ee200082c0000 */
[----:B-1----:R-:W-:Y:S01]  /*7c50*/  ULEA UR4, UR7, UR19, 0x7 ;  /* 0x0000001307047291 */ /* 0x002fe2000f8e38ff */
[----:B------:R-:W-:-:S05]  /*7c60*/  IMAD.MOV.U32 R140, RZ, RZ, -0x1 ;  /* 0xffffffffff8c7424 */ /* 0x000fca00078e00ff */
[----:B------:R-:W-:Y:S02]  /*7c70*/  IADD3 R136, PT, PT, -R166, UR4, RZ ;  /* 0x00000004a6887c10 */ /* 0x000fe4000fffe1ff */
[----:B------:R-:W-:Y:S02]  /*7c80*/  R2UR UR4, R85 ;  /* 0x00000000550472ca */ /* 0x000fe400000e0000 */
[C---:B------:R-:W-:Y:S02]  /*7c90*/  VIADDMNMX R37, R136.reuse, 0x1f, RZ, !PT ;  /* 0x0000001f88257846 */ /* 0x040fe400078001ff */
[----:B------:R-:W-:Y:S02]  /*7ca0*/  VIADDMNMX R141, R136, 0x5f, RZ, !PT ;  /* 0x0000005f888d7846 */ /* 0x000fe400078001ff */
[--C-:B------:R-:W-:Y:S02]  /*7cb0*/  SHF.R.U32.HI R36, RZ, R37, R140.reuse ;  /* 0x00000025ff247219 */ /* 0x100fe4000001168c */
[----:B------:R-:W-:-:S02]  /*7cc0*/  SHF.R.U32.HI R141, RZ, R141, R140 ;  /* 0x0000008dff8d7219 */ /* 0x000fc4000001168c */
[----:B------:R-:W-:Y:S02]  /*7cd0*/  R2P PR, R36, 0x7e ;  /* 0x0000007e24007804 */ /* 0x000fe40000000000 */
[----:B------:R-:W-:Y:S01]  /*7ce0*/  VIADDMNMX R157, R136, 0x7f, RZ, !PT ;  /* 0x0000007f889d7846 */ /* 0x000fe200078001ff */
[----:B------:R-:W1:Y:S01]  /*7cf0*/  LDTM.x32 R52, tmem[UR4] ;  /* 0x00000004003479ee */ /* 0x000e6200082c0000 */
[----:B------:R-:W-:Y:S02]  /*7d00*/  R2UR UR4, R86 ;  /* 0x00000000560472ca */ /* 0x000fe400000e0000 */
[----:B---3--:R-:W-:Y:S02]  /*7d10*/  SEL R99, R5, 0xff800000, P1 ;  /* 0xff80000005637807 */ /* 0x008fe40000800000 */
[----:B------:R-:W-:Y:S02]  /*7d20*/  SEL R88, R6, 0xff800000, P2 ;  /* 0xff80000006587807 */ /* 0x000fe40001000000 */
[----:B------:R-:W-:-:S02]  /*7d30*/  SEL R89, R7, 0xff800000, P3 ;  /* 0xff80000007597807 */ /* 0x000fc40001800000 */
[----:B------:R-:W-:Y:S02]  /*7d40*/  SEL R90, R8, 0xff800000, P4 ;  /* 0xff800000085a7807 */ /* 0x000fe40002000000 */
[----:B------:R-:W-:Y:S02]  /*7d50*/  SEL R91, R9, 0xff800000, P5 ;  /* 0xff800000095b7807 */ /* 0x000fe40002800000 */
[----:B------:R-:W-:Y:S02]  /*7d60*/  SEL R102, R10, 0xff800000, P6 ;  /* 0xff8000000a667807 */ /* 0x000fe40003000000 */
[C---:B------:R-:W-:Y:S02]  /*7d70*/  R2P PR, R36.reuse.B1, 0x7f ;  /* 0x0000007f24007804 */ /* 0x040fe40000001000 */
[----:B------:R-:W-:Y:S02]  /*7d80*/  LOP3.LUT R5, R36, 0x1, RZ, 0xc0, !PT ;  /* 0x0000000124057812 */ /* 0x000fe400078ec0ff */
[----:B------:R-:W-:-:S02]  /*7d90*/  SHF.R.U32.HI R157, RZ, R157, R140 ;  /* 0x0000009dff9d7219 */ /* 0x000fc4000001168c */
        /* <DEDUP_REMOVED lines=36> */
[----:B------:R-:W3:Y:S01]  /*7fe0*/  LDTM.x32 R20, tmem[UR4] ;  /* 0x00000004001479ee */ /* 0x000ee200082c0000 */
[----:B-1----:R-:W-:Y:S02]  /*7ff0*/  SEL R53, R53, 0xff800000, P1 ;  /* 0xff80000035357807 */ /* 0x002fe40000800000 */
        /* <DEDUP_REMOVED lines=43> */
[----:B---3--:R-:W-:Y:S02]  /*82b0*/  SEL R81, R21, 0xff800000, P1 ;  /* 0xff80000015517807 */ /* 0x008fe40000800000 */
        /* <DEDUP_REMOVED lines=25> */
[----:B------:R-:W-:Y:S02]  /*8450*/  LOP3.LUT P0, RZ, R141, 0x800000, RZ, 0xc0, !PT ;  /* 0x008000008dff7812 */ /* 0x000fe4000780c0ff */
[----:B------:R-:W-:-:S02]  /*8460*/  SEL R138, R40, 0xff800000, P4 ;  /* 0xff800000288a7807 */ /* 0x000fc40002000000 */
[----:B------:R-:W-:Y:S02]  /*8470*/  SEL R43, R43, 0xff800000, P0 ;  /* 0xff8000002b2b7807 */ /* 0x000fe40000000000 */
[----:B------:R-:W-:Y:S02]  /*8480*/  SEL R139, R41, 0xff800000, P5 ;  /* 0xff800000298b7807 */ /* 0x000fe40002800000 */
[----:B------:R-:W-:Y:S02]  /*8490*/  SEL R42, R42, 0xff800000, P6 ;  /* 0xff8000002a2a7807 */ /* 0x000fe40003000000 */
[----:B------:R-:W-:Y:S02]  /*84a0*/  R2P PR, R141.B3, 0x7f ;  /* 0x0000007f8d007804 */ /* 0x000fe40000003000 */
[----:B------:R-:W-:-:S03]  /*84b0*/  R2UR UR4, R86 ;  /* 0x00000000560472ca */ /* 0x000fc600000e0000 */
        /* <DEDUP_REMOVED lines=9> */
[----:B------:R-:W-:-:S03]  /*8550*/  SEL R151, R51, 0xff800000, !P0 ;  /* 0xff80000033977807 */ /* 0x000fc60004000000 */
[----:B-1----:R-:W-:Y:S02]  /*8560*/  SEL R47, R5, 0xff800000, P1 ;  /* 0xff800000052f7807 */ /* 0x002fe40000800000 */
[----:B------:R-:W-:Y:S02]  /*8570*/  SEL R38, R6, 0xff800000, P2 ;  /* 0xff80000006267807 */ /* 0x000fe40001000000 */
[----:B------:R-:W-:Y:S02]  /*8580*/  SEL R39, R7, 0xff800000, P3 ;  /* 0xff80000007277807 */ /* 0x000fe40001800000 */
[----:B------:R-:W-:Y:S02]  /*8590*/  SEL R40, R8, 0xff800000, P4 ;  /* 0xff80000008287807 */ /* 0x000fe40002000000 */
[----:B------:R-:W-:Y:S01]  /*85a0*/  SEL R41, R9, 0xff800000, P5 ;  /* 0xff80000009297807 */ /* 0x000fe20002800000 */
[----:B------:R-:W-:Y:S01]  /*85b0*/  IMAD.SHL.U32 R9, R2, 0x4, RZ ;  /* 0x0000000402097824 */ /* 0x000fe200078e00ff */
[----:B------:R-:W-:-:S02]  /*85c0*/  SEL R50, R10, 0xff800000, P6 ;  /* 0xff8000000a327807 */ /* 0x000fc40003000000 */
[C---:B------:R-:W-:Y:S02]  /*85d0*/  R2P PR, R157.reuse.B1, 0x7f ;  /* 0x0000007f9d007804 */ /* 0x040fe40000001000 */
[----:B------:R-:W-:Y:S02]  /*85e0*/  LOP3.LUT R5, R157, 0x1, RZ, 0xc0, !PT ;  /* 0x000000019d057812 */ /* 0x000fe400078ec0ff */
[----:B------:R-:W-:Y:S02]  /*85f0*/  FMNMX3 R7, R167, R98, R99, !PT ;  /* 0x00000062a7077276 */ /* 0x000fe40007800063 */
[----:B------:R-:W-:Y:S01]  /*8600*/  SEL R44, R12, 0xff800000, P0 ;  /* 0xff8000000c2c7807 */ /* 0x000fe20000000000 */
[----:B------:R-:W-:Y:S01]  /*8610*/  IMAD.U32 R12, RZ, RZ, UR14 ;  /* 0x0000000eff0c7e24 */ /* 0x000fe2000f8e00ff */
[----:B------:R-:W-:Y:S02]  /*8620*/  SEL R45, R13, 0xff800000, P1 ;  /* 0xff8000000d2d7807 */ /* 0x000fe40000800000 */
[----:B------:R-:W-:-:S02]  /*8630*/  SEL R48, R14, 0xff800000, P2 ;  /* 0xff8000000e307807 */ /* 0x000fc40001000000 */
[----:B------:R-:W-:Y:S02]  /*8640*/  SEL R49, R15, 0xff800000, P3 ;  /* 0xff8000000f317807 */ /* 0x000fe40001800000 */
[----:B------:R-:W-:Y:S02]  /*8650*/  SEL R142, R16, 0xff800000, P4 ;  /* 0xff800000108e7807 */ /* 0x000fe40002000000 */
[----:B------:R-:W-:Y:S02]  /*8660*/  SEL R143, R17, 0xff800000, P5 ;  /* 0xff800000118f7807 */ /* 0x000fe40002800000 */
[----:B------:R-:W-:Y:S02]  /*8670*/  SEL R148, R18, 0xff800000, P6 ;  /* 0xff80000012947807 */ /* 0x000fe40003000000 */
[----:B------:R-:W-:Y:S02]  /*8680*/  R2P PR, R157.B2, 0x7f ;  /* 0x0000007f9d007804 */ /* 0x000fe40000002000 */
[----:B------:R-:W-:-:S02]  /*8690*/  FMNMX R6, R88, R89, !PT ;  /* 0x0000005958067209 */ /* 0x000fc40007800000 */
[----:B------:R-:W-:Y:S02]  /*86a0*/  FMNMX3 R7, R7, R92, R93, !PT ;  /* 0x0000005c07077276 */ /* 0x000fe4000780005d */
[----:B------:R-:W-:Y:S02]  /*86b0*/  SEL R20, R20, 0xff800000, P0 ;  /* 0xff80000014147807 */ /* 0x000fe40000000000 */
[----:B------:R-:W-:Y:S02]  /*86c0*/  ISETP.NE.U32.AND P0, PT, R5, 0x1, PT ;  /* 0x000000010500780c */ /* 0x000fe40003f05070 */
[----:B------:R-:W-:Y:S02]  /*86d0*/  FMNMX R5, R90, R91, !PT ;  /* 0x0000005b5a057209 */ /* 0x000fe40007800000 */
[----:B------:R-:W-:Y:S02]  /*86e0*/  SEL R46, R4, 0xff800000, !P0 ;  /* 0xff800000042e7807 */ /* 0x000fe40004000000 */
        /* <DEDUP_REMOVED lines=30> */
[----:B------:R-:W-:-:S02]  /*88d0*/  LOP3.LUT P0, RZ, R157, 0x80, RZ, 0xc0, !PT ;  /* 0x000000809dff7812 */ /* 0x000fc4000780c0ff */
[----:B------:R-:W-:Y:S02]  /*88e0*/  FMNMX3 R5, R5, R74, R75, !PT ;  /* 0x0000004a05057276 */ /* 0x000fe4000780004b */
[----:B------:R-:W-:Y:S02]  /*88f0*/  FMNMX3 R4, R4, R124, R125, !PT ;  /* 0x0000007c04047276 */ /* 0x000fe4000780007d */
[----:B------:R-:W-:Y:S02]  /*8900*/  FMNMX3 R7, R7, R78, R79, !PT ;  /* 0x0000004e07077276 */ /* 0x000fe4000780004f */
[----:B------:R-:W-:Y:S02]  /*8910*/  FMNMX3 R6, R6, R82, R83, !PT ;  /* 0x0000005206067276 */ /* 0x000fe40007800053 */
[----:B------:R-:W-:Y:S02]  /*8920*/  SEL R51, R11, 0xff800000, P0 ;  /* 0xff8000000b337807 */ /* 0x000fe40000000000 */
        /* <DEDUP_REMOVED lines=12> */
[----:B------:R-:W-:-:S02]  /*89f0*/  SEL R21, R21, 0xff800000, P1 ;  /* 0xff80000015157807 */ /* 0x000fc40000800000 */
[----:B------:R-:W-:Y:S02]  /*8a00*/  SEL R152, R22, 0xff800000, P2 ;  /* 0xff80000016987807 */ /* 0x000fe40001000000 */
[----:B------:R-:W-:Y:S02]  /*8a10*/  SEL R153, R23, 0xff800000, P3 ;  /* 0xff80000017997807 */ /* 0x000fe40001800000 */
[----:B------:R-:W-:Y:S02]  /*8a20*/  SEL R154, R24, 0xff800000, P4 ;  /* 0xff800000189a7807 */ /* 0x000fe40002000000 */
[----:B------:R-:W-:Y:S02]  /*8a30*/  SEL R155, R25, 0xff800000, P5 ;  /* 0xff800000199b7807 */ /* 0x000fe40002800000 */
[----:B------:R-:W-:Y:S02]  /*8a40*/  SEL R26, R26, 0xff800000, P6 ;  /* 0xff8000001a1a7807 */ /* 0x000fe40003000000 */
[----:B------:R-:W-:-:S02]  /*8a50*/  FMNMX3 R5, R5, R146, R147, !PT ;  /* 0x0000009205057276 */ /* 0x000fc40007800093 */
[----:B------:R-:W-:Y:S02]  /*8a60*/  FMNMX3 R4, R4, R150, R151, !PT ;  /* 0x0000009604047276 */ /* 0x000fe40007800097 */
[----:B------:R-:W-:Y:S02]  /*8a70*/  FMNMX3 R7, R7, R46, R47, !PT ;  /* 0x0000002e07077276 */ /* 0x000fe4000780002f */
[----:B------:R-:W-:Y:S02]  /*8a80*/  FMNMX3 R6, R6, R38, R39, !PT ;  /* 0x0000002606067276 */ /* 0x000fe40007800027 */
[----:B------:R-:W-:Y:S02]  /*8a90*/  R2P PR, R157.B3, 0x7f ;  /* 0x0000007f9d007804 */ /* 0x000fe40000003000 */
[----:B------:R-:W-:Y:S02]  /*8aa0*/  FMNMX3 R5, R5, R40, R41, !PT ;  /* 0x0000002805057276 */ /* 0x000fe40007800029 */
[----:B------:R-:W-:-:S02]  /*8ab0*/  FMNMX3 R4, R4, R50, R51, !PT ;  /* 0x0000003204047276 */ /* 0x000fc40007800033 */
[----:B------:R-:W-:Y:S02]  /*8ac0*/  FMNMX3 R7, R7, R44, R45, !PT ;  /* 0x0000002c07077276 */ /* 0x000fe4000780002d */
[----:B------:R-:W-:Y:S02]  /*8ad0*/  FMNMX3 R6, R6, R48, R49, !PT ;  /* 0x0000003006067276 */ /* 0x000fe40007800031 */
[----:B------:R-:W-:Y:S02]  /*8ae0*/  SEL R156, R28, 0xff800000, P0 ;  /* 0xff8000001c9c7807 */ /* 0x000fe40000000000 */
[----:B------:R-:W-:Y:S02]  /*8af0*/  ISETP.GT.AND P0, PT, R157, -0x1, PT ;  /* 0xffffffff9d00780c */ /* 0x000fe40003f04270 */
[----:B------:R-:W-:Y:S02]  /*8b00*/  SEL R157, R29, 0xff800000, P1 ;  /* 0xff8000001d9d7807 */ /* 0x000fe40000800000 */
[----:B------:R-:W-:-:S02]  /*8b10*/  SEL R158, R30, 0xff800000, P2 ;  /* 0xff8000001e9e7807 */ /* 0x000fc40001000000 */
[----:B------:R-:W-:Y:S02]  /*8b20*/  SEL R159, R31, 0xff800000, P3 ;  /* 0xff8000001f9f7807 */ /* 0x000fe40001800000 */
[----:B------:R-:W-:Y:S02]  /*8b30*/  FMNMX3 R5, R5, R142, R143, !PT ;  /* 0x0000008e05057276 */ /* 0x000fe4000780008f */
[----:B------:R-:W-:Y:S02]  /*8b40*/  FMNMX3 R4, R4, R148, R149, !PT ;  /* 0x0000009404047276 */ /* 0x000fe40007800095 */
[----:B------:R-:W-:Y:S02]  /*8b50*/  FMNMX3 R7, R7, R20, R21, !PT ;  /* 0x0000001407077276 */ /* 0x000fe40007800015 */
[----:B------:R-:W-:Y:S02]  /*8b60*/  FMNMX3 R6, R6, R152, R153, !PT ;  /* 0x0000009806067276 */ /* 0x000fe40007800099 */
[----:B------:R-:W-:-:S02]  /*8b70*/  SEL R161, R35, 0xff800000, !P0 ;  /* 0xff80000023a17807 */ /* 0x000fc40004000000 */
[----:B------:R-:W-:Y:S02]  /*8b80*/  SEL R162, R32, 0xff800000, P4 ;  /* 0xff80000020a27807 */ /* 0x000fe40002000000 */
[----:B------:R-:W-:Y:S02]  /*8b90*/  SEL R163, R33, 0xff800000, P5 ;  /* 0xff80000021a37807 */ /* 0x000fe40002800000 */
[----:B------:R-:W-:Y:S02]  /*8ba0*/  SEL R160, R34, 0xff800000, P6 ;  /* 0xff80000022a07807 */ /* 0x000fe40003000000 */
[----:B------:R-:W-:Y:S02]  /*8bb0*/  FMNMX3 R5, R5, R154, R155, !PT ;  /* 0x0000009a05057276 */ /* 0x000fe4000780009b */
[----:B------:R-:W-:Y:S02]  /*8bc0*/  FMNMX3 R4, R4, R26, R27, !PT ;  /* 0x0000001a04047276 */ /* 0x000fe4000780001b */
[----:B------:R-:W-:-:S02]  /*8bd0*/  FMNMX3 R7, R7, R156, R157, !PT ;  /* 0x0000009c07077276 */ /* 0x000fc4000780009d */
[----:B------:R-:W-:Y:S02]  /*8be0*/  FMNMX3 R6, R6, R158, R159, !PT ;  /* 0x0000009e06067276 */ /* 0x000fe4000780009f */
[----:B------:R-:W-:Y:S02]  /*8bf0*/  FMNMX3 R5, R5, R162, R163, !PT ;  /* 0x000000a205057276 */ /* 0x000fe400078000a3 */
[----:B------:R-:W-:Y:S02]  /*8c00*/  FMNMX3 R4, R4, R160, R161, !PT ;  /* 0x000000a004047276 */ /* 0x000fe400078000a1 */
[----:B------:R-:W-:Y:S02]  /*8c10*/  FMNMX R6, R7, R6, !PT ;  /* 0x0000000607067209 */ /* 0x000fe40007800000 */
[----:B------:R-:W-:Y:S02]  /*8c20*/  LOP3.LUT R9, R9, 0x1fc, RZ, 0xc0, !PT ;  /* 0x000001fc09097812 */ /* 0x000fe400078ec0ff */
[----:B------:R-:W-:-:S04]  /*8c30*/  FMNMX3 R168, R6, R5, R4, !PT ;  /* 0x0000000506a87276 */ /* 0x000fc80007800004 */
[----:B------:R-:W-:-:S04]  /*8c40*/  FSETP.NEU.AND P0, PT, R168, -INF , PT ;  /* 0xff800000a800780b */ /* 0x000fc80003f0d000 */
[----:B------:R-:W-:Y:S02]  /*8c50*/  FSEL R5, R168, RZ, P0 ;  /* 0x000000ffa8057208 */ /* 0x000fe40000000000 */
[----:B------:R-:W-:-:S03]  /*8c60*/  ELECT P0, URZ, PT ;  /* 0x0000000000ff782f */ /* 0x000fc60003800000 */
[----:B------:R-:W-:-:S04]  /*8c70*/  FADD R4, -R5, R167 ;  /* 0x000000a705047221 */ /* 0x000fc80000000100 */
[----:B--2---:R-:W-:-:S05]  /*8c80*/  FMUL R4, R4, UR6 ;  /* 0x0000000604047c20 */ /* 0x004fca0008400000 */
[----:B------:R-:W-:Y:S02]  /*8c90*/  FSETP.GE.AND P1, PT, R4, -8, PT ;  /* 0xc10000000400780b */ /* 0x000fe40003f26000 */
[----:B------:R-:W1:Y:S02]  /*8ca0*/  MUFU.EX2 R4, R4 ;  /* 0x0000000400047308 */ /* 0x000e640000000800 */
[----:B------:R-:W-:-:S05]  /*8cb0*/  FSEL R5, R167, R5, P1 ;  /* 0x00000005a7057208 */ /* 0x000fca0000800000 */
[----:B------:R-:W-:-:S04]  /*8cc0*/  FFMA R169, -R5, UR6, RZ ;  /* 0x0000000605a97c23 */ /* 0x000fc800080001ff */
[--C-:B------:R-:W-:Y:S02]  /*8cd0*/  FFMA2 R24, R88.F32x2.HI_LO, UR6.F32, R169.reuse.F32 ;  /* 0x0000000658187c49 */ /* 0x100fe400092000a9 */
[--C-:B------:R-:W-:Y:S02]  /*8ce0*/  FFMA2 R32, R92.F32x2.HI_LO, UR6.F32, R169.reuse.F32 ;  /* 0x000000065c207c49 */ /* 0x100fe400092000a9 */
[--C-:B------:R-:W-:Y:S02]  /*8cf0*/  FFMA2 R34, R94.F32x2.HI_LO, UR6.F32, R169.reuse.F32 ;  /* 0x000000065e227c49 */ /* 0x100fe400092000a9 */
[--C-:B------:R-:W-:Y:S01]  /*8d00*/  FFMA2 R88, R96.F32x2.HI_LO, UR6.F32, R169.reuse.F32 ;  /* 0x0000000660587c49 */ /* 0x100fe200092000a9 */
[----:B------:R-:W-:Y:S01]  /*8d10*/  MUFU.EX2 R24, R24 ;  /* 0x0000001800187308 */ /* 0x000fe20000000800 */
[--C-:B------:R-:W-:Y:S01]  /*8d20*/  FFMA2 R22, R98.F32x2.HI_LO, UR6.F32, R169.reuse.F32 ;  /* 0x0000000662167c49 */ /* 0x100fe200092000a9 */
[----:B-1----:R-:W-:Y:S01]  /*8d30*/  FSEL R170, R4, 1, !P1 ;  /* 0x3f80000004aa7808 */ /* 0x002fe20004800000 */
[----:B------:R-:W-:-:S02]  /*8d40*/  FFMA2 R28, R90.F32x2.HI_LO, UR6.F32, R169.F32 ;  /* 0x000000065a1c7c49 */ /* 0x000fc400092000a9 */
[--C-:B------:R-:W-:Y:S02]  /*8d50*/  FFMA2 R30, R102.F32x2.HI_LO, UR6.F32, R169.reuse.F32 ;  /* 0x00000006661e7c49 */ /* 0x100fe400092000a9 */
[--C-:B------:R-:W-:Y:S01]  /*8d60*/  FFMA2 R92, R100.F32x2.HI_LO, UR6.F32, R169.reuse.F32 ;  /* 0x00000006645c7c49 */ /* 0x100fe200092000a9 */
[----:B------:R-:W-:Y:S01]  /*8d70*/  MUFU.EX2 R22, R22 ;  /* 0x0000001600167308 */ /* 0x000fe20000000800 */
[--C-:B------:R-:W-:Y:S01]  /*8d80*/  FFMA2 R94, R104.F32x2.HI_LO, UR6.F32, R169.reuse.F32 ;  /* 0x00000006685e7c49 */ /* 0x100fe200092000a9 */
[----:B------:R1:W-:Y:S01]  /*8d90*/  STS [R9+UR8+0x16c], R170 ;  /* 0x00016caa09007988 */ /* 0x0003e20008000808 */
[--C-:B------:R-:W-:Y:S02]  /*8da0*/  FFMA2 R96, R106.F32x2.HI_LO, UR6.F32, R169.reuse.F32 ;  /* 0x000000066a607c49 */ /* 0x100fe400092000a9 */
[--C-:B------:R-:W-:Y:S02]  /*8db0*/  FFMA2 R90, R108.F32x2.HI_LO, UR6.F32, R169.reuse.F32 ;  /* 0x000000066c5a7c49 */ /* 0x100fe400092000a9 */
[--C-:B------:R-:W-:Y:S01]  /*8dc0*/  FFMA2 R98, R112.F32x2.HI_LO, UR6.F32, R169.reuse.F32 ;  /* 0x0000000670627c49 */ /* 0x100fe200092000a9 */
[----:B------:R-:W2:Y:S01]  /*8dd0*/  MUFU.EX2 R23, R23 ;  /* 0x0000001700177308 */ /* 0x000ea20000000800 */
[----:B------:R-:W-:-:S02]  /*8de0*/  FFMA2 R100, R110.F32x2.HI_LO, UR6.F32, R169.F32 ;  /* 0x000000066e647c49 */ /* 0x000fc400092000a9 */
[--C-:B------:R-:W-:Y:S02]  /*8df0*/  FFMA2 R102, R114.F32x2.HI_LO, UR6.F32, R169.reuse.F32 ;  /* 0x0000000672667c49 */ /* 0x100fe400092000a9 */
[--C-:B------:R-:W-:Y:S02]  /*8e00*/  FFMA2 R104, R116.F32x2.HI_LO, UR6.F32, R169.reuse.F32 ;  /* 0x0000000674687c49 */ /* 0x100fe400092000a9 */
[--C-:B------:R-:W-:Y:S01]  /*8e10*/  FFMA2 R106, R118.F32x2.HI_LO, UR6.F32, R169.reuse.F32 ;  /* 0x00000006766a7c49 */ /* 0x100fe200092000a9 */
[----:B------:R-:W3:Y:S01]  /*8e20*/  MUFU.EX2 R25, R25 ;  /* 0x0000001900197308 */ /* 0x000ee20000000800 */
[--C-:B------:R-:W-:Y:S02]  /*8e30*/  FFMA2 R52, R52.F32x2.HI_LO, UR6.F32, R169.reuse.F32 ;  /* 0x0000000634347c49 */ /* 0x100fe400092000a9 */
[--C-:B------:R-:W-:Y:S02]  /*8e40*/  FFMA2 R54, R54.F32x2.HI_LO, UR6.F32, R169.reuse.F32 ;  /* 0x0000000636367c49 */ /* 0x100fe400092000a9 */
[----:B------:R-:W-:-:S02]  /*8e50*/  FFMA2 R56, R56.F32x2.HI_LO, UR6.F32, R169.F32 ;  /* 0x0000000638387c49 */ /* 0x000fc400092000a9 */
[--C-:B------:R-:W-:Y:S01]  /*8e60*/  FFMA2 R58, R58.F32x2.HI_LO, UR6.F32, R169.reuse.F32 ;  /* 0x000000063a3a7c49 */ /* 0x100fe200092000a9 */
[----:B------:R-:W-:Y:S01]  /*8e70*/  MUFU.EX2 R28, R28 ;  /* 0x0000001c001c7308 */ /* 0x000fe20000000800 */
[--C-:B------:R-:W-:Y:S01]  /*8e80*/  FFMA2 R60, R60.F32x2.HI_LO, UR6.F32, R169.reuse.F32 ;  /* 0x000000063c3c7c49 */ /* 0x100fe200092000a9 */
[----:B--2---:R-:W-:Y:S01]  /*8e90*/  F2FP.BF16.F32.PACK_AB R4, R23, R22 ;  /* 0x000000161704723e */ /* 0x004fe200000010ff */
[--C-:B------:R-:W-:Y:S02]  /*8ea0*/  FFMA2 R62, R62.F32x2.HI_LO, UR6.F32, R169.reuse.F32 ;  /* 0x000000063e3e7c49 */ /* 0x100fe400092000a9 */
[--C-:B------:R-:W-:Y:S02]  /*8eb0*/  FFMA2 R64, R64.F32x2.HI_LO, UR6.F32, R169.reuse.F32 ;  /* 0x0000000640407c49 */ /* 0x100fe400092000a9 */
[--C-:B------:R-:W-:Y:S01]  /*8ec0*/  FFMA2 R108, R120.F32x2.HI_LO, UR6.F32, R169.reuse.F32 ;  /* 0x00000006786c7c49 */ /* 0x100fe200092000a9 */
[----:B------:R-:W2:Y:S01]  /*8ed0*/  MUFU.EX2 R29, R29 ;  /* 0x0000001d001d7308 */ /* 0x000ea20000000800 */
[--C-:B------:R-:W-:Y:S01]  /*8ee0*/  FFMA2 R68, R68.F32x2.HI_LO, UR6.F32, R169.reuse.F32 ;  /* 0x0000000644447c49 */ /* 0x100fe200092000a9 */
[----:B---3--:R-:W-:Y:S01]  /*8ef0*/  F2FP.BF16.F32.PACK_AB R5, R25, R24 ;  /* 0x000000181905723e */ /* 0x008fe200000010ff */
        /* <DEDUP_REMOVED lines=8> */
[----:B------:R-:W3:Y:S01]  /*8f80*/  MUFU.EX2 R31, R31 ;  /* 0x0000001f001f7308 */ /* 0x000ee20000000800 */
[----:B--2---:R-:W-:Y:S01]  /*8f90*/  F2FP.BF16.F32.PACK_AB R6, R29, R28 ;  /* 0x0000001c1d06723e */ /* 0x004fe200000010ff */
[----:B------:R-:W-:-:S02]  /*8fa0*/  FFMA2 R118, R124.F32x2.HI_LO, UR6.F32, R169.F32 ;  /* 0x000000067c767c49 */ /* 0x000fc400092000a9 */
[--C-:B------:R-:W-:Y:S02]  /*8fb0*/  FFMA2 R120, R126.F32x2.HI_LO, UR6.F32, R169.reuse.F32 ;  /* 0x000000067e787c49 */ /* 0x100fe400092000a9 */
[--C-:B------:R-:W-:Y:S02]  /*8fc0*/  FFMA2 R122, R132.F32x2.HI_LO, UR6.F32, R169.reuse.F32 ;  /* 0x00000006847a7c49 */ /* 0x100fe400092000a9 */
[----:B------:R-:W-:Y:S01]  /*8fd0*/  MUFU.EX2 R32, R32 ;  /* 0x0000002000207308 */ /* 0x000fe20000000800 */
[--C-:B------:R-:W-:Y:S02]  /*8fe0*/  FFMA2 R80, R80.F32x2.HI_LO, UR6.F32, R169.reuse.F32 ;  /* 0x0000000650507c49 */ /* 0x100fe400092000a9 */
[--C-:B------:R-:W-:Y:S02]  /*8ff0*/  FFMA2 R66, R66.F32x2.HI_LO, UR6.F32, R169.reuse.F32 ;  /* 0x0000000642427c49 */ /* 0x100fe400092000a9 */
[--C-:B------:R-:W-:Y:S02]  /*9000*/  FFMA2 R74, R74.F32x2.HI_LO, UR6.F32, R169.reuse.F32 ;  /* 0x000000064a4a7c49 */ /* 0x100fe400092000a9 */
[--C-:B------:R-:W-:Y:S01]  /*9010*/  FFMA2 R78, R78.F32x2.HI_LO, UR6.F32, R169.reuse.F32 ;  /* 0x000000064e4e7c49 */ /* 0x100fe200092000a9 */
[----:B------:R-:W2:Y:S01]  /*9020*/  MUFU.EX2 R33, R33 ;  /* 0x0000002100217308 */ /* 0x000ea20000000800 */
[----:B---3--:R-:W-:Y:S01]  /*9030*/  F2FP.BF16.F32.PACK_AB R7, R31, R30 ;  /* 0x0000001e1f07723e */ /* 0x008fe200000010ff */
        /* <DEDUP_REMOVED lines=8> */
[----:B------:R-:W1:Y:S01]  /*90c0*/  MUFU.EX2 R35, R35 ;  /* 0x0000002300237308 */ /* 0x000e620000000800 */
        /* <DEDUP_REMOVED lines=10> */
[----:B-1----:R-:W-:Y:S01]  /*9170*/  F2FP.BF16.F32.PACK_AB R9, R35, R34 ;  /* 0x000000222309723e */ /* 0x002fe200000010ff */
[----:B------:R-:W-:-:S02]  /*9180*/  FFMA2 R50, R50.F32x2.HI_LO, UR6.F32, R169.F32 ;  /* 0x0000000632327c49 */ /* 0x000fc400092000a9 */
[--C-:B------:R-:W-:Y:S02]  /*9190*/  FFMA2 R44, R44.F32x2.HI_LO, UR6.F32, R169.reuse.F32 ;  /* 0x000000062c2c7c49 */ /* 0x100fe400092000a9 */
[--C-:B------:R-:W-:Y:S02]  /*91a0*/  FFMA2 R48, R48.F32x2.HI_LO, UR6.F32, R169.reuse.F32 ;  /* 0x0000000630307c49 */ /* 0x100fe400092000a9 */
[----:B------:R-:W-:Y:S01]  /*91b0*/  MUFU.EX2 R90, R90 ;  /* 0x0000005a005a7308 */ /* 0x000fe20000000800 */
[--C-:B------:R-:W-:Y:S02]  /*91c0*/  FFMA2 R20, R20.F32x2.HI_LO, UR6.F32, R169.reuse.F32 ;  /* 0x0000000614147c49 */ /* 0x100fe400092000a9 */
[--C-:B------:R-:W-:Y:S02]  /*91d0*/  FFMA2 R140, R152.F32x2.HI_LO, UR6.F32, R169.reuse.F32 ;  /* 0x00000006988c7c49 */ /* 0x100fe400092000a9 */
[----:B------:R-:W-:Y:S02]  /*91e0*/  IMAD.MOV.U32 R152, RZ, RZ, 0x1 ;  /* 0x00000001ff987424 */ /* 0x000fe400078e00ff */
[--C-:B------:R-:W-:Y:S01]  /*91f0*/  FFMA2 R142, R154.F32x2.HI_LO, UR6.F32, R169.reuse.F32 ;  /* 0x000000069a8e7c49 */ /* 0x100fe200092000a9 */
[----:B------:R-:W-:Y:S01]  /*9200*/  FSEL R155, R167, R168, P1 ;  /* 0x000000a8a79b7208 */ /* 0x000fe20000800000 */
[--C-:B------:R-:W-:Y:S01]  /*9210*/  FFMA2 R26, R26.F32x2.HI_LO, UR6.F32, R169.reuse.F32 ;  /* 0x000000061a1a7c49 */ /* 0x100fe200092000a9 */
[----:B------:R-:W1:Y:S01]  /*9220*/  MUFU.EX2 R91, R91 ;  /* 0x0000005b005b7308 */ /* 0x000e620000000800 */
[----:B--2---:R-:W-:Y:S01]  /*9230*/  F2FP.BF16.F32.PACK_AB R10, R89, R88 ;  /* 0x00000058590a723e */ /* 0x004fe200000010ff */
[----:B------:R-:W-:-:S02]  /*9240*/  FFMA2 R144, R156.F32x2.HI_LO, UR6.F32, R169.F32 ;  /* 0x000000069c907c49 */ /* 0x000fc400092000a9 */
[--C-:B------:R-:W-:Y:S02]  /*9250*/  FFMA2 R146, R158.F32x2.HI_LO, UR6.F32, R169.reuse.F32 ;  /* 0x000000069e927c49 */ /* 0x100fe400092000a9 */
[--C-:B------:R-:W-:Y:S02]  /*9260*/  FFMA2 R148, R162.F32x2.HI_LO, UR6.F32, R169.reuse.F32 ;  /* 0x00000006a2947c49 */ /* 0x100fe400092000a9 */
[----:B------:R-:W-:Y:S01]  /*9270*/  MUFU.EX2 R92, R92 ;  /* 0x0000005c005c7308 */ /* 0x000fe20000000800 */
[----:B------:R-:W-:-:S07]  /*9280*/  FFMA2 R150, R160.F32x2.HI_LO, UR6.F32, R169.F32 ;  /* 0x00000006a0967c49 */ /* 0x000fce00092000a9 */
[----:B------:R-:W2:Y:S01]  /*9290*/  MUFU.EX2 R93, R93 ;  /* 0x0000005d005d7308 */ /* 0x000ea20000000800 */
[----:B------:R2:W-:Y:S06]  /*92a0*/  BAR.ARV R12, 0x40 ;  /* 0x0001000c0000751d */ /* 0x0005ec0000002000 */
[----:B-1----:R-:W-:Y:S01]  /*92b0*/  F2FP.BF16.F32.PACK_AB R11, R91, R90 ;  /* 0x0000005a5b0b723e */ /* 0x002fe200000010ff */
[----:B------:R-:W-:Y:S08]  /*92c0*/  MUFU.EX2 R94, R94 ;  /* 0x0000005e005e7308 */ /* 0x000ff00000000800 */
[----:B------:R-:W1:Y:S08]  /*92d0*/  MUFU.EX2 R95, R95 ;  /* 0x0000005f005f7308 */ /* 0x000e700000000800 */
[----:B------:R-:W-:Y:S01]  /*92e0*/  MUFU.EX2 R96, R96 ;  /* 0x0000006000607308 */ /* 0x000fe20000000800 */
[----:B--2---:R-:W-:-:S07]  /*92f0*/  F2FP.BF16.F32.PACK_AB R12, R93, R92 ;  /* 0x0000005c5d0c723e */ /* 0x004fce00000010ff */
[----:B------:R-:W2:Y:S01]  /*9300*/  MUFU.EX2 R97, R97 ;  /* 0x0000006100617308 */ /* 0x000ea20000000800 */
[----:B-1----:R-:W-:-:S07]  /*9310*/  F2FP.BF16.F32.PACK_AB R13, R95, R94 ;  /* 0x0000005e5f0d723e */ /* 0x002fce00000010ff */
[----:B------:R-:W-:Y:S08]  /*9320*/  MUFU.EX2 R98, R98 ;  /* 0x0000006200627308 */ /* 0x000ff00000000800 */
[----:B------:R-:W1:Y:S01]  /*9330*/  MUFU.EX2 R99, R99 ;  /* 0x0000006300637308 */ /* 0x000e620000000800 */
[----:B--2---:R-:W-:-:S07]  /*9340*/  F2FP.BF16.F32.PACK_AB R14, R97, R96 ;  /* 0x00000060610e723e */ /* 0x004fce00000010ff */
[----:B------:R-:W-:Y:S08]  /*9350*/  MUFU.EX2 R100, R100 ;  /* 0x0000006400647308 */ /* 0x000ff00000000800 */
        /* <DEDUP_REMOVED lines=13> */
[----:B-1----:R-:W-:-:S04]  /*9430*/  F2FP.BF16.F32.PACK_AB R19, R107, R106 ;  /* 0x0000006a6b13723e */ /* 0x002fc800000010ff */
[----:B------:R2:W-:Y:S01]  /*9440*/  STTM.x16 tmem[UR4], R4 ;  /* 0x00000004000079ed */ /* 0x0005e20008240004 */
[----:B------:R-:W-:Y:S02]  /*9450*/  R2UR UR4, R164 ;  /* 0x00000000a40472ca */ /* 0x000fe400000e0000 */
[----:B------:R-:W-:Y:S08]  /*9460*/  MUFU.EX2 R54, R54 ;  /* 0x0000003600367308 */ /* 0x000ff00000000800 */
[----:B------:R-:W1:Y:S08]  /*9470*/  MUFU.EX2 R55, R55 ;  /* 0x0000003700377308 */ /* 0x000e700000000800 */
[----:B------:R-:W-:Y:S08]  /*9480*/  MUFU.EX2 R56, R56 ;  /* 0x0000003800387308 */ /* 0x000ff00000000800 */
[----:B------:R-:W3:Y:S08]  /*9490*/  MUFU.EX2 R57, R57 ;  /* 0x0000003900397308 */ /* 0x000ef00000000800 */
[----:B------:R-:W-:Y:S08]  /*94a0*/  MUFU.EX2 R58, R58 ;  /* 0x0000003a003a7308 */ /* 0x000ff00000000800 */
[----:B------:R-:W4:Y:S08]  /*94b0*/  MUFU.EX2 R59, R59 ;  /* 0x0000003b003b7308 */ /* 0x000f300000000800 */
[----:B------:R-:W-:Y:S01]  /*94c0*/  MUFU.EX2 R60, R60 ;  /* 0x0000003c003c7308 */ /* 0x000fe20000000800 */
[----:B--2---:R-:W-:-:S02]  /*94d0*/  F2FP.BF16.F32.PACK_AB R4, R53, R52 ;  /* 0x000000343504723e */ /* 0x004fc400000010ff */
[----:B-1----:R-:W-:Y:S02]  /*94e0*/  F2FP.BF16.F32.PACK_AB R5, R55, R54 ;  /* 0x000000363705723e */ /* 0x002fe400000010ff */
[----:B---3--:R-:W-:-:S03]  /*94f0*/  F2FP.BF16.F32.PACK_AB R6, R57, R56 ;  /* 0x000000383906723e */ /* 0x008fc600000010ff */
[----:B------:R-:W1:Y:S01]  /*9500*/  MUFU.EX2 R61, R61 ;  /* 0x0000003d003d7308 */ /* 0x000e620000000800 */
[----:B----4-:R-:W-:-:S07]  /*9510*/  F2FP.BF16.F32.PACK_AB R7, R59, R58 ;  /* 0x0000003a3b07723e */ /* 0x010fce00000010ff */
        /* <DEDUP_REMOVED lines=35> */
[----:B--2---:R-:W-:-:S04]  /*9750*/  F2FP.BF16.F32.PACK_AB R19, R117, R116 ;  /* 0x000000747513723e */ /* 0x004fc800000010ff */
[----:B------:R1:W-:Y:S01]  /*9760*/  STTM.x16 tmem[UR4], R4 ;  /* 0x00000004000079ed */ /* 0x0003e20008240004 */
[----:B------:R-:W-:Y:S02]  /*9770*/  R2UR UR4, R87 ;  /* 0x00000000570472ca */ /* 0x000fe400000e0000 */
[----:B------:R-:W-:Y:S08]  /*9780*/  MUFU.EX2 R66, R66 ;  /* 0x0000004200427308 */ /* 0x000ff00000000800 */
[----:B------:R-:W2:Y:S08]  /*9790*/  MUFU.EX2 R67, R67 ;  /* 0x0000004300437308 */ /* 0x000eb00000000800 */
[----:B------:R-:W-:Y:S08]  /*97a0*/  MUFU.EX2 R74, R74 ;  /* 0x0000004a004a7308 */ /* 0x000ff00000000800 */
[----:B------:R-:W3:Y:S08]  /*97b0*/  MUFU.EX2 R75, R75 ;  /* 0x0000004b004b7308 */ /* 0x000ef00000000800 */
[----:B------:R-:W-:Y:S08]  /*97c0*/  MUFU.EX2 R118, R118 ;  /* 0x0000007600767308 */ /* 0x000ff00000000800 */
[----:B------:R-:W4:Y:S08]  /*97d0*/  MUFU.EX2 R119, R119 ;  /* 0x0000007700777308 */ /* 0x000f300000000800 */
[----:B------:R-:W-:Y:S01]  /*97e0*/  MUFU.EX2 R78, R78 ;  /* 0x0000004e004e7308 */ /* 0x000fe20000000800 */
[----:B-1----:R-:W-:-:S02]  /*97f0*/  F2FP.BF16.F32.PACK_AB R4, R81, R80 ;  /* 0x000000505104723e */ /* 0x002fc400000010ff */
[----:B--2---:R-:W-:Y:S02]  /*9800*/  F2FP.BF16.F32.PACK_AB R5, R67, R66 ;  /* 0x000000424305723e */ /* 0x004fe400000010ff */
        /* <DEDUP_REMOVED lines=40> */
[----:B------:R-:W-:Y:S01]  /*9a90*/  R2UR UR4, R165 ;  /* 0x00000000a50472ca */ /* 0x000fe200000e0000 */
[----:B------:R-:W2:Y:S01]  /*9aa0*/  FENCE.VIEW.ASYNC.T ;  /* 0x00000000000073c6 */ /* 0x000ea20000000200 */
[----:B------:R-:W-:Y:S01]  /*9ab0*/  MUFU.EX2 R38, R38 ;  /* 0x0000002600267308 */ /* 0x000fe20000000800 */
[----:B--2---:R2:W-:Y:S07]  /*9ac0*/  SYNCS.ARRIVE.TRANS64.RED.ART0 RZ, [UR13], R152 ;  /* 0x00000098ffff79a7 */ /* 0x0045ee000850040d */
[----:B------:R-:W3:Y:S08]  /*9ad0*/  MUFU.EX2 R39, R39 ;  /* 0x0000002700277308 */ /* 0x000ef00000000800 */
[----:B------:R-:W-:Y:S08]  /*9ae0*/  MUFU.EX2 R40, R40 ;  /* 0x0000002800287308 */ /* 0x000ff00000000800 */
[----:B------:R-:W4:Y:S08]  /*9af0*/  MUFU.EX2 R41, R41 ;  /* 0x0000002900297308 */ /* 0x000f300000000800 */
[----:B------:R-:W-:Y:S08]  /*9b00*/  MUFU.EX2 R50, R50 ;  /* 0x0000003200327308 */ /* 0x000ff00000000800 */
[----:B------:R-:W5:Y:S08]  /*9b10*/  MUFU.EX2 R51, R51 ;  /* 0x0000003300337308 */ /* 0x000f700000000800 */
[----:B------:R-:W-:Y:S01]  /*9b20*/  MUFU.EX2 R44, R44 ;  /* 0x0000002c002c7308 */ /* 0x000fe20000000800 */
[----:B-1----:R-:W-:-:S02]  /*9b30*/  F2FP.BF16.F32.PACK_AB R4, R47, R46 ;  /* 0x0000002e2f04723e */ /* 0x002fc400000010ff */
[----:B---3--:R-:W-:Y:S02]  /*9b40*/  F2FP.BF16.F32.PACK_AB R5, R39, R38 ;  /* 0x000000262705723e */ /* 0x008fe400000010ff */
[----:B----4-:R-:W-:-:S03]  /*9b50*/  F2FP.BF16.F32.PACK_AB R6, R41, R40 ;  /* 0x000000282906723e */ /* 0x010fc600000010ff */
[----:B------:R-:W1:Y:S01]  /*9b60*/  MUFU.EX2 R45, R45 ;  /* 0x0000002d002d7308 */ /* 0x000e620000000800 */
[----:B-----5:R-:W-:-:S07]  /*9b70*/  F2FP.BF16.F32.PACK_AB R7, R51, R50 ;  /* 0x000000323307723e */ /* 0x020fce00000010ff */
[----:B------:R-:W-:Y:S08]  /*9b80*/  MUFU.EX2 R48, R48 ;  /* 0x0000003000307308 */ /* 0x000ff00000000800 */
[----:B------:R-:W3:Y:S01]  /*9b90*/  MUFU.EX2 R49, R49 ;  /* 0x0000003100317308 */ /* 0x000ee20000000800 */
[----:B-1----:R-:W-:-:S07]  /*9ba0*/  F2FP.BF16.F32.PACK_AB R8, R45, R44 ;  /* 0x0000002c2d08723e */ /* 0x002fce00000010ff */
[----:B------:R-:W-:Y:S08]  /*9bb0*/  MUFU.EX2 R136, R136 ;  /* 0x0000008800887308 */ /* 0x000ff00000000800 */
[----:B------:R-:W1:Y:S01]  /*9bc0*/  MUFU.EX2 R137, R137 ;  /* 0x0000008900897308 */ /* 0x000e620000000800 */
[----:B---3--:R-:W-:-:S07]  /*9bd0*/  F2FP.BF16.F32.PACK_AB R9, R49, R48 ;  /* 0x000000303109723e */ /* 0x008fce00000010ff */
        /* <DEDUP_REMOVED lines=26> */
[----:B-1----:R-:W-:Y:S02]  /*9d80*/  F2FP.BF16.F32.PACK_AB R18, R149, R148 ;  /* 0x000000949512723e */ /* 0x002fe400000010ff */
[----:B---3--:R-:W-:-:S04]  /*9d90*/  F2FP.BF16.F32.PACK_AB R19, R151, R150 ;  /* 0x000000969713723e */ /* 0x008fc800000010ff */
[----:B------:R2:W-:Y:S01]  /*9da0*/  STTM.x16 tmem[UR4], R4 ;  /* 0x00000004000079ed */ /* 0x0005e20008240004 */
[----:B------:R-:W-:Y:S01]  /*9db0*/  USHF.L.U32 UR4, UR10, 0x1f, URZ ;  /* 0x0000001f0a047899 */ /* 0x000fe200080006ff */
[----:B------:R-:W1:Y:S02]  /*9dc0*/  FENCE.VIEW.ASYNC.T ;  /* 0x00000000000073c6 */ /* 0x000e640000000200 */
[----:B-1----:R-:W-:-:S03]  /*9dd0*/  NOP ;  /* 0x0000000000007918 */ /* 0x002fc60000000000 */
[----:B------:R-:W-:Y:S01]  /*9de0*/  IMAD.U32 R153, RZ, RZ, UR4 ;  /* 0x00000004ff997e24 */ /* 0x000fe2000f8e00ff */
[----:B------:R2:W-:Y:S03]  /*9df0*/  @P0 SYNCS.ARRIVE.TRANS64.RED.ART0 RZ, [UR15], R152 ;  /* 0x00000098ffff09a7 */ /* 0x0005e6000850040f */
[----:B------:R-:W1:Y:S02]  /*9e00*/  SYNCS.PHASECHK.TRANS64.TRYWAIT P0, [UR8+0x128], R153 ;  /* 0x00012899ff0075a7 */ /* 0x000e640008001108 */
[----:B-12---:R-:W-:Y:S05]  /*9e10*/  @!P0 BRA `(.L_x_66) ;  /* 0x0000004c00408947 */ /* 0x006fea0003800000 */
.L_x_136:
[----:B------:R-:W-:Y:S01]  /*9e20*/  MOV R5, UR16 ;  /* 0x0000001000057c02 */ /* 0x000fe20008000f00 */
[----:B-1----:R-:W-:Y:S01]  /*9e30*/  FMUL R4, R170, R3 ;  /* 0x00000003aa047220 */ /* 0x002fe20000400000 */
[----:B------:R-:W-:Y:S01]  /*9e40*/  FADD2 R24, R24.F32x2.HI_LO, R34.F32x2.HI_LO ;  /* 0x000000221818724b */ /* 0x000fe20000000000 */
[----:B------:R-:W-:Y:S01]  /*9e50*/  UIADD3 UR12, UPT, UPT, UR12, 0x1, URZ ;  /* 0x000000010c0c7890 */ /* 0x000fe2000fffe0ff */
[----:B------:R-:W-:Y:S01]  /*9e60*/  FADD2 R28, R28.F32x2.HI_LO, R88.F32x2.HI_LO ;  /* 0x000000581c1c724b */ /* 0x000fe20000000000 */
[----:B------:R-:W-:Y:S01]  /*9e70*/  MOV R167, R155 ;  /* 0x0000009b00a77202 */ /* 0x000fe20000000f00 */
[----:B------:R-:W-:Y:S01]  /*9e80*/  FADD2 R4, R4.F32x2.HI_LO, R22.F32x2.HI_LO ;  /* 0x000000160404724b */ /* 0x000fe20000000000 */
[----:B------:R-:W-:Y:S01]  /*9e90*/  UISETP.NE.AND UP0, UPT, UR12, -0x1, UPT ;  /* 0xffffffff0c00788c */ /* 0x000fe2000bf05270 */
[----:B------:R-:W-:Y:S01]  /*9ea0*/  FADD2 R30, R30.F32x2.HI_LO, R90.F32x2.HI_LO ;  /* 0x0000005a1e1e724b */ /* 0x000fe20000000000 */
[----:B------:R-:W-:Y:S01]  /*9eb0*/  ULOP3.LUT UR10, UR10, 0x1, URZ, 0x3c, !UPT ;  /* 0x000000010a0a7892 */ /* 0x000fe2000f8e3cff */
[----:B------:R-:W-:Y:S01]  /*9ec0*/  FADD2 R4, R4.F32x2.HI_LO, R32.F32x2.HI_LO ;  /* 0x000000200404724b */ /* 0x000fe20000000000 */
[----:B------:R-:W-:Y:S01]  /*9ed0*/  ULOP3.LUT UR11, UR11, 0x1, URZ, 0x3c, !UPT ;  /* 0x000000010b0b7892 */ /* 0x000fe2000f8e3cff */
[----:B------:R-:W-:-:S02]  /*9ee0*/  FADD2 R24, R24.F32x2.HI_LO, R94.F32x2.HI_LO ;  /* 0x0000005e1818724b */ /* 0x000fc40000000000 */
[----:B------:R-:W-:Y:S02]  /*9ef0*/  FADD2 R28, R28.F32x2.HI_LO, R96.F32x2.HI_LO ;  /* 0x000000601c1c724b */ /* 0x000fe40000000000 */
[----:B------:R-:W-:Y:S02]  /*9f00*/  FADD2 R30, R30.F32x2.HI_LO, R98.F32x2.HI_LO ;  /* 0x000000621e1e724b */ /* 0x000fe40000000000 */
[----:B------:R-:W-:Y:S02]  /*9f10*/  FADD2 R4, R4.F32x2.HI_LO, R92.F32x2.HI_LO ;  /* 0x0000005c0404724b */ /* 0x000fe40000000000 */
[----:B------:R-:W-:Y:S02]  /*9f20*/  FADD2 R24, R24.F32x2.HI_LO, R102.F32x2.HI_LO ;  /* 0x000000661818724b */ /* 0x000fe40000000000 */
[----:B------:R-:W-:Y:S02]  /*9f30*/  FADD2 R28, R28.F32x2.HI_LO, R104.F32x2.HI_LO ;  /* 0x000000681c1c724b */ /* 0x000fe40000000000 */
        /* <DEDUP_REMOVED lines=51> */
[----:B------:R-:W-:-:S04]  /*a270*/  FADD2 R4, R4.F32x2.HI_LO, R24.F32x2.HI_LO ;  /* 0x000000180404724b */ /* 0x000fc80000000000 */
[----:B------:R-:W-:-:S04]  /*a280*/  FADD2 R4, R4.F32x2.HI_LO, R28.F32x2.HI_LO ;  /* 0x0000001c0404724b */ /* 0x000fc80000000000 */
[----:B------:R-:W-:Y:S01]  /*a290*/  FADD R3, R4, R5 ;  /* 0x0000000504037221 */ /* 0x000fe20000000000 */
[----:B------:R-:W-:Y:S06]  /*a2a0*/  BRA.U UP0, `(.L_x_67) ;  /* 0xffffffd900447547 */ /* 0x000fec000b83ffff */
.L_x_64:
[----:B------:R-:W-:-:S04]  /*a2b0*/  UISETP.LT.AND UP0, UPT, UR18, UR17, UPT ;  /* 0x000000111200728c */ /* 0x000fc8000bf01270 */
[----:B------:R-:W-:-:S04]  /*a2c0*/  USEL UR4, UR18, UR17, UP0 ;  /* 0x0000001112047287 */ /* 0x000fc80008000000 */
[----:B------:R-:W-:-:S09]  /*a2d0*/  UISETP.GE.AND UP0, UPT, UR4, 0x1, UPT ;  /* 0x000000010400788c */ /* 0x000fd2000bf06270 */
[----:B------:R-:W-:Y:S05]  /*a2e0*/  BRA.U !UP0, `(.L_x_68) ;  /* 0x0000002108307547 */ /* 0x000fea000b800000 */
[----:B------:R-:W1:Y:S01]  /*a2f0*/  S2R R160, SR_TID.X ;  /* 0x0000000000a07919 */ /* 0x000e620000002100 */
[----:B------:R-:W2:Y:S01]  /*a300*/  S2UR UR6, SR_CgaCtaId ;  /* 0x00000000000679c3 */ /* 0x000ea20000008800 */
[----:B------:R-:W-:Y:S01]  /*a310*/  R2UR UR12, R0 ;  /* 0x00000000000c72ca */ /* 0x000fe200000e0000 */
[----:B------:R-:W-:Y:S01]  /*a320*/  UIADD3 UR9, UPT, UPT, UR8, 0x100, URZ ;  /* 0x0000010008097890 */ /* 0x000fe2000fffe0ff */
[----:B------:R-:W-:Y:S01]  /*a330*/  IMAD.MOV.U32 R162, RZ, RZ, R155 ;  /* 0x000000ffffa27224 */ /* 0x000fe200078e009b */
[----:B------:R-:W-:Y:S01]  /*a340*/  UMOV UR7, 0x400 ;  /* 0x0000040000077882 */ /* 0x000fe20000000000 */
[----:B------:R-:W3:Y:S01]  /*a350*/  LDCU UR5, c[0x0][0x600] ;  /* 0x0000c000ff0577ac */ /* 0x000ee20008000800 */
[----:B------:R-:W-:-:S08]  /*a360*/  UIADD3 UR8, UPT, UPT, -UR4, URZ, URZ ;  /* 0x000000ff04087290 */ /* 0x000fd0000fffe1ff */
[----:B------:R-:W-:-:S03]  /*a370*/  UPRMT UR9, UR12, 0x654, UR9 ;  /* 0x000006540c097896 */ /* 0x000fc60008000009 */
[----:B------:R-:W-:Y:S01]  /*a380*/  UMOV UR12, URZ ;  /* 0x000000ff000c7c82 */ /* 0x000fe20008000000 */
[----:B--2---:R-:W-:Y:S01]  /*a390*/  ULEA UR7, UR6, UR7, 0x18 ;  /* 0x0000000706077291 */ /* 0x004fe2000f8ec0ff */
[----:B-1----:R-:W-:-:S05]  /*a3a0*/  IMAD.U32 R159, R160, 0x10000, RZ ;  /* 0x00010000a09f7824 */ /* 0x002fca00078e00ff */
[----:B------:R-:W-:-:S04]  /*a3b0*/  LOP3.LUT R159, R159, 0x600000, RZ, 0xc0, !PT ;  /* 0x006000009f9f7812 */ /* 0x000fc800078ec0ff */
[C---:B------:R-:W-:Y:S02]  /*a3c0*/  LOP3.LUT R158, R159.reuse, 0x70, RZ, 0xfc, !PT ;  /* 0x000000709f9e7812 */ /* 0x040fe400078efcff */
[C---:B------:R-:W-:Y:S02]  /*a3d0*/  LOP3.LUT R157, R159.reuse, 0x50, RZ, 0xfc, !PT ;  /* 0x000000509f9d7812 */ /* 0x040fe400078efcff */
[C---:B------:R-:W-:Y:S02]  /*a3e0*/  LOP3.LUT R156, R159.reuse, 0x60, RZ, 0xfc, !PT ;  /* 0x000000609f9c7812 */ /* 0x040fe400078efcff */
[C---:B------:R-:W-:Y:S02]  /*a3f0*/  LOP3.LUT R154, R159.reuse, 0x40, RZ, 0xfc, !PT ;  /* 0x000000409f9a7812 */ /* 0x040fe400078efcff */
[----:B---3--:R-:W-:-:S07]  /*a400*/  LOP3.LUT R2, R159, 0x20, RZ, 0xfc, !PT ;  /* 0x000000209f027812 */ /* 0x008fce00078efcff */
.L_x_71:
[----:B------:R-:W-:Y:S01]  /*a410*/  USHF.L.U32 UR4, UR11, 0x1f, URZ ;  /* 0x0000001f0b047899 */ /* 0x000fe200080006ff */
[----:B------:R-:W-:-:S05]  /*a420*/  R2UR UR6, R159 ;  /* 0x000000009f0672ca */ /* 0x000fca00000e0000 */
[----:B-1----:R-:W-:-:S04]  /*a430*/  MOV R4, UR4 ;  /* 0x0000000400047c02 */ /* 0x002fc80008000f00 */
[----:B------:R-:W1:Y:S02]  /*a440*/  SYNCS.PHASECHK.TRANS64.TRYWAIT P0, [UR7+0xf0], R4 ;  /* 0x0000f004ff0075a7 */ /* 0x000e640008001107 */
[----:B-1----:R-:W-:Y:S05]  /*a450*/  @!P0 BRA `(.L_x_69) ;  /* 0x0000004400d08947 */ /* 0x002fea0003800000 */
.L_x_138:
[----:B------:R-:W2:Y:S01]  /*a460*/  LDTM.x32 R100, tmem[UR6] ;  /* 0x00000006006479ee */ /* 0x000ea200082c0000 */
[----:B------:R-:W-:Y:S01]  /*a470*/  R2UR UR4, R2 ;  /* 0x00000000020472ca */ /* 0x000fe200000e0000 */
[----:B------:R-:W-:Y:S01]  /*a480*/  IMAD.MOV.U32 R163, RZ, RZ, 0x3d9df09d ;  /* 0x3d9df09dffa37424 */ /* 0x000fe200078e00ff */
[----:B------:R-:W-:-:S11]  /*a490*/  R2UR UR6, R154 ;  /* 0x000000009a0672ca */ /* 0x000fd600000e0000 */
[----:B------:R-:W3:Y:S01]  /*a4a0*/  LDTM.x32 R68, tmem[UR4] ;  /* 0x00000004004479ee */ /* 0x000ee200082c0000 */
[----:B------:R-:W-:Y:S01]  /*a4b0*/  R2UR UR4, R156 ;  /* 0x000000009c0472ca */ /* 0x000fe200000e0000 */
[----:B------:R-:W4:Y:S01]  /*a4c0*/  LDTM.x32 R36, tmem[UR6] ;  /* 0x00000006002479ee */ /* 0x000f2200082c0000 */
[----:B--2---:R-:W-:Y:S02]  /*a4d0*/  FMNMX3 R134, R162, R100, R101, !PT ;  /* 0x00000064a2867276 */ /* 0x004fe40007800065 */
[----:B------:R-:W-:Y:S02]  /*a4e0*/  FMNMX R133, R102, R103, !PT ;  /* 0x0000006766857209 */ /* 0x000fe40007800000 */
[----:B------:R-:W-:-:S07]  /*a4f0*/  FMNMX R132, R104, R105, !PT ;  /* 0x0000006968847209 */ /* 0x000fce0007800000 */
[----:B-1----:R-:W1:Y:S01]  /*a500*/  LDTM.x32 R4, tmem[UR4] ;  /* 0x00000004000479ee */ /* 0x002e6200082c0000 */
[----:B------:R-:W-:Y:S02]  /*a510*/  FMNMX R155, R106, R107, !PT ;  /* 0x0000006b6a9b7209 */ /* 0x000fe40007800000 */
        /* <DEDUP_REMOVED lines=12> */
[----:B---3--:R-:W-:Y:S02]  /*a5e0*/  FMNMX3 R134, R134, R68, R69, !PT ;  /* 0x0000004486867276 */ /* 0x008fe40007800045 */
        /* <DEDUP_REMOVED lines=15> */
[----:B----4-:R-:W-:-:S02]  /*a6e0*/  FMNMX3 R134, R134, R36, R37, !PT ;  /* 0x0000002486867276 */ /* 0x010fc40007800025 */
        /* <DEDUP_REMOVED lines=15> */
[----:B-1----:R-:W-:Y:S02]  /*a7e0*/  FMNMX3 R134, R134, R4, R5, !PT ;  /* 0x0000000486867276 */ /* 0x002fe40007800005 */
        /* <DEDUP_REMOVED lines=15> */
[----:B------:R-:W-:Y:S02]  /*a8e0*/  FMNMX R133, R134, R133, !PT ;  /* 0x0000008586857209 */ /* 0x000fe40007800000 */
[----:B------:R-:W-:Y:S02]  /*a8f0*/  R2UR UR4, R154 ;  /* 0x000000009a0472ca */ /* 0x000fe400000e0000 */
[----:B------:R-:W-:-:S04]  /*a900*/  FMNMX3 R155, R133, R132, R155, !PT ;  /* 0x00000084859b7276 */ /* 0x000fc8000780009b */
[----:B------:R-:W-:-:S04]  /*a910*/  FSETP.NEU.AND P0, PT, R155, -INF , PT ;  /* 0xff8000009b00780b */ /* 0x000fc80003f0d000 */
[----:B------:R-:W-:Y:S02]  /*a920*/  FSEL R161, R155, RZ, P0 ;  /* 0x000000ff9ba17208 */ /* 0x000fe40000000000 */
[----:B------:R-:W-:-:S03]  /*a930*/  ELECT P0, URZ, PT ;  /* 0x0000000000ff782f */ /* 0x000fc60003800000 */
[----:B------:R-:W-:-:S04]  /*a940*/  FADD R164, -R161, R162 ;  /* 0x000000a2a1a47221 */ /* 0x000fc80000000100 */
[----:B------:R-:W-:-:S05]  /*a950*/  FMUL R164, R164, UR5 ;  /* 0x00000005a4a47c20 */ /* 0x000fca0008400000 */
[----:B------:R-:W-:Y:S02]  /*a960*/  FSETP.GE.AND P1, PT, R164, -8, PT ;  /* 0xc1000000a400780b */ /* 0x000fe40003f26000 */
[----:B------:R-:W1:Y:S02]  /*a970*/  MUFU.EX2 R164, R164 ;  /* 0x000000a400a47308 */ /* 0x000e640000000800 */
[C---:B------:R-:W-:Y:S02]  /*a980*/  FSEL R161, R162.reuse, R161, P1 ;  /* 0x000000a1a2a17208 */ /* 0x040fe40000800000 */
[----:B------:R-:W-:-:S03]  /*a990*/  FSEL R155, R162, R155, P1 ;  /* 0x0000009ba29b7208 */ /* 0x000fc60000800000 */
[----:B------:R-:W-:-:S04]  /*a9a0*/  FFMA R161, -R161, UR5, RZ ;  /* 0x00000005a1a17c23 */ /* 0x000fc800080001ff */
[--C-:B------:R-:W-:Y:S02]  /*a9b0*/  FFMA2 R132, R100.F32x2.HI_LO, UR5.F32, R161.reuse.F32 ;  /* 0x0000000564847c49 */ /* 0x100fe400092000a1 */
[--C-:B------:R-:W-:Y:S02]  /*a9c0*/  FFMA2 R134, R102.F32x2.HI_LO, UR5.F32, R161.reuse.F32 ;  /* 0x0000000566867c49 */ /* 0x100fe400092000a1 */
[--C-:B------:R-:W-:Y:S02]  /*a9d0*/  FFMA2 R136, R104.F32x2.HI_LO, UR5.F32, R161.reuse.F32 ;  /* 0x0000000568887c49 */ /* 0x100fe400092000a1 */
[----:B------:R-:W-:Y:S02]  /*a9e0*/  IMAD.SHL.U32 R105, R160, 0x4, RZ ;  /* 0x00000004a0697824 */ /* 0x000fe400078e00ff */
[--C-:B------:R-:W-:Y:S01]  /*a9f0*/  FFMA2 R138, R106.F32x2.HI_LO, UR5.F32, R161.reuse.F32 ;  /* 0x000000056a8a7c49 */ /* 0x100fe200092000a1 */
[----:B------:R-:W-:Y:S01]  /*aa00*/  MUFU.EX2 R132, R132 ;  /* 0x0000008400847308 */ /* 0x000fe20000000800 */
[--C-:B------:R-:W-:Y:S01]  /*aa10*/  FFMA2 R140, R108.F32x2.HI_LO, UR5.F32, R161.reuse.F32 ;  /* 0x000000056c8c7c49 */ /* 0x100fe200092000a1 */
[----:B-1----:R-:W-:Y:S01]  /*aa20*/  FSEL R164, R164, 1, !P1 ;  /* 0x3f800000a4a47808 */ /* 0x002fe20004800000 */
[--C-:B------:R-:W-:Y:S01]  /*aa30*/  FFMA2 R142, R110.F32x2.HI_LO, UR5.F32, R161.reuse.F32 ;  /* 0x000000056e8e7c49 */ /* 0x100fe200092000a1 */
[----:B------:R-:W-:Y:S01]  /*aa40*/  LOP3.LUT R105, R105, 0x1fc, RZ, 0xc0, !PT ;  /* 0x000001fc69697812 */ /* 0x000fe200078ec0ff */
[----:B------:R-:W-:-:S02]  /*aa50*/  FFMA2 R144, R112.F32x2.HI_LO, UR5.F32, R161.F32 ;  /* 0x0000000570907c49 */ /* 0x000fc400092000a1 */
[----:B------:R-:W-:Y:S02]  /*aa60*/  IMAD.U32 R108, RZ, RZ, UR14 ;  /* 0x0000000eff6c7e24 */ /* 0x000fe4000f8e00ff */
[--C-:B------:R-:W-:Y:S01]  /*aa70*/  FFMA2 R146, R114.F32x2.HI_LO, UR5.F32, R161.reuse.F32 ;  /* 0x0000000572927c49 */ /* 0x100fe200092000a1 */
[----:B------:R-:W1:Y:S01]  /*aa80*/  MUFU.EX2 R133, R133 ;  /* 0x0000008500857308 */ /* 0x000e620000000800 */
[--C-:B------:R-:W-:Y:S01]  /*aa90*/  FFMA2 R116, R116.F32x2.HI_LO, UR5.F32, R161.reuse.F32 ;  /* 0x0000000574747c49 */ /* 0x100fe200092000a1 */
[----:B------:R2:W-:Y:S01]  /*aaa0*/  STS [R105+UR7+0x16c], R164 ;  /* 0x00016ca469007988 */ /* 0x0005e20008000807 */
        /* <DEDUP_REMOVED lines=8> */
[----:B------:R-:W3:Y:S01]  /*ab30*/  MUFU.EX2 R135, R135 ;  /* 0x0000008700877308 */ /* 0x000ee20000000800 */
[--C-:B------:R-:W-:Y:S01]  /*ab40*/  FFMA2 R152, R72.F32x2.HI_LO, UR5.F32, R161.reuse.F32 ;  /* 0x0000000548987c49 */ /* 0x100fe200092000a1 */
[----:B-1----:R-:W-:Y:S01]  /*ab50*/  F2FP.BF16.F32.PACK_AB R100, R133, R132 ;  /* 0x000000848564723e */ /* 0x002fe200000010ff */
[--C-:B------:R-:W-:Y:S02]  /*ab60*/  FFMA2 R148, R68.F32x2.HI_LO, UR5.F32, R161.reuse.F32 ;  /* 0x0000000544947c49 */ /* 0x100fe400092000a1 */
[----:B------:R-:W-:-:S02]  /*ab70*/  FFMA2 R72, R82.F32x2.HI_LO, UR5.F32, R161.F32 ;  /* 0x0000000552487c49 */ /* 0x000fc400092000a1 */
[--C-:B------:R-:W-:Y:S01]  /*ab80*/  FFMA2 R68, R74.F32x2.HI_LO, UR5.F32, R161.reuse.F32 ;  /* 0x000000054a447c49 */ /* 0x100fe200092000a1 */
[----:B------:R-:W-:Y:S01]  /*ab90*/  MUFU.EX2 R136, R136 ;  /* 0x0000008800887308 */ /* 0x000fe20000000800 */
[--C-:B------:R-:W-:Y:S01]  /*aba0*/  FFMA2 R74, R80.F32x2.HI_LO, UR5.F32, R161.reuse.F32 ;  /* 0x00000005504a7c49 */ /* 0x100fe200092000a1 */
[----:B------:R-:W-:Y:S01]  /*abb0*/  FMNMX R72, R72, -127, !PT ;  /* 0xc2fe000048487809 */ /* 0x000fe20007800000 */
[--C-:B------:R-:W-:Y:S01]  /*abc0*/  FFMA2 R150, R70.F32x2.HI_LO, UR5.F32, R161.reuse.F32 ;  /* 0x0000000546967c49 */ /* 0x100fe200092000a1 */
[----:B------:R-:W-:Y:S01]  /*abd0*/  FMNMX R73, R73, -127, !PT ;  /* 0xc2fe000049497809 */ /* 0x000fe20007800000 */
[--C-:B------:R-:W-:Y:S01]  /*abe0*/  FFMA2 R70, R96.F32x2.HI_LO, UR5.F32, R161.reuse.F32 ;  /* 0x0000000560467c49 */ /* 0x100fe200092000a1 */
[----:B------:R-:W-:Y:S01]  /*abf0*/  FMNMX R74, R74, -127, !PT ;  /* 0xc2fe00004a4a7809 */ /* 0x000fe20007800000 */
[--C-:B------:R-:W-:Y:S01]  /*ac00*/  FFMA2 R84, R84.F32x2.HI_LO, UR5.F32, R161.reuse.F32 ;  /* 0x0000000554547c49 */ /* 0x100fe200092000a1 */
[----:B------:R-:W1:Y:S01]  /*ac10*/  MUFU.EX2 R137, R137 ;  /* 0x0000008900897308 */ /* 0x000e620000000800 */
[----:B---3--:R-:W-:Y:S01]  /*ac20*/  F2FP.BF16.F32.PACK_AB R101, R135, R134 ;  /* 0x000000868765723e */ /* 0x008fe200000010ff */
[--C-:B------:R-:W-:Y:S01]  /*ac30*/  FFMA2 R86, R86.F32x2.HI_LO, UR5.F32, R161.reuse.F32 ;  /* 0x0000000556567c49 */ /* 0x100fe200092000a1 */
[----:B------:R-:W-:Y:S01]  /*ac40*/  FMNMX R75, R75, -127, !PT ;  /* 0xc2fe00004b4b7809 */ /* 0x000fe20007800000 */
[--C-:B------:R-:W-:Y:S01]  /*ac50*/  FFMA2 R88, R88.F32x2.HI_LO, UR5.F32, R161.reuse.F32 ;  /* 0x0000000558587c49 */ /* 0x100fe200092000a1 */
[----:B------:R-:W-:Y:S01]  /*ac60*/  FMNMX R70, R70, -127, !PT ;  /* 0xc2fe000046467809 */ /* 0x000fe20007800000 */
[--C-:B------:R-:W-:Y:S01]  /*ac70*/  FFMA2 R90, R90.F32x2.HI_LO, UR5.F32, R161.reuse.F32 ;  /* 0x000000055a5a7c49 */ /* 0x100fe200092000a1 */
[----:B------:R-:W-:Y:S01]  /*ac80*/  FMNMX R71, R71, -127, !PT ;  /* 0xc2fe000047477809 */ /* 0x000fe20007800000 */
[----:B------:R-:W-:Y:S01]  /*ac90*/  MUFU.EX2 R138, R138 ;  /* 0x0000008a008a7308 */ /* 0x000fe20000000800 */
[----:B------:R-:W-:-:S02]  /*aca0*/  FFMA2 R92, R92.F32x2.HI_LO, UR5.F32, R161.F32 ;  /* 0x000000055c5c7c49 */ /* 0x000fc400092000a1 */
[--C-:B------:R-:W-:Y:S02]  /*acb0*/  FFMA2 R52, R52.F32x2.HI_LO, UR5.F32, R161.reuse.F32 ;  /* 0x0000000534347c49 */ /* 0x100fe400092000a1 */
[----:B------:R-:W-:Y:S02]  /*acc0*/  FADD2.RM R96, R70.F32x2.HI_LO, 12582912 ;  /* 0x4b4000004660744b */ /* 0x000fe40000204000 */
[--C-:B------:R-:W-:Y:S01]  /*acd0*/  FFMA2 R54, R54.F32x2.HI_LO, UR5.F32, R161.reuse.F32 ;  /* 0x0000000536367c49 */ /* 0x100fe200092000a1 */
[----:B------:R-:W3:Y:S01]  /*ace0*/  MUFU.EX2 R139, R139 ;  /* 0x0000008b008b7308 */ /* 0x000ee20000000800 */
[----:B-1----:R-:W-:Y:S01]  /*acf0*/  F2FP.BF16.F32.PACK_AB R102, R137, R136 ;  /* 0x000000888966723e */ /* 0x002fe200000010ff */
[--C-:B------:R-:W-:Y:S02]  /*ad00*/  FFMA2 R56, R56.F32x2.HI_LO, UR5.F32, R161.reuse.F32 ;  /* 0x0000000538387c49 */ /* 0x100fe400092000a1 */
[--C-:B------:R-:W-:Y:S02]  /*ad10*/  FFMA2 R58, R58.F32x2.HI_LO, UR5.F32, R161.reuse.F32 ;  /* 0x000000053a3a7c49 */ /* 0x100fe400092000a1 */
[----:B------:R-:W-:-:S02]  /*ad20*/  FFMA2 R60, R60.F32x2.HI_LO, UR5.F32, R161.F32 ;  /* 0x000000053c3c7c49 */ /* 0x000fc400092000a1 */
[----:B------:R-:W-:Y:S01]  /*ad30*/  MUFU.EX2 R140, R140 ;  /* 0x0000008c008c7308 */ /* 0x000fe20000000800 */
[--C-:B------:R-:W-:Y:S02]  /*ad40*/  FFMA2 R20, R20.F32x2.HI_LO, UR5.F32, R161.reuse.F32 ;  /* 0x0000000514147c49 */ /* 0x100fe400092000a1 */
[--C-:B------:R-:W-:Y:S02]  /*ad50*/  FFMA2 R22, R22.F32x2.HI_LO, UR5.F32, R161.reuse.F32 ;  /* 0x0000000516167c49 */ /* 0x100fe400092000a1 */
[--C-:B------:R-:W-:Y:S02]  /*ad60*/  FFMA2 R24, R24.F32x2.HI_LO, UR5.F32, R161.reuse.F32 ;  /* 0x0000000518187c49 */ /* 0x100fe400092000a1 */
[--C-:B------:R-:W-:Y:S01]  /*ad70*/  FFMA2 R26, R26.F32x2.HI_LO, UR5.F32, R161.reuse.F32 ;  /* 0x000000051a1a7c49 */ /* 0x100fe200092000a1 */
[----:B------:R-:W1:Y:S01]  /*ad80*/  MUFU.EX2 R141, R141 ;  /* 0x0000008d008d7308 */ /* 0x000e620000000800 */
[----:B---3--:R-:W-:Y:S01]  /*ad90*/  F2FP.BF16.F32.PACK_AB R103, R139, R138 ;  /* 0x0000008a8b67723e */ /* 0x008fe200000010ff */
[----:B------:R-:W-:-:S02]  /*ada0*/  FFMA2 R28, R28.F32x2.HI_LO, UR5.F32, R161.F32 ;  /* 0x000000051c1c7c49 */ /* 0x000fc400092000a1 */
[--C-:B------:R-:W-:Y:S02]  /*adb0*/  FFMA2 R30, R30.F32x2.HI_LO, UR5.F32, R161.reuse.F32 ;  /* 0x000000051e1e7c49 */ /* 0x100fe400092000a1 */
[--C-:B------:R-:W-:Y:S02]  /*adc0*/  FFMA2 R32, R32.F32x2.HI_LO, UR5.F32, R161.reuse.F32 ;  /* 0x0000000520207c49 */ /* 0x100fe400092000a1 */
[----:B------:R-:W-:Y:S01]  /*add0*/  MUFU.EX2 R142, R142 ;  /* 0x0000008e008e7308 */ /* 0x000fe20000000800 */
[--C-:B------:R-:W-:Y:S02]  /*ade0*/  FFMA2 R34, R34.F32x2.HI_LO, UR5.F32, R161.reuse.F32 ;  /* 0x0000000522227c49 */ /* 0x100fe400092000a1 */
[----:B------:R-:W-:-:S05]  /*adf0*/  FFMA2 R10, R10.F32x2.HI_LO, UR5.F32, R161.F32 ;  /* 0x000000050a0a7c49 */ /* 0x000fca00092000a1 */
        /* <DEDUP_REMOVED lines=10> */
[----:B------:R1:W-:Y:S06]  /*aea0*/  BAR.ARV R108, 0x40 ;  /* 0x0001006c0000751d */ /* 0x0003ec0000002000 */
[----:B--2---:R-:W-:Y:S01]  /*aeb0*/  F2FP.BF16.F32.PACK_AB R107, R147, R146 ;  /* 0x00000092936b723e */ /* 0x004fe200000010ff */
[----:B------:R-:W-:Y:S08]  /*aec0*/  MUFU.EX2 R118, R118 ;  /* 0x0000007600767308 */ /* 0x000ff00000000800 */
[----:B------:R-:W2:Y:S08]  /*aed0*/  MUFU.EX2 R119, R119 ;  /* 0x0000007700777308 */ /* 0x000eb00000000800 */
[----:B------:R-:W-:Y:S01]  /*aee0*/  MUFU.EX2 R120, R120 ;  /* 0x0000007800787308 */ /* 0x000fe20000000800 */
[----:B-1----:R-:W-:-:S07]  /*aef0*/  F2FP.BF16.F32.PACK_AB R108, R117, R116 ;  /* 0x00000074756c723e */ /* 0x002fce00000010ff */
        /* <DEDUP_REMOVED lines=18> */
[----:B------:R-:W-:Y:S01]  /*b020*/  MUFU.EX2 R149, R149 ;  /* 0x0000009500957308 */ /* 0x000fe20000000800 */
[----:B--2---:R-:W-:-:S04]  /*b030*/  F2FP.BF16.F32.PACK_AB R115, R131, R130 ;  /* 0x000000828373723e */ /* 0x004fc800000010ff */
[----:B------:R1:W-:Y:S01]  /*b040*/  STTM.x16 tmem[UR4], R100 ;  /* 0x00000064000079ed */ /* 0x0003e20008240004 */
[----:B------:R-:W-:Y:S02]  /*b050*/  R2UR UR4, R157 ;  /* 0x000000009d0472ca */ /* 0x000fe400000e0000 */
[----:B------:R-:W-:Y:S08]  /*b060*/  MUFU.EX2 R150, R150 ;  /* 0x0000009600967308 */ /* 0x000ff00000000800 */
[----:B------:R-:W-:Y:S08]  /*b070*/  MUFU.EX2 R151, R151 ;  /* 0x0000009700977308 */ /* 0x000ff00000000800 */
[----:B------:R-:W-:Y:S08]  /*b080*/  MUFU.EX2 R152, R152 ;  /* 0x0000009800987308 */ /* 0x000ff00000000800 */
[----:B------:R-:W-:Y:S08]  /*b090*/  MUFU.EX2 R153, R153 ;  /* 0x0000009900997308 */ /* 0x000ff00000000800 */
[----:B------:R-:W-:Y:S08]  /*b0a0*/  MUFU.EX2 R84, R84 ;  /* 0x0000005400547308 */ /* 0x000ff00000000800 */
[----:B------:R-:W-:Y:S08]  /*b0b0*/  MUFU.EX2 R85, R85 ;  /* 0x0000005500557308 */ /* 0x000ff00000000800 */
[----:B------:R-:W-:Y:S01]  /*b0c0*/  MUFU.EX2 R86, R86 ;  /* 0x0000005600567308 */ /* 0x000fe20000000800 */
[----:B-1----:R-:W-:-:S02]  /*b0d0*/  FADD2.RM R106, R72.F32x2.HI_LO, 12582912 ;  /* 0x4b400000486a744b */ /* 0x002fc40000204000 */
[----:B------:R-:W-:Y:S02]  /*b0e0*/  FADD2.RM R108, R74.F32x2.HI_LO, 12582912 ;  /* 0x4b4000004a6c744b */ /* 0x000fe40000204000 */
[----:B------:R-:W-:-:S03]  /*b0f0*/  FFMA2 R102, R76.F32x2.HI_LO, UR5.F32, R161.F32 ;  /* 0x000000054c667c49 */ /* 0x000fc600092000a1 */
[----:B------:R-:W-:Y:S01]  /*b100*/  MUFU.EX2 R100, R68 ;  /* 0x0000004400647308 */ /* 0x000fe20000000800 */
[----:B------:R-:W-:Y:S02]  /*b110*/  FADD2 R76, R108.F32x2.HI_LO, -12582912 ;  /* 0xcb4000006c4c744b */ /* 0x000fe40000200000 */
[----:B------:R-:W-:Y:S02]  /*b120*/  FFMA2 R104, R78.F32x2.HI_LO, UR5.F32, R161.F32 ;  /* 0x000000054e687c49 */ /* 0x000fe400092000a1 */
[----:B------:R-:W-:Y:S02]  /*b130*/  FADD2 R74, R74.F32x2.HI_LO, -R76.F32x2.HI_LO ;  /* 0x8000004c4a4a724b */ /* 0x000fe40000000000 */
[--C-:B------:R-:W-:Y:S01]  /*b140*/  FFMA2 R76, R98.F32x2.HI_LO, UR5.F32, R161.reuse.F32 ;  /* 0x00000005624c7c49 */ /* 0x100fe200092000a1 */
[----:B------:R1:W-:Y:S01]  /*b150*/  MUFU.EX2 R101, R69 ;  /* 0x0000004500657308 */ /* 0x0003e20000000800 */
[--C-:B------:R-:W-:Y:S02]  /*b160*/  FFMA2 R98, R94.F32x2.HI_LO, UR5.F32, R161.reuse.F32 ;  /* 0x000000055e627c49 */ /* 0x100fe400092000a1 */
[--C-:B------:R-:W-:Y:S01]  /*b170*/  FFMA2 R110, R36.F32x2.HI_LO, UR5.F32, R161.reuse.F32 ;  /* 0x00000005246e7c49 */ /* 0x100fe200092000a1 */
[----:B------:R-:W-:Y:S01]  /*b180*/  FMNMX R76, R76, -127, !PT ;  /* 0xc2fe00004c4c7809 */ /* 0x000fe20007800000 */
[--C-:B------:R-:W-:Y:S01]  /*b190*/  FFMA2 R36, R42.F32x2.HI_LO, UR5.F32, R161.reuse.F32 ;  /* 0x000000052a247c49 */ /* 0x100fe200092000a1 */
[----:B------:R-:W-:Y:S01]  /*b1a0*/  FMNMX R77, R77, -127, !PT ;  /* 0xc2fe00004d4d7809 */ /* 0x000fe20007800000 */
[--C-:B------:R-:W-:Y:S01]  /*b1b0*/  FFMA2 R42, R48.F32x2.HI_LO, UR5.F32, R161.reuse.F32 ;  /* 0x00000005302a7c49 */ /* 0x100fe200092000a1 */
[----:B------:R-:W-:Y:S01]  /*b1c0*/  MUFU.EX2 R102, R102 ;  /* 0x0000006600667308 */ /* 0x000fe20000000800 */
[----:B------:R-:W-:-:S02]  /*b1d0*/  FFMA2 R114, R40.F32x2.HI_LO, UR5.F32, R161.F32 ;  /* 0x0000000528727c49 */ /* 0x000fc400092000a1 */
[--C-:B------:R-:W-:Y:S01]  /*b1e0*/  FFMA2 R40, R50.F32x2.HI_LO, UR5.F32, R161.reuse.F32 ;  /* 0x0000000532287c49 */ /* 0x100fe200092000a1 */
[----:B------:R-:W-:Y:S01]  /*b1f0*/  FMNMX R42, R42, -127, !PT ;  /* 0xc2fe00002a2a7809 */ /* 0x000fe20007800000 */
[--C-:B------:R-:W-:Y:S01]  /*b200*/  FFMA2 R112, R38.F32x2.HI_LO, UR5.F32, R161.reuse.F32 ;  /* 0x0000000526707c49 */ /* 0x100fe200092000a1 */
[----:B------:R-:W-:Y:S01]  /*b210*/  FMNMX R43, R43, -127, !PT ;  /* 0xc2fe00002b2b7809 */ /* 0x000fe20007800000 */
[----:B------:R-:W-:Y:S01]  /*b220*/  FFMA2 R38, R64.F32x2.HI_LO, UR5.F32, R161.F32 ;  /* 0x0000000540267c49 */ /* 0x000fe200092000a1 */
[----:B------:R-:W2:Y:S01]  /*b230*/  MUFU.EX2 R103, R103 ;  /* 0x0000006700677308 */ /* 0x000ea20000000800 */
[----:B-1----:R-:W-:Y:S01]  /*b240*/  FADD2 R68, R106.F32x2.HI_LO, -12582912 ;  /* 0xcb4000006a44744b */ /* 0x002fe20000200000 */
[----:B------:R-:W-:Y:S02]  /*b250*/  FMNMX R40, R40, -127, !PT ;  /* 0xc2fe000028287809 */ /* 0x000fe40007800000 */
[----:B------:R-:W-:Y:S01]  /*b260*/  FMNMX R41, R41, -127, !PT ;  /* 0xc2fe000029297809 */ /* 0x000fe20007800000 */
[----:B------:R-:W-:Y:S01]  /*b270*/  FADD2 R72, R72.F32x2.HI_LO, -R68.F32x2.HI_LO ;  /* 0x800000444848724b */ /* 0x000fe20000000000 */
[----:B------:R-:W-:Y:S01]  /*b280*/  FMNMX R38, R38, -127, !PT ;  /* 0xc2fe000026267809 */ /* 0x000fe20007800000 */
[----:B------:R-:W-:Y:S01]  /*b290*/  FADD2 R68, R96.F32x2.HI_LO, -12582912 ;  /* 0xcb4000006044744b */ /* 0x000fe20000200000 */
[----:B------:R-:W-:Y:S01]  /*b2a0*/  MUFU.EX2 R104, R104 ;  /* 0x0000006800687308 */ /* 0x000fe20000000800 */
[----:B------:R-:W-:-:S02]  /*b2b0*/  FMNMX R39, R39, -127, !PT ;  /* 0xc2fe000027277809 */ /* 0x000fc40007800000 */
[----:B------:R-:W-:Y:S02]  /*b2c0*/  FADD2 R70, R70.F32x2.HI_LO, -R68.F32x2.HI_LO ;  /* 0x800000444646724b */ /* 0x000fe40000000000 */
[----:B------:R-:W-:Y:S02]  /*b2d0*/  FFMA2 R68, R74.F32x2.HI_LO, R163.F32, 0.22756439447402954102 ;  /* 0x3e6906a44a447449 */ /* 0x000fe400012000a3 */
[----:B------:R-:W-:Y:S01]  /*b2e0*/  FADD2.RM R64, R38.F32x2.HI_LO, 12582912 ;  /* 0x4b4000002640744b */ /* 0x000fe20000204000 */
[----:B------:R-:W1:Y:S01]  /*b2f0*/  MUFU.EX2 R105, R105 ;  /* 0x0000006900697308 */ /* 0x000e620000000800 */
[----:B------:R-:W-:-:S04]  /*b300*/  FFMA2 R68, R68.F32x2.HI_LO, R74.F32x2.HI_LO, 0.69514614343643188477 ;  /* 0x3f31f51944447449 */ /* 0x000fc8000020004a */
[----:B------:R-:W-:Y:S02]  /*b310*/  FFMA2 R74, R68.F32x2.HI_LO, R74.F32x2.HI_LO, 1 ;  /* 0x3f800000444a7449 */ /* 0x000fe4000020004a */
[----:B------:R-:W-:Y:S01]  /*b320*/  FFMA2 R68, R72.F32x2.HI_LO, R163.F32, 0.22756439447402954102 ;  /* 0x3e6906a448447449 */ /* 0x000fe200012000a3 */
[----:B------:R-:W-:Y:S01]  /*b330*/  MUFU.EX2 R87, R87 ;  /* 0x0000005700577308 */ /* 0x000fe20000000800 */
[----:B------:R-:W-:Y:S02]  /*b340*/  IMAD R108, R108, 0x800000, R74 ;  /* 0x008000006c6c7824 */ /* 0x000fe400078e024a */
[-C--:B------:R-:W-:Y:S02]  /*b350*/  FFMA2 R68, R68.F32x2.HI_LO, R72.reuse.F32x2.HI_LO, 0.69514614343643188477 ;  /* 0x3f31f51944447449 */ /* 0x080fe40000200048 */
[----:B------:R-:W-:Y:S02]  /*b360*/  IMAD R109, R109, 0x800000, R75 ;  /* 0x008000006d6d7824 */ /* 0x000fe400078e024b */
[----:B------:R-:W-:Y:S01]  /*b370*/  FFMA2 R72, R68.F32x2.HI_LO, R72.F32x2.HI_LO, 1 ;  /* 0x3f80000044487449 */ /* 0x000fe20000200048 */
[----:B------:R-:W-:Y:S01]  /*b380*/  MUFU.EX2 R88, R88 ;  /* 0x0000005800587308 */ /* 0x000fe20000000800 */
[----:B------:R-:W-:Y:S01]  /*b390*/  FFMA2 R68, R70.F32x2.HI_LO, R163.F32, 0.22756439447402954102 ;  /* 0x3e6906a446447449 */ /* 0x000fe200012000a3 */
[----:B------:R-:W-:Y:S01]  /*b3a0*/  F2FP.BF16.F32.PACK_AB R74, R109, R108 ;  /* 0x0000006c6d4a723e */ /* 0x000fe200000010ff */
[----:B------:R-:W-:Y:S01]  /*b3b0*/  IMAD R106, R106, 0x800000, R72 ;  /* 0x008000006a6a7824 */ /* 0x000fe200078e0248 */
[----:B--2---:R-:W-:Y:S01]  /*b3c0*/  F2FP.BF16.F32.PACK_AB R72, R103, R102 ;  /* 0x000000666748723e */ /* 0x004fe200000010ff */
[----:B------:R-:W-:-:S02]  /*b3d0*/  FFMA2 R68, R68.F32x2.HI_LO, R70.F32x2.HI_LO, 0.69514614343643188477 ;  /* 0x3f31f51944447449 */ /* 0x000fc40000200046 */
[----:B------:R-:W-:Y:S01]  /*b3e0*/  IMAD R107, R107, 0x800000, R73 ;  /* 0x008000006b6b7824 */ /* 0x000fe200078e0249 */
[----:B-1----:R-:W-:Y:S01]  /*b3f0*/  F2FP.BF16.F32.PACK_AB R73, R105, R104 ;  /* 0x000000686949723e */ /* 0x002fe200000010ff */
[----:B------:R-:W1:Y:S01]  /*b400*/  MUFU.EX2 R89, R89 ;  /* 0x0000005900597308 */ /* 0x000e620000000800 */
[----:B------:R-:W-:Y:S02]  /*b410*/  FFMA2 R70, R68.F32x2.HI_LO, R70.F32x2.HI_LO, 1 ;  /* 0x3f80000044467449 */ /* 0x000fe40000200046 */
[----:B------:R-:W-:Y:S01]  /*b420*/  FADD2.RM R68, R76.F32x2.HI_LO, 12582912 ;  /* 0x4b4000004c44744b */ /* 0x000fe20000204000 */
[----:B------:R-:W-:Y:S01]  /*b430*/  F2FP.BF16.F32.PACK_AB R75, R107, R106 ;  /* 0x0000006a6b4b723e */ /* 0x000fe200000010ff */
[----:B------:R-:W-:Y:S01]  /*b440*/  IMAD R96, R96, 0x800000, R70 ;  /* 0x0080000060607824 */ /* 0x000fe200078e0246 */
[----:B------:R-:W-:Y:S01]  /*b450*/  F2FP.BF16.F32.PACK_AB R70, R153, R152 ;  /* 0x000000989946723e */ /* 0x000fe200000010ff */
[----:B------:R-:W-:Y:S01]  /*b460*/  FADD2 R78, R68.F32x2.HI_LO, -12582912 ;  /* 0xcb400000444e744b */ /* 0x000fe20000200000 */
[----:B------:R-:W-:Y:S01]  /*b470*/  MUFU.EX2 R90, R90 ;  /* 0x0000005a005a7308 */ /* 0x000fe20000000800 */
[----:B------:R-:W-:Y:S01]  /*b480*/  IMAD R97, R97, 0x800000, R71 ;  /* 0x0080000061617824 */ /* 0x000fe200078e0247 */
[----:B------:R-:W-:Y:S01]  /*b490*/  F2FP.BF16.F32.PACK_AB R71, R101, R100 ;  /* 0x000000646547723e */ /* 0x000fe200000010ff */
[----:B------:R-:W-:-:S03]  /*b4a0*/  FADD2 R76, R76.F32x2.HI_LO, -R78.F32x2.HI_LO ;  /* 0x8000004e4c4c724b */ /* 0x000fc60000000000 */
[----:B------:R-:W-:Y:S01]  /*b4b0*/  F2FP.BF16.F32.PACK_AB R82, R97, R96 ;  /* 0x000000606152723e */ /* 0x000fe200000010ff */
[----:B------:R-:W-:Y:S01]  /*b4c0*/  FFMA2 R78, R76.F32x2.HI_LO, R163.F32, 0.22756439447402954102 ;  /* 0x3e6906a44c4e7449 */ /* 0x000fe200012000a3 */
[----:B------:R-:W2:Y:S03]  /*b4d0*/  MUFU.EX2 R91, R91 ;  /* 0x0000005b005b7308 */ /* 0x000ea60000000800 */
[----:B------:R-:W-:-:S04]  /*b4e0*/  FFMA2 R78, R78.F32x2.HI_LO, R76.F32x2.HI_LO, 0.69514614343643188477 ;  /* 0x3f31f5194e4e7449 */ /* 0x000fc8000020004c */
[----:B------:R-:W-:Y:S01]  /*b4f0*/  FFMA2 R76, R78.F32x2.HI_LO, R76.F32x2.HI_LO, 1 ;  /* 0x3f8000004e4c7449 */ /* 0x000fe2000020004c */
[----:B------:R-:W-:Y:S01]  /*b500*/  MUFU.EX2 R92, R92 ;  /* 0x0000005c005c7308 */ /* 0x000fe20000000800 */
[----:B-1----:R-:W-:Y:S02]  /*b510*/  F2FP.BF16.F32.PACK_AB R78, R89, R88 ;  /* 0x00000058594e723e */ /* 0x002fe400000010ff */
[----:B------:R-:W-:Y:S01]  /*b520*/  IMAD R94, R68, 0x800000, R76 ;  /* 0x00800000445e7824 */ /* 0x000fe200078e024c */
[----:B------:R-:W-:Y:S01]  /*b530*/  F2FP.BF16.F32.PACK_AB R68, R149, R148 ;  /* 0x000000949544723e */ /* 0x000fe200000010ff */
[----:B------:R-:W-:Y:S01]  /*b540*/  IMAD R95, R69, 0x800000, R77 ;  /* 0x00800000455f7824 */ /* 0x000fe200078e024d */
[----:B------:R-:W-:Y:S02]  /*b550*/  F2FP.BF16.F32.PACK_AB R69, R151, R150 ;  /* 0x000000969745723e */ /* 0x000fe400000010ff */
[----:B------:R-:W1:Y:S01]  /*b560*/  MUFU.EX2 R93, R93 ;  /* 0x0000005d005d7308 */ /* 0x000e620000000800 */
[----:B------:R-:W-:-:S02]  /*b570*/  F2FP.BF16.F32.PACK_AB R76, R85, R84 ;  /* 0x00000054554c723e */ /* 0x000fc400000010ff */
[----:B------:R-:W-:Y:S02]  /*b580*/  F2FP.BF16.F32.PACK_AB R77, R87, R86 ;  /* 0x00000056574d723e */ /* 0x000fe400000010ff */
[----:B--2---:R-:W-:Y:S02]  /*b590*/  F2FP.BF16.F32.PACK_AB R79, R91, R90 ;  /* 0x0000005a5b4f723e */ /* 0x004fe400000010ff */
[----:B------:R-:W-:Y:S01]  /*b5a0*/  F2FP.BF16.F32.PACK_AB R83, R95, R94 ;  /* 0x0000005e5f53723e */ /* 0x000fe200000010ff */
        /* <DEDUP_REMOVED lines=19> */
[--C-:B------:R-:W-:Y:S02]  /*b6e0*/  FFMA2 R44, R66.F32x2.HI_LO, UR5.F32, R161.reuse.F32 ;  /* 0x00000005422c7c49 */ /* 0x100fe400092000a1 */
[--C-:B------:R-:W-:Y:S02]  /*b6f0*/  FFMA2 R72, R46.F32x2.HI_LO, UR5.F32, R161.reuse.F32 ;  /* 0x000000052e487c49 */ /* 0x100fe400092000a1 */
[--C-:B------:R-:W-:Y:S01]  /*b700*/  FFMA2 R66, R62.F32x2.HI_LO, UR5.F32, R161.reuse.F32 ;  /* 0x000000053e427c49 */ /* 0x100fe200092000a1 */
[----:B------:R-:W-:Y:S01]  /*b710*/  FMNMX R44, R44, -127, !PT ;  /* 0xc2fe00002c2c7809 */ /* 0x000fe20007800000 */
[--C-:B------:R-:W-:Y:S01]  /*b720*/  FFMA2 R78, R4.F32x2.HI_LO, UR5.F32, R161.reuse.F32 ;  /* 0x00000005044e7c49 */ /* 0x100fe200092000a1 */
[----:B------:R1:W-:Y:S01]  /*b730*/  MUFU.EX2 R69, R37 ;  /* 0x0000002500457308 */ /* 0x0003e20000000800 */
[----:B------:R-:W-:Y:S01]  /*b740*/  FMNMX R45, R45, -127, !PT ;  /* 0xc2fe00002d2d7809 */ /* 0x000fe20007800000 */
[----:B------:R-:W-:-:S02]  /*b750*/  FFMA2 R80, R6.F32x2.HI_LO, UR5.F32, R161.F32 ;  /* 0x0000000506507c49 */ /* 0x000fc400092000a1 */
[----:B------:R-:W-:-:S04]  /*b760*/  FFMA2 R82, R8.F32x2.HI_LO, UR5.F32, R161.F32 ;  /* 0x0000000508527c49 */ /* 0x000fc800092000a1 */
[----:B------:R-:W-:Y:S08]  /*b770*/  MUFU.EX2 R70, R70 ;  /* 0x0000004600467308 */ /* 0x000ff00000000800 */
[----:B------:R-:W2:Y:S01]  /*b780*/  MUFU.EX2 R71, R71 ;  /* 0x0000004700477308 */ /* 0x000ea20000000800 */
[----:B-1----:R-:W-:-:S04]  /*b790*/  FADD2 R36, R76.F32x2.HI_LO, -12582912 ;  /* 0xcb4000004c24744b */ /* 0x002fc80000200000 */
[----:B------:R-:W-:Y:S02]  /*b7a0*/  FADD2 R42, R42.F32x2.HI_LO, -R36.F32x2.HI_LO ;  /* 0x800000242a2a724b */ /* 0x000fe40000000000 */
[----:B------:R-:W-:Y:S01]  /*b7b0*/  FADD2 R36, R74.F32x2.HI_LO, -12582912 ;  /* 0xcb4000004a24744b */ /* 0x000fe20000200000 */
[----:B------:R-:W-:Y:S03]  /*b7c0*/  MUFU.EX2 R72, R72 ;  /* 0x0000004800487308 */ /* 0x000fe60000000800 */
[----:B------:R-:W-:Y:S02]  /*b7d0*/  FADD2 R40, R40.F32x2.HI_LO, -R36.F32x2.HI_LO ;  /* 0x800000242828724b */ /* 0x000fe40000000000 */
[----:B------:R-:W-:-:S03]  /*b7e0*/  FADD2 R36, R64.F32x2.HI_LO, -12582912 ;  /* 0xcb4000004024744b */ /* 0x000fc60000200000 */
[----:B------:R-:W1:Y:S01]  /*b7f0*/  MUFU.EX2 R73, R73 ;  /* 0x0000004900497308 */ /* 0x000e620000000800 */
[----:B------:R-:W-:Y:S02]  /*b800*/  FADD2 R38, R38.F32x2.HI_LO, -R36.F32x2.HI_LO ;  /* 0x800000242626724b */ /* 0x000fe40000000000 */
[----:B------:R-:W-:-:S04]  /*b810*/  FFMA2 R36, R42.F32x2.HI_LO, R163.F32, 0.22756439447402954102 ;  /* 0x3e6906a42a247449 */ /* 0x000fc800012000a3 */
[-C--:B------:R-:W-:Y:S01]  /*b820*/  FFMA2 R36, R36.F32x2.HI_LO, R42.reuse.F32x2.HI_LO, 0.69514614343643188477 ;  /* 0x3f31f51924247449 */ /* 0x080fe2000020002a */
[----:B------:R-:W3:Y:S03]  /*b830*/  MUFU.EX2 R55, R55 ;  /* 0x0000003700377308 */ /* 0x000ee60000000800 */
[----:B------:R-:W-:Y:S02]  /*b840*/  FFMA2 R42, R36.F32x2.HI_LO, R42.F32x2.HI_LO, 1 ;  /* 0x3f800000242a7449 */ /* 0x000fe4000020002a */
[----:B------:R-:W-:Y:S02]  /*b850*/  FFMA2 R36, R40.F32x2.HI_LO, R163.F32, 0.22756439447402954102 ;  /* 0x3e6906a428247449 */ /* 0x000fe400012000a3 */
[----:B------:R-:W-:Y:S01]  /*b860*/  IMAD R76, R76, 0x800000, R42 ;  /* 0x008000004c4c7824 */ /* 0x000fe200078e022a */
[----:B------:R-:W-:Y:S01]  /*b870*/  MUFU.EX2 R56, R56 ;  /* 0x0000003800387308 */ /* 0x000fe20000000800 */
[----:B------:R-:W-:-:S02]  /*b880*/  FFMA2 R36, R36.F32x2.HI_LO, R40.F32x2.HI_LO, 0.69514614343643188477 ;  /* 0x3f31f51924247449 */ /* 0x000fc40000200028 */
[----:B------:R-:W-:Y:S02]  /*b890*/  IMAD R77, R77, 0x800000, R43 ;  /* 0x008000004d4d7824 */ /* 0x000fe400078e022b */
[----:B------:R-:W-:Y:S02]  /*b8a0*/  FFMA2 R40, R36.F32x2.HI_LO, R40.F32x2.HI_LO, 1 ;  /* 0x3f80000024287449 */ /* 0x000fe40000200028 */
[----:B------:R-:W-:Y:S01]  /*b8b0*/  FADD2.RM R36, R44.F32x2.HI_LO, 12582912 ;  /* 0x4b4000002c24744b */ /* 0x000fe20000204000 */
[----:B------:R-:W4:Y:S01]  /*b8c0*/  MUFU.EX2 R57, R57 ;  /* 0x0000003900397308 */ /* 0x000f220000000800 */
[----:B------:R-:W-:Y:S01]  /*b8d0*/  IMAD R74, R74, 0x800000, R40 ;  /* 0x008000004a4a7824 */ /* 0x000fe200078e0228 */
[----:B--2---:R-:W-:Y:S01]  /*b8e0*/  F2FP.BF16.F32.PACK_AB R40, R71, R70 ;  /* 0x000000464728723e */ /* 0x004fe200000010ff */
[----:B------:R-:W-:Y:S02]  /*b8f0*/  FADD2 R46, R36.F32x2.HI_LO, -12582912 ;  /* 0xcb400000242e744b */ /* 0x000fe40000200000 */
[----:B------:R-:W-:Y:S01]  /*b900*/  IMAD R75, R75, 0x800000, R41 ;  /* 0x008000004b4b7824 */ /* 0x000fe200078e0229 */
[----:B-1----:R-:W-:Y:S01]  /*b910*/  F2FP.BF16.F32.PACK_AB R41, R73, R72 ;  /* 0x000000484929723e */ /* 0x002fe200000010ff */
[----:B------:R-:W-:Y:S01]  /*b920*/  FADD2 R44, R44.F32x2.HI_LO, -R46.F32x2.HI_LO ;  /* 0x8000002e2c2c724b */ /* 0x000fe20000000000 */
[----:B------:R-:W-:Y:S01]  /*b930*/  MUFU.EX2 R58, R58 ;  /* 0x0000003a003a7308 */ /* 0x000fe20000000800 */
[----:B------:R-:W-:Y:S01]  /*b940*/  FFMA2 R46, R38.F32x2.HI_LO, R163.F32, 0.22756439447402954102 ;  /* 0x3e6906a4262e7449 */ /* 0x000fe200012000a3 */
[----:B------:R-:W-:-:S02]  /*b950*/  F2FP.BF16.F32.PACK_AB R42, R77, R76 ;  /* 0x0000004c4d2a723e */ /* 0x000fc400000010ff */
[----:B------:R-:W-:Y:S01]  /*b960*/  F2FP.BF16.F32.PACK_AB R43, R75, R74 ;  /* 0x0000004a4b2b723e */ /* 0x000fe200000010ff */
[----:B------:R-:W-:-:S03]  /*b970*/  FFMA2 R46, R46.F32x2.HI_LO, R38.F32x2.HI_LO, 0.69514614343643188477 ;  /* 0x3f31f5192e2e7449 */ /* 0x000fc60000200026 */
[----:B------:R-:W1:Y:S01]  /*b980*/  MUFU.EX2 R59, R59 ;  /* 0x0000003b003b7308 */ /* 0x000e620000000800 */
[----:B------:R-:W-:Y:S02]  /*b990*/  FFMA2 R38, R46.F32x2.HI_LO, R38.F32x2.HI_LO, 1 ;  /* 0x3f8000002e267449 */ /* 0x000fe40000200026 */
[----:B------:R-:W-:Y:S02]  /*b9a0*/  FFMA2 R46, R44.F32x2.HI_LO, R163.F32, 0.22756439447402954102 ;  /* 0x3e6906a42c2e7449 */ /* 0x000fe400012000a3 */
[----:B------:R-:W-:Y:S01]  /*b9b0*/  IMAD R64, R64, 0x800000, R38 ;  /* 0x0080000040407824 */ /* 0x000fe200078e0226 */
[----:B------:R-:W-:Y:S01]  /*b9c0*/  F2FP.BF16.F32.PACK_AB R38, R115, R114 ;  /* 0x000000727326723e */ /* 0x000fe200000010ff */
[----:B------:R-:W-:Y:S01]  /*b9d0*/  FFMA2 R46, R46.F32x2.HI_LO, R44.F32x2.HI_LO, 0.69514614343643188477 ;  /* 0x3f31f5192e2e7449 */ /* 0x000fe2000020002c */
[----:B------:R-:W-:Y:S01]  /*b9e0*/  MUFU.EX2 R60, R60 ;  /* 0x0000003c003c7308 */ /* 0x000fe20000000800 */
[----:B------:R-:W-:Y:S01]  /*b9f0*/  IMAD R65, R65, 0x800000, R39 ;  /* 0x0080000041417824 */ /* 0x000fe200078e0227 */
[----:B------:R-:W-:Y:S01]  /*ba00*/  F2FP.BF16.F32.PACK_AB R39, R69, R68 ;  /* 0x000000444527723e */ /* 0x000fe200000010ff */
[----:B------:R-:W-:Y:S01]  /*ba10*/  FFMA2 R62, R46.F32x2.HI_LO, R44.F32x2.HI_LO, 1 ;  /* 0x3f8000002e3e7449 */ /* 0x000fe2000020002c */
[----:B------:R-:W-:-:S02]  /*ba20*/  F2FP.BF16.F32.PACK_AB R44, R53, R52 ;  /* 0x00000034352c723e */ /* 0x000fc400000010ff */
[----:B---3--:R-:W-:Y:S01]  /*ba30*/  F2FP.BF16.F32.PACK_AB R45, R55, R54 ;  /* 0x00000036372d723e */ /* 0x008fe200000010ff */
[----:B------:R-:W-:Y:S01]  /*ba40*/  IMAD R62, R36, 0x800000, R62 ;  /* 0x00800000243e7824 */ /* 0x000fe200078e023e */
[----:B------:R-:W2:Y:S01]  /*ba50*/  MUFU.EX2 R61, R61 ;  /* 0x0000003d003d7308 */ /* 0x000ea20000000800 */
[----:B------:R-:W-:Y:S01]  /*ba60*/  IMAD R63, R37, 0x800000, R63 ;  /* 0x00800000253f7824 */ /* 0x000fe200078e023f */
[----:B------:R-:W-:Y:S02]  /*ba70*/  F2FP.BF16.F32.PACK_AB R36, R111, R110 ;  /* 0x0000006e6f24723e */ /* 0x000fe400000010ff */
[----:B------:R-:W-:Y:S02]  /*ba80*/  F2FP.BF16.F32.PACK_AB R37, R113, R112 ;  /* 0x000000707125723e */ /* 0x000fe400000010ff */
[----:B----4-:R-:W-:Y:S02]  /*ba90*/  F2FP.BF16.F32.PACK_AB R46, R57, R56 ;  /* 0x00000038392e723e */ /* 0x010fe400000010ff */
[----:B------:R-:W-:Y:S01]  /*baa0*/  MUFU.EX2 R66, R66 ;  /* 0x0000004200427308 */ /* 0x000fe20000000800 */
[----:B-1----:R-:W-:-:S02]  /*bab0*/  F2FP.BF16.F32.PACK_AB R47, R59, R58 ;  /* 0x0000003a3b2f723e */ /* 0x002fc400000010ff */
[----:B------:R-:W-:Y:S02]  /*bac0*/  F2FP.BF16.F32.PACK_AB R50, R65, R64 ;  /* 0x000000404132723e */ /* 0x000fe400000010ff */
[----:B------:R-:W-:-:S03]  /*bad0*/  F2FP.BF16.F32.PACK_AB R51, R63, R62 ;  /* 0x0000003e3f33723e */ /* 0x000fc600000010ff */
[----:B------:R-:W1:Y:S01]  /*bae0*/  MUFU.EX2 R67, R67 ;  /* 0x0000004300437308 */ /* 0x000e620000000800 */
[----:B--2---:R-:W-:-:S07]  /*baf0*/  F2FP.BF16.F32.PACK_AB R48, R61, R60 ;  /* 0x0000003c3d30723e */ /* 0x004fce00000010ff */
[----:B------:R-:W-:Y:S08]  /*bb00*/  MUFU.EX2 R78, R78 ;  /* 0x0000004e004e7308 */ /* 0x000ff00000000800 */
[----:B------:R-:W2:Y:S01]  /*bb10*/  MUFU.EX2 R79, R79 ;  /* 0x0000004f004f7308 */ /* 0x000ea20000000800 */
[----:B-1----:R-:W-:-:S04]  /*bb20*/  F2FP.BF16.F32.PACK_AB R49, R67, R66 ;  /* 0x000000424331723e */ /* 0x002fc800000010ff */
[----:B------:R1:W-:Y:S01]  /*bb30*/  STTM.x16 tmem[UR4], R36 ;  /* 0x00000024000079ed */ /* 0x0003e20008240004 */
[----:B------:R-:W-:Y:S01]  /*bb40*/  R2UR UR4, R158 ;  /* 0x000000009e0472ca */ /* 0x000fe200000e0000 */
[----:B------:R-:W3:Y:S01]  /*bb50*/  FENCE.VIEW.ASYNC.T ;  /* 0x00000000000073c6 */ /* 0x000ee20000000200 */
[----:B------:R-:W-:Y:S08]  /*bb60*/  MUFU.EX2 R80, R80 ;  /* 0x0000005000507308 */ /* 0x000ff00000000800 */
[----:B------:R-:W4:Y:S01]  /*bb70*/  MUFU.EX2 R81, R81 ;  /* 0x0000005100517308 */ /* 0x000f220000000800 */
[----:B--2---:R-:W-:-:S07]  /*bb80*/  F2FP.BF16.F32.PACK_AB R4, R79, R78 ;  /* 0x0000004e4f04723e */ /* 0x004fce00000010ff */
[----:B------:R-:W-:Y:S08]  /*bb90*/  MUFU.EX2 R82, R82 ;  /* 0x0000005200527308 */ /* 0x000ff00000000800 */
[----:B------:R-:W2:Y:S01]  /*bba0*/  MUFU.EX2 R83, R83 ;  /* 0x0000005300537308 */ /* 0x000ea20000000800 */
[----:B----4-:R-:W-:-:S07]  /*bbb0*/  F2FP.BF16.F32.PACK_AB R5, R81, R80 ;  /* 0x000000505105723e */ /* 0x010fce00000010ff */
[----:B------:R-:W-:Y:S08]  /*bbc0*/  MUFU.EX2 R20, R20 ;  /* 0x0000001400147308 */ /* 0x000ff00000000800 */
[----:B------:R-:W4:Y:S01]  /*bbd0*/  MUFU.EX2 R21, R21 ;  /* 0x0000001500157308 */ /* 0x000f220000000800 */
[----:B--2---:R-:W-:-:S07]  /*bbe0*/  F2FP.BF16.F32.PACK_AB R6, R83, R82 ;  /* 0x000000525306723e */ /* 0x004fce00000010ff */
[----:B------:R-:W-:Y:S01]  /*bbf0*/  MUFU.EX2 R22, R22 ;  /* 0x0000001600167308 */ /* 0x000fe20000000800 */
[--C-:B-1----:R-:W-:Y:S02]  /*bc00*/  FFMA2 R38, R12.F32x2.HI_LO, UR5.F32, R161.reuse.F32 ;  /* 0x000000050c267c49 */ /* 0x102fe400092000a1 */
[----:B------:R-:W-:Y:S02]  /*bc10*/  IMAD.MOV.U32 R46, RZ, RZ, 0x1 ;  /* 0x00000001ff2e7424 */ /* 0x000fe400078e00ff */
[--C-:B------:R-:W-:Y:S02]  /*bc20*/  FFMA2 R40, R14.F32x2.HI_LO, UR5.F32, R161.reuse.F32 ;  /* 0x000000050e287c49 */ /* 0x100fe400092000a1 */
[--C-:B------:R-:W-:Y:S01]  /*bc30*/  FFMA2 R42, R16.F32x2.HI_LO, UR5.F32, R161.reuse.F32 ;  /* 0x00000005102a7c49 */ /* 0x100fe200092000a1 */
[----:B---3--:R1:W-:Y:S01]  /*bc40*/  SYNCS.ARRIVE.TRANS64.RED.ART0 RZ, [UR13], R46 ;  /* 0x0000002effff79a7 */ /* 0x0083e2000850040d */
[----:B------:R-:W-:Y:S01]  /*bc50*/  FFMA2 R44, R18.F32x2.HI_LO, UR5.F32, R161.F32 ;  /* 0x00000005122c7c49 */ /* 0x000fe200092000a1 */
[----:B------:R-:W-:Y:S01]  /*bc60*/  MUFU.EX2 R36, R10 ;  /* 0x0000000a00247308 */ /* 0x000fe20000000800 */
[----:B----4-:R-:W-:-:S07]  /*bc70*/  F2FP.BF16.F32.PACK_AB R12, R21, R20 ;  /* 0x00000014150c723e */ /* 0x010fce00000010ff */
[----:B------:R-:W2:Y:S08]  /*bc80*/  MUFU.EX2 R37, R11 ;  /* 0x0000000b00257308 */ /* 0x000eb00000000800 */
[----:B------:R-:W-:Y:S08]  /*bc90*/  MUFU.EX2 R38, R38 ;  /* 0x0000002600267308 */ /* 0x000ff00000000800 */
[----:B------:R-:W3:Y:S01]  /*bca0*/  MUFU.EX2 R39, R39 ;  /* 0x0000002700277308 */ /* 0x000ee20000000800 */
[----:B--2---:R-:W-:-:S07]  /*bcb0*/  F2FP.BF16.F32.PACK_AB R7, R37, R36 ;  /* 0x000000242507723e */ /* 0x004fce00000010ff */
[----:B------:R-:W-:Y:S08]  /*bcc0*/  MUFU.EX2 R40, R40 ;  /* 0x0000002800287308 */ /* 0x000ff00000000800 */
[----:B------:R-:W2:Y:S01]  /*bcd0*/  MUFU.EX2 R41, R41 ;  /* 0x0000002900297308 */ /* 0x000ea20000000800 */
[----:B---3--:R-:W-:-:S07]  /*bce0*/  F2FP.BF16.F32.PACK_AB R8, R39, R38 ;  /* 0x000000262708723e */ /* 0x008fce00000010ff */
[----:B------:R-:W-:Y:S08]  /*bcf0*/  MUFU.EX2 R42, R42 ;  /* 0x0000002a002a7308 */ /* 0x000ff00000000800 */
[----:B------:R-:W3:Y:S01]  /*bd00*/  MUFU.EX2 R43, R43 ;  /* 0x0000002b002b7308 */ /* 0x000ee20000000800 */
[----:B--2---:R-:W-:-:S07]  /*bd10*/  F2FP.BF16.F32.PACK_AB R9, R41, R40 ;  /* 0x000000282909723e */ /* 0x004fce00000010ff */
[----:B------:R-:W-:Y:S08]  /*bd20*/  MUFU.EX2 R44, R44 ;  /* 0x0000002c002c7308 */ /* 0x000ff00000000800 */
[----:B------:R-:W2:Y:S01]  /*bd30*/  MUFU.EX2 R45, R45 ;  /* 0x0000002d002d7308 */ /* 0x000ea20000000800 */
[----:B---3--:R-:W-:-:S07]  /*bd40*/  F2FP.BF16.F32.PACK_AB R10, R43, R42 ;  /* 0x0000002a2b0a723e */ /* 0x008fce00000010ff */
[----:B------:R-:W3:Y:S08]  /*bd50*/  MUFU.EX2 R23, R23 ;  /* 0x0000001700177308 */ /* 0x000ef00000000800 */
[----:B------:R-:W-:Y:S01]  /*bd60*/  MUFU.EX2 R24, R24 ;  /* 0x0000001800187308 */ /* 0x000fe20000000800 */
[----:B--2---:R-:W-:-:S07]  /*bd70*/  F2FP.BF16.F32.PACK_AB R11, R45, R44 ;  /* 0x0000002c2d0b723e */ /* 0x004fce00000010ff */
        /* <DEDUP_REMOVED lines=16> */
[----:B--2---:R-:W-:Y:S02]  /*be80*/  F2FP.BF16.F32.PACK_AB R18, R33, R32 ;  /* 0x000000202112723e */ /* 0x004fe400000010ff */
[----:B---3--:R-:W-:-:S04]  /*be90*/  F2FP.BF16.F32.PACK_AB R19, R35, R34 ;  /* 0x000000222313723e */ /* 0x008fc800000010ff */
[----:B------:R1:W-:Y:S01]  /*bea0*/  STTM.x16 tmem[UR4], R4 ;  /* 0x00000004000079ed */ /* 0x0003e20008240004 */
[----:B------:R-:W-:Y:S01]  /*beb0*/  USHF.L.U32 UR4, UR10, 0x1f, URZ ;  /* 0x0000001f0a047899 */ /* 0x000fe200080006ff */
[----:B------:R-:W2:Y:S02]  /*bec0*/  FENCE.VIEW.ASYNC.T ;  /* 0x00000000000073c6 */ /* 0x000ea40000000200 */
[----:B--2---:R-:W-:-:S03]  /*bed0*/  NOP ;  /* 0x0000000000007918 */ /* 0x004fc60000000000 */
[----:B------:R-:W-:Y:S01]  /*bee0*/  IMAD.U32 R47, RZ, RZ, UR4 ;  /* 0x00000004ff2f7e24 */ /* 0x000fe2000f8e00ff */
[----:B------:R1:W-:Y:S03]  /*bef0*/  @P0 SYNCS.ARRIVE.TRANS64.RED.ART0 RZ, [UR9], R46 ;  /* 0x0000002effff09a7 */ /* 0x0003e60008500409 */
[----:B------:R-:W2:Y:S02]  /*bf00*/  SYNCS.PHASECHK.TRANS64.TRYWAIT P0, [UR7+0x128], R47 ;  /* 0x0001282fff0075a7 */ /* 0x000ea40008001107 */
[----:B-12---:R-:W-:Y:S05]  /*bf10*/  @!P0 BRA `(.L_x_70) ;  /* 0x0000002c00408947 */ /* 0x006fea0003800000 */
.L_x_140:
[----:B------:R-:W-:Y:S01]  /*bf20*/  MOV R165, UR12 ;  /* 0x0000000c00a57c02 */ /* 0x000fe20008000f00 */
[----:B------:R-:W-:Y:S01]  /*bf30*/  FMUL R164, R164, R3 ;  /* 0x00000003a4a47220 */ /* 0x000fe20000400000 */
[----:B------:R-:W-:Y:S01]  /*bf40*/  FADD2 R134, R134.F32x2.HI_LO, R142.F32x2.HI_LO ;  /* 0x0000008e8686724b */ /* 0x000fe20000000000 */
[----:B------:R-:W-:Y:S01]  /*bf50*/  UIADD3 UR8, UPT, UPT, UR8, 0x1, URZ ;  /* 0x0000000108087890 */ /* 0x000fe2000fffe0ff */
[----:B------:R-:W-:Y:S01]  /*bf60*/  FADD2 R136, R136.F32x2.HI_LO, R144.F32x2.HI_LO ;  /* 0x000000908888724b */ /* 0x000fe20000000000 */
[----:B------:R-:W-:Y:S01]  /*bf70*/  MOV R162, R155 ;  /* 0x0000009b00a27202 */ /* 0x000fe20000000f00 */
[----:B------:R-:W-:Y:S01]  /*bf80*/  FADD2 R164, R164.F32x2.HI_LO, R132.F32x2.HI_LO ;  /* 0x00000084a4a4724b */ /* 0x000fe20000000000 */
[----:B------:R-:W-:Y:S01]  /*bf90*/  UISETP.NE.AND UP0, UPT, UR8, URZ, UPT ;  /* 0x000000ff0800728c */ /* 0x000fe2000bf05270 */
        /* <DEDUP_REMOVED lines=65> */
.L_x_68:
[----:B-1----:R-:W1:Y:S01]  /*c3b0*/  S2R R4, SR_TID.X ;  /* 0x0000000000047919 */ /* 0x002e620000002100 */
[----:B------:R-:W2:Y:S01]  /*c3c0*/  S2UR UR4, SR_CgaCtaId ;  /* 0x00000000000479c3 */ /* 0x000ea20000008800 */
[----:B------:R-:W-:Y:S01]  /*c3d0*/  UMOV UR5, 0x400 ;  /* 0x0000040000057882 */ /* 0x000fe20000000000 */
[----:B------:R-:W-:Y:S01]  /*c3e0*/  MOV R2, UR14 ;  /* 0x0000000e00027c02 */ /* 0x000fe20008000f00 */
[----:B--2---:R-:W-:Y:S01]  /*c3f0*/  ULEA UR4, UR4, UR5, 0x18 ;  /* 0x0000000504047291 */ /* 0x004fe2000f8ec0ff */
[----:B-1----:R-:W-:-:S05]  /*c400*/  IMAD.SHL.U32 R4, R4, 0x4, RZ ;  /* 0x0000000404047824 */ /* 0x002fca00078e00ff */
[----:B------:R-:W-:-:S05]  /*c410*/  LOP3.LUT R4, R4, 0x1fc, RZ, 0xc0, !PT ;  /* 0x000001fc04047812 */ /* 0x000fca00078ec0ff */
[----:B------:R1:W-:Y:S04]  /*c420*/  STS [R4+UR4+0x16c], R3 ;  /* 0x00016c0304007988 */ /* 0x0003e80008000804 */
[----:B------:R1:W-:Y:S01]  /*c430*/  STS [R4+UR4+0x36c], R155 ;  /* 0x00036c9b04007988 */ /* 0x0003e20008000804 */
[----:B------:R1:W-:Y:S06]  /*c440*/  BAR.ARV R2, 0x40 ;  /* 0x000100020000751d */ /* 0x0003ec0000002000 */
.L_x_60:
[----:B-12---:R-:W1:Y:S01]  /*c450*/  S2R R3, SR_CgaCtaId ;  /* 0x0000000000037919 */ /* 0x006e620000008800 */
[----:B------:R-:W-:Y:S01]  /*c460*/  USHF.L.U32 UR4, UR10, 0x1f, URZ ;  /* 0x0000001f0a047899 */ /* 0x000fe200080006ff */
[----:B------:R-:W-:-:S04]  /*c470*/  MOV R2, 0x400 ;  /* 0x0000040000027802 */ /* 0x000fc80000000f00 */
[----:B-1----:R-:W-:Y:S01]  /*c480*/  LEA R3, R3, R2, 0x18 ;  /* 0x0000000203037211 */ /* 0x002fe200078ec0ff */
[----:B------:R-:W-:-:S04]  /*c490*/  IMAD.U32 R2, RZ, RZ, UR4 ;  /* 0x00000004ff027e24 */ /* 0x000fc8000f8e00ff */
[----:B------:R-:W1:Y:S02]  /*c4a0*/  SYNCS.PHASECHK.TRANS64.TRYWAIT P0, [R3+URZ+0x128], R2 ;  /* 0x00012802030075a7 */ /* 0x000e6400080011ff */
[----:B-1----:R-:W-:Y:S05]  /*c4b0*/  @!P0 BRA `(.L_x_72) ;  /* 0x0000002400f88947 */ /* 0x002fea0003800000 */
.L_x_142:
[----:B------:R-:W-:Y:S06]  /*c4c0*/  BAR.ARV 0x2, 0x120 ;  /* 0x0084800000007b1d */ /* 0x000fec0000002000 */
[----:B------:R-:W-:Y:S05]  /*c4d0*/  BRA `(.L_x_73) ;  /* 0x0000000000347947 */ /* 0x000fea0003800000 */
.L_x_58:
[----:B------:R-:W-:Y:S05]  /*c4e0*/  BRA.U UP1, `(.L_x_74) ;  /* 0x00000001012c7547 */ /* 0x000fea000b800000 */
[----:B------:R-:W1:Y:S01]  /*c4f0*/  S2UR UR4, SR_CgaCtaId ;  /* 0x00000000000479c3 */ /* 0x000e620000008800 */
[----:B----4-:R-:W-:Y:S01]  /*c500*/  UMOV UR6, 0x400 ;  /* 0x0000040000067882 */ /* 0x010fe20000000000 */
[----:B---3--:R-:W-:Y:S01]  /*c510*/  UMOV UR5, 0x20 ;  /* 0x0000002000057882 */ /* 0x008fe20000000000 */
[----:B------:R-:W-:Y:S01]  /*c520*/  ELECT P0, URZ, PT ;  /* 0x0000000000ff782f */ /* 0x000fe20003800000 */
[----:B-1----:R-:W-:Y:S02]  /*c530*/  ULEA UR6, UR4, UR6, 0x18 ;  /* 0x0000000604067291 */ /* 0x002fe4000f8ec0ff */
[----:B------:R-:W-:-:S04]  /*c540*/  UIADD3 UR4, UPT, UPT, -UR5, 0x100000, URZ ;  /* 0x0010000005047890 */ /* 0x000fc8000fffe1ff */
[----:B------:R-:W-:Y:S02]  /*c550*/  USHF.L.U32 UR5, UR4, 0xb, URZ ;  /* 0x0000000b04057899 */ /* 0x000fe400080006ff */
[----:B------:R-:W-:Y:S01]  /*c560*/  USHF.L.U32 UR4, UR4, 0x1, URZ ;  /* 0x0000000104047899 */ /* 0x000fe200080006ff */
[----:B------:R-:W1:Y:S11]  /*c570*/  FENCE.VIEW.ASYNC.S ;  /* 0x00000000000073c6 */ /* 0x000e760000000000 */
[----:B-1----:R1:W3:Y:S01]  /*c580*/  SYNCS.EXCH.64 URZ, [UR6+0x160], UR4 ;  /* 0x0001600406ff75b2 */ /* 0x0022e20008000100 */
[----:B------:R-:W-:Y:S01]  /*c590*/  NOP ;  /* 0x0000000000007918 */ /* 0x000fe20000000000 */
.L_x_74:
[----:B------:R-:W-:Y:S01]  /*c5a0*/  NOP ;  /* 0x0000000000007918 */ /* 0x000fe20000000000 */
.L_x_73:
[----:B------:R-:W-:Y:S02]  /*c5b0*/  UISETP.NE.AND UP0, UPT, UR74, 0xc, UPT ;  /* 0x0000000c4a00788c */ /* 0x000fe4000bf05270 */
[----:B-1----:R-:W-:-:S04]  /*c5c0*/  ULOP3.LUT UR4, UR74, 0xfffffffc, URZ, 0xc0, !UPT ;  /* 0xfffffffc4a047892 */ /* 0x002fc8000f8ec0ff */
[----:B------:R-:W-:-:S03]  /*c5d0*/  UISETP.NE.AND UP1, UPT, UR4, 0x8, UPT ;  /* 0x000000080400788c */ /* 0x000fc6000bf25270 */
[----:B------:R-:W-:Y:S08]  /*c5e0*/  BRA.U UP0, `(.L_x_75) ;  /* 0x00000001002c7547 */ /* 0x000ff0000b800000 */
        /* <DEDUP_REMOVED lines=11> */
.L_x_75:
[----:B------:R-:W-:Y:S01]  /*c6a0*/  NOP ;  /* 0x0000000000007918 */ /* 0x000fe20000000000 */
[----:B------:R-:W-:Y:S05]  /*c6b0*/  BRA.U UP1, `(.L_x_76) ;  /* 0x0000001501d07547 */ /* 0x000fea000b800000 */
[----:B------:R-:W-:-:S08]  /*c6c0*/  NOP ;  /* 0x0000000000007918 */ /* 0x000fd00000000000 */
[----:B------:R-:W1:-:S00]  /*c6d0*/  USETMAXREG.DEALLOC.CTAPOOL 0x50 ;  /* 0x00000050000079c8 */ /* 0x000e4000080e0500 */
[----:B------:R-:W2:Y:S01]  /*c6e0*/  S2UR UR19, SR_CTAID.X ;  /* 0x00000000001379c3 */ /* 0x000ea20000002500 */
[----:B-1----:R-:W2:Y:S01]  /*c6f0*/  LDCU UR4, c[0x0][0x640] ;  /* 0x0000c800ff0477ac */ /* 0x002ea20008000800 */
[----:B------:R-:W-:Y:S01]  /*c700*/  R2UR UR15, R0 ;  /* 0x00000000000f72ca */ /* 0x000fe200000e0000 */
[----:B--2-4-:R-:W1:Y:S01]  /*c710*/  S2R R3, SR_TID.X ;  /* 0x0000000000037919 */ /* 0x014e620000002100 */
[----:B------:R-:W-:Y:S01]  /*c720*/  IMAD.MOV.U32 R0, RZ, RZ, 0x1 ;  /* 0x00000001ff007424 */ /* 0x000fe200078e00ff */
[----:B------:R-:W2:Y:S01]  /*c730*/  LDCU.U8 UR8, c[0x0][0x644] ;  /* 0x0000c880ff0877ac */ /* 0x000ea20008000000 */
[----:B------:R-:W-:Y:S01]  /*c740*/  IMAD.MOV.U32 R8, RZ, RZ, 0x1 ;  /* 0x00000001ff087424 */ /* 0x000fe200078e00ff */
[----:B------:R-:W4:Y:S01]  /*c750*/  LDCU.U8 UR7, c[0x0][0x645] ;  /* 0x0000c8a0ff0777ac */ /* 0x000f220008000000 */
[----:B------:R-:W5:Y:S01]  /*c760*/  LDCU UR6, c[0x0][0x654] ;  /* 0x0000ca80ff0677ac */ /* 0x000f620008000800 */
[----:B------:R-:W3:Y:S01]  /*c770*/  LDCU.U8 UR13, c[0x0][0x638] ;  /* 0x0000c700ff0d77ac */ /* 0x000ee20008000000 */
[----:B------:R-:W3:Y:S02]  /*c780*/  LDCU.U8 UR14, c[0x0][0x650] ;  /* 0x0000ca00ff0e77ac */ /* 0x000ee40008000000 */
[----:B---3--:R-:W-:Y:S01]  /*c790*/  UIMAD.WIDE.U32 UR4, UR19, UR4, URZ ;  /* 0x00000004130472a5 */ /* 0x008fe2000f8e00ff */
[----:B------:R-:W3:Y:S03]  /*c7a0*/  LDCU.U8 UR11, c[0x0][0x639] ;  /* 0x0000c720ff0b77ac */ /* 0x000ee60008000000 */
[----:B------:R-:W-:Y:S01]  /*c7b0*/  UIADD3 UR4, UPT, UPT, -UR5, UR19, URZ ;  /* 0x0000001305047290 */ /* 0x000fe2000fffe1ff */
[----:B------:R-:W3:Y:S01]  /*c7c0*/  LDCU.U8 UR12, c[0x0][0x651] ;  /* 0x0000ca20ff0c77ac */ /* 0x000ee20008000000 */
[C---:B-1----:R-:W-:Y:S01]  /*c7d0*/  IMAD.SHL.U32 R36, R3.reuse, 0x40, RZ ;  /* 0x0000004003247824 */ /* 0x042fe200078e00ff */
[----:B------:R-:W-:Y:S01]  /*c7e0*/  LOP3.LUT R2, R3, 0x7f, RZ, 0xc0, !PT ;  /* 0x0000007f03027812 */ /* 0x000fe200078ec0ff */
[----:B--2---:R-:W-:Y:S01]  /*c7f0*/  USHF.R.U32.HI UR4, URZ, UR8, UR4 ;  /* 0x00000008ff047299 */ /* 0x004fe20008011604 */
[----:B------:R-:W1:Y:S02]  /*c800*/  LDCU.64 UR8, c[0x0][0x630] ;  /* 0x0000c600ff0877ac */ /* 0x000e640008000a00 */
[----:B------:R-:W-:-:S02]  /*c810*/  LOP3.LUT R36, R36, 0x7c0, RZ, 0xc0, !PT ;  /* 0x000007c024247812 */ /* 0x000fc400078ec0ff */
[----:B------:R-:W-:Y:S01]  /*c820*/  SHF.R.U32.HI R37, RZ, 0x5, R2 ;  /* 0x00000005ff257819 */ /* 0x000fe20000011602 */
[----:B------:R-:W-:-:S04]  /*c830*/  UIADD3 UR4, UPT, UPT, UR5, UR4, URZ ;  /* 0x0000000405047290 */ /* 0x000fc8000fffe0ff */
[----:B----4-:R-:W-:Y:S01]  /*c840*/  USHF.R.U32.HI UR10, URZ, UR7, UR4 ;  /* 0x00000007ff0a7299 */ /* 0x010fe20008011604 */
[----:B------:R-:W-:Y:S01]  /*c850*/  IMAD R36, R37, 0x800, R36 ;  /* 0x0000080025247824 */ /* 0x000fe200078e0224 */
[----:B------:R-:W2:Y:S02]  /*c860*/  LDCU UR7, c[0x0][0x63c] ;  /* 0x0000c780ff0777ac */ /* 0x000ea40008000800 */
[----:B-----5:R-:W-:Y:S02]  /*c870*/  UISETP.GE.AND UP0, UPT, UR10, UR6, UPT ;  /* 0x000000060a00728c */ /* 0x020fe4000bf06270 */
[----:B------:R-:W-:Y:S02]  /*c880*/  UIADD3 UR4, UPT, UPT, -UR10, URZ, URZ ;  /* 0x000000ff0a047290 */ /* 0x000fe4000fffe1ff */
[----:B------:R-:W-:Y:S01]  /*c890*/  USEL UR6, UR13, UR14, !UP0 ;  /* 0x0000000e0d067287 */ /* 0x000fe2000c000000 */
[----:B------:R-:W4:Y:S03]  /*c8a0*/  LDCU.U8 UR14, c[0x0][0x62c] ;  /* 0x0000c580ff0e77ac */ /* 0x000f260008000000 */
[----:B------:R-:W-:-:S03]  /*c8b0*/  ULOP3.LUT UR6, UR6, 0xff, URZ, 0xc0, !UPT ;  /* 0x000000ff06067892 */ /* 0x000fc6000f8ec0ff */
[----:B-1----:R-:W1:Y:S01]  /*c8c0*/  @UP0 LDCU UR9, c[0x0][0x64c] ;  /* 0x0000c980ff0907ac */ /* 0x002e620008000800 */
[----:B--2---:R-:W-:Y:S01]  /*c8d0*/  UIMAD UR7, UR4, UR7, UR19 ;  /* 0x00000007040772a4 */ /* 0x004fe2000f8e0213 */
[----:B------:R-:W2:Y:S03]  /*c8e0*/  @UP0 LDCU UR8, c[0x0][0x648] ;  /* 0x0000c900ff0807ac */ /* 0x000ea60008000800 */
[----:B-1----:R-:W-:Y:S02]  /*c8f0*/  UIMAD.WIDE.U32 UR4, UR7, UR9, URZ ;  /* 0x00000009070472a5 */ /* 0x002fe4000f8e00ff */
[----:B---3--:R-:W-:Y:S01]  /*c900*/  USEL UR9, UR11, UR12, !UP0 ;  /* 0x0000000c0b097287 */ /* 0x008fe2000c000000 */
[----:B------:R-:W1:Y:S01]  /*c910*/  S2UR UR11, SR_CgaCtaId ;  /* 0x00000000000b79c3 */ /* 0x000e620000008800 */
[----:B------:R-:W-:Y:S01]  /*c920*/  UIADD3 UR4, UPT, UPT, UR7, -UR5, URZ ;  /* 0x8000000507047290 */ /* 0x000fe2000fffe0ff */
[----:B------:R-:W3:Y:S03]  /*c930*/  LDCU.64 UR12, c[0x0][0x620] ;  /* 0x0000c400ff0c77ac */ /* 0x000ee60008000a00 */
[----:B------:R-:W-:-:S02]  /*c940*/  USHF.R.U32.HI UR4, URZ, UR6, UR4 ;  /* 0x00000006ff047299 */ /* 0x000fc40008011604 */
[----:B------:R-:W-:Y:S02]  /*c950*/  ULOP3.LUT UR6, UR9, 0xff, URZ, 0xc0, !UPT ;  /* 0x000000ff09067892 */ /* 0x000fe4000f8ec0ff */
[----:B------:R-:W-:Y:S01]  /*c960*/  UIADD3 UR4, UPT, UPT, UR5, UR4, URZ ;  /* 0x0000000405047290 */ /* 0x000fe2000fffe0ff */
[----:B------:R-:W5:Y:S03]  /*c970*/  LDCU UR5, c[0x0][0x628] ;  /* 0x0000c500ff0577ac */ /* 0x000f660008000800 */
[----:B------:R-:W-:Y:S01]  /*c980*/  USHF.R.U32.HI UR18, URZ, UR6, UR4 ;  /* 0x00000006ff127299 */ /* 0x000fe20008011604 */
[----:B------:R-:W4:Y:S03]  /*c990*/  LDCU UR9, c[0x0][0x60c] ;  /* 0x0000c180ff0977ac */ /* 0x000f260008000800 */
[----:B------:R-:W-:-:S04]  /*c9a0*/  UIADD3 UR4, UPT, UPT, -UR18, URZ, URZ ;  /* 0x000000ff12047290 */ /* 0x000fc8000fffe1ff */
[----:B--2---:R-:W-:-:S03]  /*c9b0*/  UIMAD UR4, UR8, UR4, UR7 ;  /* 0x00000004080472a4 */ /* 0x004fc6000f8e0207 */
[----:B------:R-:W-:Y:S01]  /*c9c0*/  UMOV UR7, 0x400 ;  /* 0x0000040000077882 */ /* 0x000fe20000000000 */
[----:B---3--:R-:W-:Y:S02]  /*c9d0*/  UIMAD UR6, UR10, UR12, UR4 ;  /* 0x0000000c0a0672a4 */ /* 0x008fe4000f8e0204 */
[----:B-1----:R-:W-:Y:S02]  /*c9e0*/  ULEA UR7, UR11, UR7, 0x18 ;  /* 0x000000070b077291 */ /* 0x002fe4000f8ec0ff */
[----:B-----5:R-:W-:Y:S02]  /*c9f0*/  UIMAD.WIDE.U32 UR4, UR6, UR5, URZ ;  /* 0x00000005060472a5 */ /* 0x020fe4000f8e00ff */
[----:B------:R-:W-:Y:S02]  /*ca00*/  UIADD3 UR8, UPT, UPT, UR7, 0xf8, URZ ;  /* 0x000000f807087890 */ /* 0x000fe4000fffe0ff */
[----:B------:R-:W-:Y:S02]  /*ca10*/  UIADD3 UR4, UPT, UPT, UR6, -UR5, URZ ;  /* 0x8000000506047290 */ /* 0x000fe4000fffe0ff */
[----:B------:R-:W-:Y:S01]  /*ca20*/  UPRMT UR8, UR15, 0x654, UR8 ;  /* 0x000006540f087896 */ /* 0x000fe20008000008 */
[----:B------:R-:W-:Y:S01]  /*ca30*/  BAR.SYNC.DEFER_BLOCKING 0x2, 0x120 ;  /* 0x0084800000007b1d */ /* 0x000fe20000010000 */
[----:B----4-:R-:W-:-:S02]  /*ca40*/  USHF.R.U32.HI UR4, URZ, UR14, UR4 ;  /* 0x0000000eff047299 */ /* 0x010fc40008011604 */
[----:B------:R-:W-:Y:S02]  /*ca50*/  UISETP.GE.AND UP0, UPT, UR19, UR9, UPT ;  /* 0x000000091300728c */ /* 0x000fe4000bf06270 */
[----:B------:R-:W-:Y:S01]  /*ca60*/  UIADD3 UR4, UPT, UPT, UR5, UR4, URZ ;  /* 0x0000000405047290 */ /* 0x000fe2000fffe0ff */
[----:B------:R-:W1:Y:S02]  /*ca70*/  LDCU.U8 UR14, c[0x0][0x62d] ;  /* 0x0000c5a0ff0e77ac */ /* 0x000e640008000000 */
[----:B------:R2:W-:Y:S01]  /*ca80*/  SYNCS.ARRIVE.TRANS64.RED.ART0 RZ, [UR8], R0 ;  /* 0x00000000ffff79a7 */ /* 0x0005e20008500408 */
[----:B-1----:R-:W-:-:S04]  /*ca90*/  USHF.R.U32.HI UR14, URZ, UR14, UR4 ;  /* 0x0000000eff0e7299 */ /* 0x002fc80008011604 */
[----:B------:R-:W-:-:S04]  /*caa0*/  UIADD3 UR4, UPT, UPT, -UR14, URZ, URZ ;  /* 0x000000ff0e047290 */ /* 0x000fc8000fffe1ff */
[----:B------:R-:W-:Y:S01]  /*cab0*/  UIMAD UR13, UR4, UR13, UR6 ;  /* 0x0000000d040d72a4 */ /* 0x000fe2000f8e0206 */
[----:B--2---:R-:W-:Y:S11]  /*cac0*/  BRA.U UP0, `(.L_x_77) ;  /* 0x0000001100b87547 */ /* 0x004ff6000b800000 */
[----:B------:R-:W1:Y:S01]  /*cad0*/  LDCU UR5, c[0x0][0x614] ;  /* 0x0000c280ff0577ac */ /* 0x000e620008000800 */
[----:B------:R-:W-:Y:S01]  /*cae0*/  MOV R39, UR7 ;  /* 0x0000000700277c02 */ /* 0x000fe20008000f00 */
[----:B------:R-:W-:Y:S01]  /*caf0*/  IMAD.SHL.U32 R37, R37, 0x200000, RZ ;  /* 0x0020000025257824 */ /* 0x000fe200078e00ff */
[----:B------:R-:W2:Y:S02]  /*cb00*/  LDCU UR11, c[0x0][0x38c] ;  /* 0x00007180ff0b77ac */ /* 0x000ea40008000800 */
[----:B------:R-:W-:Y:S01]  /*cb10*/  IADD3 R36, PT, PT, R39, 0x800, R36 ;  /* 0x0000080027247810 */ /* 0x000fe20007ffe024 */
[----:B------:R-:W3:Y:S01]  /*cb20*/  LDCU UR6, c[0x0][0x380] ;  /* 0x00007000ff0677ac */ /* 0x000ee20008000800 */
[----:B------:R-:W-:Y:S01]  /*cb30*/  ULOP3.LUT UR4, UR74, 0x3, URZ, 0xc0, !UPT ;  /* 0x000000034a047892 */ /* 0x000fe2000f8ec0ff */
[----:B------:R-:W-:Y:S01]  /*cb40*/  UMOV UR20, 0x0 ;  /* 0x0000000000147882 */ /* 0x000fe20000000000 */
[----:B------:R-:W-:Y:S02]  /*cb50*/  UMOV UR21, 0x1 ;  /* 0x0000000100157882 */ /* 0x000fe40000000000 */
[----:B------:R-:W-:-:S02]  /*cb60*/  UIADD3 UR15, UPT, UPT, UR4, 0x3, URZ ;  /* 0x00000003040f7890 */ /* 0x000fc4000fffe0ff */
[----:B-1----:R-:W-:-:S04]  /*cb70*/  UIADD3 UR5, UPT, UPT, -UR18, UR5, URZ ;  /* 0x0000000512057290 */ /* 0x002fc8000fffe1ff */
[----:B------:R-:W-:Y:S01]  /*cb80*/  IMAD.U32 R38, RZ, RZ, UR15 ;  /* 0x0000000fff267e24 */ /* 0x000fe2000f8e00ff */
[----:B--2---:R-:W-:Y:S02]  /*cb90*/  UISETP.GT.AND UP0, UPT, UR11, URZ, UPT ;  /* 0x000000ff0b00728c */ /* 0x004fe4000bf04270 */
[----:B------:R-:W-:Y:S02]  /*cba0*/  UIADD3 UR12, UPT, UPT, UR11, -0x1, URZ ;  /* 0xffffffff0b0c7890 */ /* 0x000fe4000fffe0ff */
[----:B---3--:R-:W-:Y:S01]  /*cbb0*/  UIADD3 UR4, UPT, UPT, UR11, -UR6, URZ ;  /* 0x800000060b047290 */ /* 0x008fe2000fffe0ff */
[----:B------:R1:W-:Y:S01]  /*cbc0*/  BAR.SYNC.DEFER_BLOCKING R38, 0x40 ;  /* 0x000100260000751d */ /* 0x0003e20000010000 */
[----:B------:R-:W-:Y:S02]  /*cbd0*/  UIADD3 UR6, UPT, UPT, -UR11, URZ, URZ ;  /* 0x000000ff0b067290 */ /* 0x000fe4000fffe1ff */
[----:B------:R-:W-:Y:S02]  /*cbe0*/  ULEA UR4, UR5, UR4, 0x7 ;  /* 0x0000000405047291 */ /* 0x000fe4000f8e38ff */
[----:B------:R-:W-:-:S02]  /*cbf0*/  USHF.R.S32.HI UR5, URZ, 0x1f, UR6 ;  /* 0x0000001fff057899 */ /* 0x000fc40008011406 */
[----:B------:R-:W-:Y:S02]  /*cc00*/  UIADD3 UR9, UPT, UPT, -UR4, URZ, URZ ;  /* 0x000000ff04097290 */ /* 0x000fe4000fffe1ff */
[----:B------:R-:W-:Y:S02]  /*cc10*/  ULEA.HI UR11, UR5, -UR11, URZ, 0x7 ;  /* 0x8000000b050b7291 */ /* 0x000fe4000f8f38ff */
[----:B------:R-:W-:Y:S02]  /*cc20*/  USHF.R.S32.HI UR5, URZ, 0x1f, UR9 ;  /* 0x0000001fff057899 */ /* 0x000fe40008011409 */
[----:B------:R-:W-:Y:S02]  /*cc30*/  UIADD3 UR6, UPT, UPT, UR4, -0x1, URZ ;  /* 0xffffffff04067890 */ /* 0x000fe4000fffe0ff */
[----:B------:R-:W-:Y:S02]  /*cc40*/  UISETP.GT.AND UP1, UPT, UR4, URZ, UPT ;  /* 0x000000ff0400728c */ /* 0x000fe4000bf24270 */
[----:B------:R-:W-:-:S02]  /*cc50*/  USHF.R.S32.HI UR10, URZ, 0x1f, UR12 ;  /* 0x0000001fff0a7899 */ /* 0x000fc4000801140c */
[----:B------:R-:W-:Y:S02]  /*cc60*/  ULEA.HI UR4, UR5, -UR4, URZ, 0x7 ;  /* 0x8000000405047291 */ /* 0x000fe4000f8f38ff */
[----:B------:R-:W-:Y:S02]  /*cc70*/  USHF.R.S32.HI UR9, URZ, 0x1f, UR6 ;  /* 0x0000001fff097899 */ /* 0x000fe40008011406 */
[----:B------:R-:W-:Y:S01]  /*cc80*/  ULEA.HI UR12, UR10, UR12, URZ, 0x7 ;  /* 0x0000000c0a0c7291 */ /* 0x000fe2000f8f38ff */
[----:B------:R1:W-:Y:S01]  /*cc90*/  SYNCS.ARRIVE.TRANS64.ART0 RZ, [UR7+0x128], R0 ;  /* 0x00012800ffff79a7 */ /* 0x0003e20008500007 */
[----:B------:R-:W-:Y:S02]  /*cca0*/  USHF.R.S32.HI UR4, URZ, 0x7, UR4 ;  /* 0x00000007ff047899 */ /* 0x000fe40008011404 */
[----:B------:R-:W-:Y:S02]  /*ccb0*/  USHF.R.S32.HI UR10, URZ, 0x7, UR11 ;  /* 0x00000007ff0a7899 */ /* 0x000fe4000801140b */
[----:B------:R-:W-:-:S02]  /*ccc0*/  ULEA.HI UR5, UR9, UR6, URZ, 0x7 ;  /* 0x0000000609057291 */ /* 0x000fc4000f8f38ff */
[----:B------:R-:W-:Y:S02]  /*ccd0*/  UIADD3 UR6, UPT, UPT, -UR4, URZ, URZ ;  /* 0x000000ff04067290 */ /* 0x000fe4000fffe1ff */
[----:B------:R-:W-:Y:S02]  /*cce0*/  @UP0 UIMAD.WIDE UR16, UR12, 0x2000000, UR20 ;  /* 0x020000000c1008a5 */ /* 0x000fe4000f8e0214 */
[----:B------:R-:W-:Y:S02]  /*ccf0*/  ULEA.HI.SX32 UR5, UR5, 0x1, 0x19 ;  /* 0x0000000105057891 */ /* 0x000fe4000f8fcaff */
[----:B------:R-:W-:-:S05]  /*cd00*/  UIADD3 UR4, UPT, UPT, -UR10, URZ, URZ ;  /* 0x000000ff0a047290 */ /* 0x000fca000fffe1ff */
[----:B------:R-:W-:Y:S02]  /*cd10*/  @!UP1 UMOV UR5, UR6 ;  /* 0x0000000600059c82 */ /* 0x000fe40008000000 */
[----:B------:R-:W-:Y:S02]  /*cd20*/  @UP0 UMOV UR4, UR17 ;  /* 0x0000001100040c82 */ /* 0x000fe40008000000 */
[----:B------:R-:W-:-:S04]  /*cd30*/  UISETP.LT.AND UP0, UPT, UR5, UR4, UPT ;  /* 0x000000040500728c */ /* 0x000fc8000bf01270 */
[----:B------:R-:W-:-:S04]  /*cd40*/  USEL UR4, UR5, UR4, UP0 ;  /* 0x0000000405047287 */ /* 0x000fc80008000000 */
[----:B------:R-:W-:-:S09]  /*cd50*/  UISETP.GE.AND UP0, UPT, UR4, 0x2, UPT ;  /* 0x000000020400788c */ /* 0x000fd2000bf06270 */
[----:B-1----:R-:W-:Y:S05]  /*cd60*/  BRA.U !UP0, `(.L_x_78) ;  /* 0x0000000508307547 */ /* 0x002fea000b800000 */
[----:B------:R-:W-:Y:S01]  /*cd70*/  LEA R40, R2, UR7, 0x2 ;  /* 0x0000000702287c11 */ /* 0x000fe2000f8e10ff */
[----:B------:R-:W-:-:S12]  /*cd80*/  UIADD3 UR6, UPT, UPT, -UR4, URZ, URZ ;  /* 0x000000ff04067290 */ /* 0x000fd8000fffe1ff */
.L_x_80:
[----:B-1----:R1:W-:Y:S06]  /*cd90*/  BAR.SYNC.DEFER_BLOCKING R38, 0x40 ;  /* 0x000100260000751d */ /* 0x0023ec0000010000 */
[----:B--2---:R-:W2:Y:S02]  /*cda0*/  LDS R41, [R40+0x16c] ;  /* 0x00016c0028297984 */ /* 0x004ea40000000800 */
[----:B--2---:R-:W-:-:S13]  /*cdb0*/  FSETP.GEU.AND P0, PT, R41, 1, PT ;  /* 0x3f8000002900780b */ /* 0x004fda0003f0e000 */
[----:B------:R-:W-:-:S04]  /*cdc0*/  VOTE.ANY R4, PT, !P0 ;  /* 0x0000000000047806 */ /* 0x000fc800040e0100 */
[----:B------:R-:W-:-:S13]  /*cdd0*/  ISETP.NE.AND P0, PT, R4, RZ, PT ;  /* 0x000000ff0400720c */ /* 0x000fda0003f05270 */
[----:B-1----:R-:W-:Y:S05]  /*cde0*/  @!P0 BRA `(.L_x_79) ;  /* 0x0000000000fc8947 */ /* 0x002fea0003800000 */
[C---:B------:R-:W-:Y:S02]  /*cdf0*/  R2UR UR4, R37.reuse ;  /* 0x00000000250472ca */ /* 0x040fe400000e0000 */
[----:B------:R-:W-:-:S11]  /*ce00*/  R2UR UR5, R37 ;  /* 0x00000000250572ca */ /* 0x000fd600000e0000 */
[----:B------:R-:W1:Y:S02]  /*ce10*/  LDTM.x16 R20, tmem[UR4+0x100] ;  /* 0x00010004001479ee */ /* 0x000e640008240000 */
[-C--:B-1----:R-:W-:Y:S02]  /*ce20*/  FMUL2 R20, R20.F32x2.HI_LO, R41.reuse.F32 ;  /* 0x000000291414724a */ /* 0x082fe40001000000 */
[-C--:B------:R-:W-:Y:S02]  /*ce30*/  FMUL2 R22, R22.F32x2.HI_LO, R41.reuse.F32 ;  /* 0x000000291616724a */ /* 0x080fe40001000000 */
[-C--:B------:R-:W-:Y:S02]  /*ce40*/  FMUL2 R24, R24.F32x2.HI_LO, R41.reuse.F32 ;  /* 0x000000291818724a */ /* 0x080fe40001000000 */
[-C--:B------:R-:W-:Y:S02]  /*ce50*/  FMUL2 R26, R26.F32x2.HI_LO, R41.reuse.F32 ;  /* 0x000000291a1a724a */ /* 0x080fe40001000000 */
[----:B------:R-:W-:-:S02]  /*ce60*/  FMUL2 R28, R28.F32x2.HI_LO, R41.F32 ;  /* 0x000000291c1c724a */ /* 0x000fc40001000000 */
[-C--:B------:R-:W-:Y:S02]  /*ce70*/  FMUL2 R30, R30.F32x2.HI_LO, R41.reuse.F32 ;  /* 0x000000291e1e724a */ /* 0x080fe40001000000 */
[-C--:B------:R-:W-:Y:S02]  /*ce80*/  FMUL2 R32, R32.F32x2.HI_LO, R41.reuse.F32 ;  /* 0x000000292020724a */ /* 0x080fe40001000000 */
[----:B------:R-:W-:-:S04]  /*ce90*/  FMUL2 R34, R34.F32x2.HI_LO, R41.F32 ;  /* 0x000000292222724a */ /* 0x000fc80001000000 */
[----:B------:R-:W-:Y:S01]  /*cea0*/  STTM.x16 tmem[UR5+0x100], R20 ;  /* 0x00010014000079ed */ /* 0x000fe20008240005 */
        /* <DEDUP_REMOVED lines=49> */
[----:B------:R1:W-:Y:S01]  /*d1c0*/  STTM.x16 tmem[UR4+0x150], R4 ;  /* 0x00015004000079ed */ /* 0x0003e20008240004 */
[----:B------:R-:W2:Y:S02]  /*d1d0*/  FENCE.VIEW.ASYNC.T ;  /* 0x00000000000073c6 */ /* 0x000ea40000000200 */
.L_x_79:
[----:B--2---:R2:W-:Y:S01]  /*d1e0*/  SYNCS.ARRIVE.TRANS64.RED.ART0 RZ, [UR8], R0 ;  /* 0x00000000ffff79a7 */ /* 0x0045e20008500408 */
[----:B------:R-:W-:-:S04]  /*d1f0*/  UIADD3 UR6, UPT, UPT, UR6, 0x1, URZ ;  /* 0x0000000106067890 */ /* 0x000fc8000fffe0ff */
[----:B------:R-:W-:Y:S01]  /*d200*/  UISETP.NE.AND UP0, UPT, UR6, -0x1, UPT ;  /* 0xffffffff0600788c */ /* 0x000fe2000bf05270 */
[----:B------:R2:W-:Y:S08]  /*d210*/  SYNCS.ARRIVE.TRANS64.ART0 RZ, [UR7+0x128], R0 ;  /* 0x00012800ffff79a7 */ /* 0x0005f00008500007 */
[----:B------:R-:W-:Y:S05]  /*d220*/  BRA.U UP0, `(.L_x_80) ;  /* 0xfffffff900d87547 */ /* 0x000fea000b83ffff */
.L_x_78:
[----:B------:R3:W-:Y:S01]  /*d230*/  BAR.SYNC.DEFER_BLOCKING R38, 0x40 ;  /* 0x000100260000751d */ /* 0x0007e20000010000 */
[----:B-1----:R-:W-:Y:S01]  /*d240*/  LEA R5, R2, UR7, 0x2 ;  /* 0x0000000702057c11 */ /* 0x002fe2000f8e10ff */
[----:B------:R-:W-:-:S04]  /*d250*/  HFMA2 R4, -RZ, RZ, -0.0 , 0 ;  /* 0x80000000ff047431 */ /* 0x000fc800000001ff */
[----:B------:R3:W1:Y:S04]  /*d260*/  LDS R53, [R5+0x16c] ;  /* 0x00016c0005357984 */ /* 0x0006680000000800 */
[----:B------:R3:W4:Y:S01]  /*d270*/  LDS R52, [R5+0x36c] ;  /* 0x00036c0005347984 */ /* 0x0007220000000800 */
[----:B------:R3:W-:Y:S01]  /*d280*/  SYNCS.ARRIVE.TRANS64.ART0 RZ, [UR7+0x128], R0 ;  /* 0x00012800ffff79a7 */ /* 0x0007e20008500007 */
[----:B------:R-:W5:Y:S02]  /*d290*/  SYNCS.PHASECHK.TRANS64.TRYWAIT P0, [UR7+0x110], RZ ;  /* 0x000110ffff0075a7 */ /* 0x000f640008001107 */
[----:B-1-345:R-:W-:Y:S05]  /*d2a0*/  @!P0 BRA `(.L_x_81) ;  /* 0x0000001800988947 */ /* 0x03afea0003800000 */
.L_x_143:
[----:B------:R-:W3:Y:S01]  /*d2b0*/  SYNCS.PHASECHK.TRANS64.TRYWAIT P1, [UR7+0x138], R4 ;  /* 0x00013804ff0075a7 */ /* 0x000ee20008021107 */
[----:B------:R-:W-:Y:S02]  /*d2c0*/  R2UR UR4, R37 ;  /* 0x00000000250472ca */ /* 0x000fe400000e0000 */
[----:B------:R-:W-:Y:S01]  /*d2d0*/  FSETP.NE.AND P0, PT, R53, RZ, PT ;  /* 0x000000ff3500720b */ /* 0x000fe20003f05000 */
[----:B---3--:R-:W-:-:S12]  /*d2e0*/  @!P1 BRA `(.L_x_82) ;  /* 0x00000018009c9947 */ /* 0x008fd80003800000 */
.L_x_145:
[----:B---3--:R-:W3:Y:S01]  /*d2f0*/  LDTM.x16 R4, tmem[UR4+0x100] ;  /* 0x00010004000479ee */ /* 0x008ee20008240000 */
[----:B------:R-:W-:Y:S01]  /*d300*/  R2UR UR4, R37 ;  /* 0x00000000250472ca */ /* 0x000fe200000e0000 */
[----:B------:R-:W-:Y:S01]  /*d310*/  IMAD.MOV.U32 R58, RZ, RZ, 0x10 ;  /* 0x00000010ff3a7424 */ /* 0x000fe200078e00ff */
[----:B------:R-:W-:Y:S01]  /*d320*/  FSEL R54, R53, 1, P0 ;  /* 0x3f80000035367808 */ /* 0x000fe20000000000 */
[----:B------:R-:W-:Y:S01]  /*d330*/  BSSY.RECONVERGENT B0, `(.L_x_77) ;  /* 0x00000a7000007945 */ /* 0x000fe20003800200 */
[C---:B------:R-:W-:Y:S01]  /*d340*/  R2UR UR9, R37.reuse ;  /* 0x00000000250972ca */ /* 0x040fe200000e0000 */
[----:B------:R-:W-:Y:S01]  /*d350*/  @P0 MUFU.LG2 R53, R53 ;  /* 0x0000003500350308 */ /* 0x000fe20000000c00 */
[C---:B------:R-:W-:Y:S02]  /*d360*/  R2UR UR6, R37.reuse ;  /* 0x00000000250672ca */ /* 0x040fe400000e0000 */
[----:B------:R-:W-:Y:S02]  /*d370*/  SHF.R.U32.HI R55, RZ, 0x3, R36 ;  /* 0x00000003ff377819 */ /* 0x000fe40000011624 */
[----:B------:R-:W-:-:S02]  /*d380*/  R2UR UR5, R37 ;  /* 0x00000000250572ca */ /* 0x000fc400000e0000 */
[----:B------:R-:W-:Y:S01]  /*d390*/  LOP3.LUT R55, R36, 0x30, R55, 0x78, !PT ;  /* 0x0000003024377812 */ /* 0x000fe200078e7837 */
[----:B------:R-:W4:Y:S01]  /*d3a0*/  LDTM.x16 R20, tmem[UR4+0x110] ;  /* 0x00011004001479ee */ /* 0x000f220008240000 */
[----:B------:R-:W3:Y:S01]  /*d3b0*/  MUFU.RCP R54, R54 ;  /* 0x0000003600367308 */ /* 0x000ee20000001000 */
[C---:B------:R-:W-:Y:S02]  /*d3c0*/  LOP3.LUT P2, RZ, R3.reuse, 0x2, RZ, 0xc0, !PT ;  /* 0x0000000203ff7812 */ /* 0x040fe4000784c0ff */
[----:B------:R-:W-:Y:S01]  /*d3d0*/  LOP3.LUT P1, RZ, R3, 0x4, RZ, 0xc0, !PT ;  /* 0x0000000403ff7812 */ /* 0x000fe2000782c0ff */
[----:B------:R-:W-:Y:S01]  /*d3e0*/  VIADD R56, R55, 0x20 ;  /* 0x0000002037387836 */ /* 0x000fe20000000000 */
[----:B------:R-:W-:-:S05]  /*d3f0*/  SEL R58, R58, 0xfffffff0, !P2 ;  /* 0xfffffff03a3a7807 */ /* 0x000fca0005000000 */
[----:B------:R-:W-:-:S06]  /*d400*/  IMAD.IADD R57, R58, 0x1, R55 ;  /* 0x000000013a397824 */ /* 0x000fcc00078e0237 */
[----:B------:R-:W-:Y:S02]  /*d410*/  @P1 VIADD R56, R55, 0xffffffe0 ;  /* 0xffffffe037381836 */ /* 0x000fe40000000000 */
[-C--:B---3--:R-:W-:Y:S02]  /*d420*/  FMUL2 R18, R18.F32x2.HI_LO, R54.reuse.F32 ;  /* 0x000000361212724a */ /* 0x088fe40001000000 */
[-C--:B------:R-:W-:Y:S02]  /*d430*/  FMUL2 R16, R16.F32x2.HI_LO, R54.reuse.F32 ;  /* 0x000000361010724a */ /* 0x080fe40001000000 */
[----:B------:R-:W-:Y:S01]  /*d440*/  FMUL2 R14, R14.F32x2.HI_LO, R54.F32 ;  /* 0x000000360e0e724a */ /* 0x000fe20001000000 */
[----:B------:R-:W-:Y:S01]  /*d450*/  F2FP.BF16.F32.PACK_AB R47, R19, R18 ;  /* 0x00000012132f723e */ /* 0x000fe200000010ff */
[----:B------:R-:W-:Y:S01]  /*d460*/  FMUL2 R12, R12.F32x2.HI_LO, R54.F32 ;  /* 0x000000360c0c724a */ /* 0x000fe20001000000 */
[----:B------:R-:W-:Y:S01]  /*d470*/  F2FP.BF16.F32.PACK_AB R46, R17, R16 ;  /* 0x00000010112e723e */ /* 0x000fe200000010ff */
[----:B------:R-:W-:Y:S01]  /*d480*/  FMUL2 R10, R10.F32x2.HI_LO, R54.F32 ;  /* 0x000000360a0a724a */ /* 0x000fe20001000000 */
[----:B------:R-:W-:Y:S01]  /*d490*/  F2FP.BF16.F32.PACK_AB R45, R15, R14 ;  /* 0x0000000e0f2d723e */ /* 0x000fe200000010ff */
[----:B------:R-:W-:Y:S01]  /*d4a0*/  FMUL2 R8, R8.F32x2.HI_LO, R54.F32 ;  /* 0x000000360808724a */ /* 0x000fe20001000000 */
[----:B------:R-:W-:Y:S01]  /*d4b0*/  F2FP.BF16.F32.PACK_AB R44, R13, R12 ;  /* 0x0000000c0d2c723e */ /* 0x000fe200000010ff */
[----:B------:R-:W-:Y:S01]  /*d4c0*/  FMUL2 R6, R6.F32x2.HI_LO, R54.F32 ;  /* 0x000000360606724a */ /* 0x000fe20001000000 */
[----:B-1----:R-:W-:Y:S01]  /*d4d0*/  F2FP.BF16.F32.PACK_AB R39, R11, R10 ;  /* 0x0000000a0b27723e */ /* 0x002fe200000010ff */
[----:B------:R-:W-:Y:S01]  /*d4e0*/  FMUL2 R4, R4.F32x2.HI_LO, R54.F32 ;  /* 0x000000360404724a */ /* 0x000fe20001000000 */
[----:B------:R-:W-:Y:S01]  /*d4f0*/  F2FP.BF16.F32.PACK_AB R38, R9, R8 ;  /* 0x000000080926723e */ /* 0x000fe200000010ff */
[----:B----4-:R-:W-:Y:S01]  /*d500*/  FMUL2 R34, R34.F32x2.HI_LO, R54.F32 ;  /* 0x000000362222724a */ /* 0x010fe20001000000 */
[----:B------:R-:W-:Y:S01]  /*d510*/  F2FP.BF16.F32.PACK_AB R37, R7, R6 ;  /* 0x000000060725723e */ /* 0x000fe200000010ff */
[----:B------:R-:W-:Y:S01]  /*d520*/  FMUL2 R32, R32.F32x2.HI_LO, R54.F32 ;  /* 0x000000362020724a */ /* 0x000fe20001000000 */
[----:B------:R-:W-:Y:S01]  /*d530*/  F2FP.BF16.F32.PACK_AB R36, R5, R4 ;  /* 0x000000040524723e */ /* 0x000fe200000010ff */
[-C--:B------:R-:W-:Y:S01]  /*d540*/  FMUL2 R30, R30.F32x2.HI_LO, R54.reuse.F32 ;  /* 0x000000361e1e724a */ /* 0x080fe20001000000 */
[----:B------:R-:W1:Y:S01]  /*d550*/  LDTM.x16 R4, tmem[UR9+0x120] ;  /* 0x00012009000479ee */ /* 0x000e620008240000 */
        /* <DEDUP_REMOVED lines=10> */
[----:B------:R3:W-:Y:S01]  /*d600*/  STS.128 [R55], R36 ;  /* 0x0000002437007388 */ /* 0x0007e20000000c00 */
[----:B------:R-:W-:Y:S01]  /*d610*/  F2FP.BF16.F32.PACK_AB R50, R25, R24 ;  /* 0x000000181932723e */ /* 0x000fe200000010ff */
[----:B------:R-:W4:Y:S01]  /*d620*/  LDCU UR9, c[0x0][0x380] ;  /* 0x00007000ff0977ac */ /* 0x000f220008000800 */
[----:B------:R-:W-:Y:S01]  /*d630*/  F2FP.BF16.F32.PACK_AB R49, R23, R22 ;  /* 0x000000161731723e */ /* 0x000fe200000010ff */
[----:B------:R5:W-:Y:S01]  /*d640*/  STS.128 [R57], R44 ;  /* 0x0000002c39007388 */ /* 0x000be20000000c00 */
[----:B------:R-:W-:-:S02]  /*d650*/  F2FP.BF16.F32.PACK_AB R48, R21, R20 ;  /* 0x000000141530723e */ /* 0x000fc400000010ff */
[----:B------:R-:W2:Y:S01]  /*d660*/  LDTM.x16 R20, tmem[UR6+0x130] ;  /* 0x00013006001479ee */ /* 0x000ea20008240000 */
[----:B------:R-:W-:Y:S02]  /*d670*/  USHF.L.U32 UR6, UR19, 0x7, URZ ;  /* 0x0000000713067899 */ /* 0x000fe400080006ff */
[----:B------:R4:W-:Y:S01]  /*d680*/  STS.128 [R56], R48 ;  /* 0x0000003038007388 */ /* 0x0009e20000000c00 */
[-C--:B-1----:R-:W-:Y:S02]  /*d690*/  FMUL2 R4, R4.F32x2.HI_LO, R54.reuse.F32 ;  /* 0x000000360404724a */ /* 0x082fe40001000000 */
[-C--:B------:R-:W-:Y:S02]  /*d6a0*/  FMUL2 R18, R18.F32x2.HI_LO, R54.reuse.F32 ;  /* 0x000000361212724a */ /* 0x080fe40001000000 */
[-C--:B------:R-:W-:Y:S02]  /*d6b0*/  FMUL2 R16, R16.F32x2.HI_LO, R54.reuse.F32 ;  /* 0x000000361010724a */ /* 0x080fe40001000000 */
[----:B------:R-:W-:-:S02]  /*d6c0*/  FMUL2 R14, R14.F32x2.HI_LO, R54.F32 ;  /* 0x000000360e0e724a */ /* 0x000fc40001000000 */
[-C--:B------:R-:W-:Y:S02]  /*d6d0*/  FMUL2 R12, R12.F32x2.HI_LO, R54.reuse.F32 ;  /* 0x000000360c0c724a */ /* 0x080fe40001000000 */
[-C--:B------:R-:W-:Y:S02]  /*d6e0*/  FMUL2 R10, R10.F32x2.HI_LO, R54.reuse.F32 ;  /* 0x000000360a0a724a */ /* 0x080fe40001000000 */
[-C--:B------:R-:W-:Y:S02]  /*d6f0*/  FMUL2 R8, R8.F32x2.HI_LO, R54.reuse.F32 ;  /* 0x000000360808724a */ /* 0x080fe40001000000 */
[----:B------:R-:W-:Y:S01]  /*d700*/  FMUL2 R6, R6.F32x2.HI_LO, R54.F32 ;  /* 0x000000360606724a */ /* 0x000fe20001000000 */
[----:B---3--:R-:W-:Y:S01]  /*d710*/  F2FP.BF16.F32.PACK_AB R39, R19, R18 ;  /* 0x000000121327723e */ /* 0x008fe200000010ff */
[----:B--2---:R-:W-:Y:S01]  /*d720*/  FMUL2 R32, R32.F32x2.HI_LO, R54.F32 ;  /* 0x000000362020724a */ /* 0x004fe20001000000 */
[----:B------:R-:W-:Y:S01]  /*d730*/  F2FP.BF16.F32.PACK_AB R38, R17, R16 ;  /* 0x000000101126723e */ /* 0x000fe200000010ff */
[----:B------:R-:W-:Y:S01]  /*d740*/  FMUL2 R26, R26.F32x2.HI_LO, R54.F32 ;  /* 0x000000361a1a724a */ /* 0x000fe20001000000 */
[----:B-----5:R-:W-:Y:S01]  /*d750*/  F2FP.BF16.F32.PACK_AB R44, R5, R4 ;  /* 0x00000004052c723e */ /* 0x020fe200000010ff */
        /* <DEDUP_REMOVED lines=8> */
[----:B----4-:R-:W-:Y:S01]  /*d7e0*/  IMAD.IADD R48, R58, 0x1, R56 ;  /* 0x000000013a307824 */ /* 0x010fe200078e0238 */
[----:B------:R-:W-:Y:S01]  /*d7f0*/  F2FP.BF16.F32.PACK_AB R46, R9, R8 ;  /* 0x00000008092e723e */ /* 0x000fe200000010ff */
[----:B------:R-:W-:Y:S01]  /*d800*/  FMUL2 R22, R22.F32x2.HI_LO, R54.F32 ;  /* 0x000000361616724a */ /* 0x000fe20001000000 */
[----:B------:R-:W-:Y:S01]  /*d810*/  F2FP.BF16.F32.PACK_AB R45, R7, R6 ;  /* 0x00000006072d723e */ /* 0x000fe200000010ff */
[----:B------:R-:W-:Y:S01]  /*d820*/  FMUL2 R20, R20.F32x2.HI_LO, R54.F32 ;  /* 0x000000361414724a */ /* 0x000fe20001000000 */
[----:B------:R-:W-:Y:S01]  /*d830*/  F2FP.BF16.F32.PACK_AB R29, R5, R4 ;  /* 0x00000004051d723e */ /* 0x000fe200000010ff */
[----:B------:R1:W-:Y:S01]  /*d840*/  STS.128 [R48], R40 ;  /* 0x0000002830007388 */ /* 0x0003e20000000c00 */
[----:B------:R-:W-:-:S02]  /*d850*/  F2FP.BF16.F32.PACK_AB R27, R27, R26 ;  /* 0x0000001a1b1b723e */ /* 0x000fc400000010ff */
[----:B------:R-:W-:Y:S01]  /*d860*/  F2FP.BF16.F32.PACK_AB R26, R25, R24 ;  /* 0x00000018191a723e */ /* 0x000fe200000010ff */
[----:B------:R-:W2:Y:S01]  /*d870*/  LDTM.x16 R4, tmem[UR5+0x140] ;  /* 0x00014005000479ee */ /* 0x000ea20008240000 */
[----:B------:R-:W-:Y:S01]  /*d880*/  F2FP.BF16.F32.PACK_AB R31, R35, R34 ;  /* 0x00000022231f723e */ /* 0x000fe200000010ff */
[----:B------:R-:W3:Y:S01]  /*d890*/  LDCU UR5, c[0x0][0x614] ;  /* 0x0000c280ff0577ac */ /* 0x000ee20008000800 */
[----:B------:R-:W-:Y:S01]  /*d8a0*/  F2FP.BF16.F32.PACK_AB R28, R33, R32 ;  /* 0x00000020211c723e */ /* 0x000fe200000010ff */
[----:B------:R-:W-:Y:S01]  /*d8b0*/  STS.128 [R55+0x2000], R44 ;  /* 0x0020002c37007388 */ /* 0x000fe20000000c00 */
[----:B------:R-:W-:Y:S02]  /*d8c0*/  F2FP.BF16.F32.PACK_AB R25, R23, R22 ;  /* 0x000000161719723e */ /* 0x000fe400000010ff */
[----:B------:R-:W-:Y:S01]  /*d8d0*/  F2FP.BF16.F32.PACK_AB R24, R21, R20 ;  /* 0x000000141518723e */ /* 0x000fe200000010ff */
[----:B------:R-:W-:Y:S04]  /*d8e0*/  STS.128 [R57+0x2000], R36 ;  /* 0x0020002439007388 */ /* 0x000fe80000000c00 */
[----:B------:R-:W-:Y:S04]  /*d8f0*/  STS.128 [R56+0x2000], R24 ;  /* 0x0020001838007388 */ /* 0x000fe80000000c00 */
[----:B------:R-:W-:Y:S01]  /*d900*/  STS.128 [R48+0x2000], R28 ;  /* 0x0020001c30007388 */ /* 0x000fe20000000c00 */
[----:B--2---:R-:W-:-:S02]  /*d910*/  FMUL2 R18, R18.F32x2.HI_LO, R54.F32 ;  /* 0x000000361212724a */ /* 0x004fc40001000000 */
        /* <DEDUP_REMOVED lines=11> */
[----:B-1----:R-:W-:Y:S01]  /*d9d0*/  FMUL2 R40, R4.F32x2.HI_LO, R54.F32 ;  /* 0x000000360428724a */ /* 0x002fe20001000000 */
[----:B------:R-:W-:-:S02]  /*d9e0*/  F2FP.BF16.F32.PACK_AB R34, R9, R8 ;  /* 0x000000080922723e */ /* 0x000fc400000010ff */
[----:B------:R-:W1:Y:S01]  /*d9f0*/  LDTM.x16 R4, tmem[UR4+0x150] ;  /* 0x00015004000479ee */ /* 0x000e620008240000 */
[----:B------:R-:W-:Y:S01]  /*da00*/  F2FP.BF16.F32.PACK_AB R33, R33, R32 ;  /* 0x000000202121723e */ /* 0x000fe200000010ff */
[----:B------:R-:W-:Y:S01]  /*da10*/  ULOP3.LUT UR4, URZ, UR18, URZ, 0x33, !UPT ;  /* 0x00000012ff047292 */ /* 0x000fe2000f8e33ff */
[----:B------:R-:W-:-:S03]  /*da20*/  F2FP.BF16.F32.PACK_AB R32, R41, R40 ;  /* 0x000000282920723e */ /* 0x000fc600000010ff */
[----:B---3--:R-:W-:Y:S02]  /*da30*/  UIADD3 UR5, UPT, UPT, UR4, UR5, URZ ;  /* 0x0000000504057290 */ /* 0x008fe4000fffe0ff */
[----:B------:R-:W-:Y:S01]  /*da40*/  STS.128 [R55+0x4000], R32 ;  /* 0x0040002037007388 */ /* 0x000fe20000000c00 */
[----:B------:R-:W-:-:S03]  /*da50*/  ULOP3.LUT UR4, UR6, 0x80, URZ, 0xc0, !UPT ;  /* 0x0000008006047892 */ /* 0x000fc6000f8ec0ff */
[----:B------:R-:W-:Y:S01]  /*da60*/  STS.128 [R57+0x4000], R20 ;  /* 0x0040001439007388 */ /* 0x000fe20000000c00 */
[----:B------:R-:W-:-:S04]  /*da70*/  ULEA UR5, UR5, UR4, 0x8 ;  /* 0x0000000405057291 */ /* 0x000fc8000f8e40ff */
[----:B------:R-:W-:-:S06]  /*da80*/  UIADD3 UR4, UPT, UPT, -UR5, UR9, URZ ;  /* 0x0000000905047290 */ /* 0x000fcc000fffe1ff */
[----:B------:R-:W-:Y:S01]  /*da90*/  ISETP.LT.AND P1, PT, R2, UR4, PT ;  /* 0x0000000402007c0c */ /* 0x000fe2000bf21270 */
[-C--:B-1----:R-:W-:Y:S02]  /*daa0*/  FMUL2 R40, R4.F32x2.HI_LO, R54.reuse.F32 ;  /* 0x000000360428724a */ /* 0x082fe40001000000 */
[-C--:B------:R-:W-:Y:S02]  /*dab0*/  FMUL2 R4, R6.F32x2.HI_LO, R54.reuse.F32 ;  /* 0x000000360604724a */ /* 0x080fe40001000000 */
        /* <DEDUP_REMOVED lines=10> */
[----:B------:R-:W-:-:S02]  /*db60*/  F2FP.BF16.F32.PACK_AB R11, R19, R18 ;  /* 0x00000012130b723e */ /* 0x000fc400000010ff */
[----:B------:R-:W-:Y:S01]  /*db70*/  F2FP.BF16.F32.PACK_AB R10, R17, R16 ;  /* 0x00000010110a723e */ /* 0x000fe200000010ff */
[----:B------:R-:W-:Y:S01]  /*db80*/  STS.128 [R56+0x4000], R4 ;  /* 0x0040000438007388 */ /* 0x000fe20000000c00 */
[----:B------:R-:W-:Y:S02]  /*db90*/  F2FP.BF16.F32.PACK_AB R9, R15, R14 ;  /* 0x0000000e0f09723e */ /* 0x000fe400000010ff */
[----:B------:R-:W-:Y:S02]  /*dba0*/  F2FP.BF16.F32.PACK_AB R8, R13, R12 ;  /* 0x0000000c0d08723e */ /* 0x000fe400000010ff */
[----:B------:R-:W1:Y:S03]  /*dbb0*/  @P0 LDC R13, c[0x0][0x600] ;  /* 0x00018000ff0d0b82 */ /* 0x000e660000000800 */
[----:B------:R2:W-:Y:S01]  /*dbc0*/  STS.128 [R48+0x4000], R8 ;  /* 0x0040000830007388 */ /* 0x0005e20000000c00 */
[----:B------:R3:W-:Y:S06]  /*dbd0*/  MEMBAR.ALL.CTA ;  /* 0x0000000000007992 */ /* 0x0007ec0000008000 */
[----:B---3--:R-:W3:Y:S01]  /*dbe0*/  FENCE.VIEW.ASYNC.S ;  /* 0x00000000000073c6 */ /* 0x008ee20000000000 */
[----:B-1----:R-:W-:Y:S01]  /*dbf0*/  @P0 FFMA R13, R52, R13, R53 ;  /* 0x0000000d340d0223 */ /* 0x002fe20000000035 */
[----:B---3--:R-:W-:Y:S01]  /*dc00*/  SYNCS.ARRIVE.TRANS64.RED.ART0 RZ, [UR8], R0 ;  /* 0x00000000ffff79a7 */ /* 0x008fe20008500408 */
[----:B--2---:R-:W-:Y:S01]  /*dc10*/  IMAD.MOV.U32 R8, RZ, RZ, RZ ;  /* 0x000000ffff087224 */ /* 0x004fe200078e00ff */
[----:B------:R1:W-:Y:S02]  /*dc20*/  SYNCS.ARRIVE.TRANS64.ART0 RZ, [UR7+0x130], R0 ;  /* 0x00013000ffff79a7 */ /* 0x0003e40008500007 */
[----:B-1----:R-:W-:-:S02]  /*dc30*/  IMAD.MOV.U32 R0, RZ, RZ, -0x800000 ;  /* 0xff800000ff007424 */ /* 0x002fc400078e00ff */
[----:B------:R-:W-:Y:S01]  /*dc40*/  @P0 FMUL R0, R13, 0.69314718246459960938 ;  /* 0x3f3172180d000820 */ /* 0x000fe20000400000 */
[----:B------:R-:W-:Y:S06]  /*dc50*/  @!P1 BRA `(.L_x_83) ;  /* 0x0000000000509947 */ /* 0x000fec0003800000 */
[----:B------:R-:W1:Y:S01]  /*dc60*/  LDC.64 R6, c[0x0][0x3c8] ;  /* 0x0000f200ff067b82 */ /* 0x000e620000000a00 */
[----:B------:R-:W-:Y:S01]  /*dc70*/  USHF.R.S32.HI UR4, URZ, 0x1f, UR13 ;  /* 0x0000001fff047899 */ /* 0x000fe2000801140d */
[----:B------:R-:W-:Y:S01]  /*dc80*/  MOV R3, RZ ;  /* 0x000000ff00037202 */ /* 0x000fe20000000f00 */
[----:B------:R-:W2:Y:S01]  /*dc90*/  LDCU.64 UR8, c[0x0][0x3b0] ;  /* 0x00007600ff0877ac */ /* 0x000ea20008000a00 */
[----:B------:R-:W3:Y:S04]  /*dca0*/  LDCU.64 UR10, c[0x0][0x358] ;  /* 0x00006b00ff0a77ac */ /* 0x000ee80008000a00 */
[----:B------:R-:W4:Y:S01]  /*dcb0*/  LDC.64 R4, c[0x0][0x3d0] ;  /* 0x0000f400ff047b82 */ /* 0x000f220000000a00 */
[C---:B-1----:R-:W-:Y:S01]  /*dcc0*/  IMAD R10, R6.reuse, UR4, RZ ;  /* 0x00000004060a7c24 */ /* 0x042fe2000f8e02ff */
[----:B------:R-:W-:Y:S01]  /*dcd0*/  USHF.R.S32.HI UR4, URZ, 0x1f, UR14 ;  /* 0x0000001fff047899 */ /* 0x000fe2000801140e */
[----:B------:R-:W-:-:S04]  /*dce0*/  IMAD.WIDE.U32 R2, R6, UR13, R2 ;  /* 0x0000000d06027c25 */ /* 0x000fc8000f8e0002 */
[----:B------:R-:W-:Y:S02]  /*dcf0*/  IMAD R7, R7, UR13, R10 ;  /* 0x0000000d07077c24 */ /* 0x000fe4000f8e020a */
[C---:B----4-:R-:W-:Y:S01]  /*dd00*/  IMAD R6, R4.reuse, UR4, RZ ;  /* 0x0000000404067c24 */ /* 0x050fe2000f8e02ff */
[----:B------:R-:W-:Y:S02]  /*dd10*/  USHF.R.S32.HI UR4, URZ, 0x1f, UR5 ;  /* 0x0000001fff047899 */ /* 0x000fe40008011405 */
[----:B------:R-:W-:Y:S01]  /*dd20*/  IADD3 R3, PT, PT, R3, R7, RZ ;  /* 0x0000000703037210 */ /* 0x000fe20007ffe0ff */
[----:B------:R-:W-:Y:S02]  /*dd30*/  IMAD R5, R5, UR14, R6 ;  /* 0x0000000e05057c24 */ /* 0x000fe4000f8e0206 */
[----:B------:R-:W-:-:S03]  /*dd40*/  IMAD.WIDE.U32 R2, R4, UR14, R2 ;  /* 0x0000000e04027c25 */ /* 0x000fc6000f8e0002 */
[----:B------:R-:W-:-:S04]  /*dd50*/  IADD3 R2, P0, PT, R2, UR5, RZ ;  /* 0x0000000502027c10 */ /* 0x000fc8000ff1e0ff */
[----:B------:R-:W-:Y:S02]  /*dd60*/  IADD3.X R5, PT, PT, R3, UR4, R5, P0, !PT ;  /* 0x0000000403057c10 */ /* 0x000fe400087fe405 */
[----:B--2---:R-:W-:-:S04]  /*dd70*/  LEA R4, P0, R2, UR8, 0x2 ;  /* 0x0000000802047c11 */ /* 0x004fc8000f8010ff */
[----:B------:R-:W-:-:S05]  /*dd80*/  LEA.HI.X R5, R2, UR9, R5, 0x2, P0 ;  /* 0x0000000902057c11 */ /* 0x000fca00080f1405 */
[----:B---3--:R1:W-:Y:S04]  /*dd90*/  STG.E desc[UR10][R4.64], R0 ;  /* 0x0000000004007986 */ /* 0x0083e8000c10190a */
.L_x_83:
[----:B------:R-:W-:Y:S05]  /*dda0*/  BSYNC.RECONVERGENT B0 ;  /* 0x0000000000007941 */ /* 0x000fea0003800200 */
.L_x_77:
[----:B------:R-:W-:-:S04]  /*ddb0*/  SHF.L.U32 R8, R8, 0x1f, RZ ;  /* 0x0000001f08087819 */ /* 0x000fc800000006ff */
[----:B------:R-:W2:Y:S02]  /*ddc0*/  SYNCS.PHASECHK.TRANS64.TRYWAIT P0, [UR7+0x138], R8 ;  /* 0x00013808ff0075a7 */ /* 0x000ea40008001107 */
[----:B--2---:R-:W-:Y:S05]  /*ddd0*/  @!P0 BRA `(.L_x_84) ;  /* 0x0000000c00fc8947 */ /* 0x004fea0003800000 */
.L_x_147:
[----:B------:R-:W-:Y:S06]  /*dde0*/  BAR.ARV 0x2, 0x120 ;  /* 0x0084800000007b1d */ /* 0x000fec0000002000 */
[----:B------:R-:W-:Y:S05]  /*ddf0*/  BRA `(.L_x_85) ;  /* 0x0000000000347947 */ /* 0x000fea0003800000 */
.L_x_76:
[----:B------:R-:W-:Y:S05]  /*de00*/  BRA.U UP0, `(.L_x_86) ;  /* 0x00000001002c7547 */ /* 0x000fea000b800000 */
[----:B-1----:R-:W1:Y:S01]  /*de10*/  S2UR UR4, SR_CgaCtaId ;  /* 0x00000000000479c3 */ /* 0x002e620000008800 */
        /* <DEDUP_REMOVED lines=10> */
.L_x_86:
[----:B------:R-:W-:Y:S01]  /*dec0*/  NOP ;  /* 0x0000000000007918 */ /* 0x000fe20000000000 */
.L_x_85:
[----:B------:R-:W-:-:S09]  /*ded0*/  UISETP.NE.AND UP0, UPT, UR74, 0xc, UPT ;  /* 0x0000000c4a00788c */ /* 0x000fd2000bf05270 */
        /* <DEDUP_REMOVED lines=12> */
.L_x_87:
[----:B------:R-:W-:Y:S01]  /*dfa0*/  NOP ;  /* 0x0000000000007918 */ /* 0x000fe20000000000 */
[----:B-1-34-:R-:W-:Y:S05]  /*dfb0*/  EXIT ;  /* 0x000000000000794d */ /* 0x01afea0003800000 */
.L_x_12:
[----:B------:R-:W-:Y:S01]  /*dfc0*/  HFMA2 R6, -RZ, RZ, -0.0 , 0 ;  /* 0x80000000ff067431 */ /* 0x000fe200000001ff */
[----:B------:R-:W-:Y:S02]  /*dfd0*/  MOV R3, UR14 ;  /* 0x0000000e00037c02 */ /* 0x000fe40008000f00 */
[----:B------:R-:W-:-:S07]  /*dfe0*/  MOV R7, 0x80000000 ;  /* 0x8000000000077802 */ /* 0x000fce0000000f00 */
.L_x_88:
[----:B-1----:R1:W2:Y:S02]  /*dff0*/  SYNCS.PHASECHK.TRANS64.TRYWAIT P0, [R3+URZ+0x80], R7 ;  /* 0x00008007030075a7 */ /* 0x0022a400080011ff */
[----:B--2---:R-:W-:Y:S05]  /*e000*/  @!P0 NANOSLEEP.SYNCS 0x989680 ;  /* 0x009896800000895d */ /* 0x004fea0003900000 */
[----:B------:R-:W2:Y:S02]  /*e010*/  @!P0 SYNCS.PHASECHK.TRANS64 P0, [R3+URZ+0x80], R7 ;  /* 0x00008007030085a7 */ /* 0x000ea400080010ff */
[----:B--2---:R-:W-:Y:S05]  /*e020*/  @!P0 BRA `(.L_x_88) ;  /* 0xfffffffc00f08947 */ /* 0x004fea000383ffff */
[----:B------:R-:W-:Y:S05]  /*e030*/  BRA `(.L_x_89) ;  /* 0xffffff30009c7947 */ /* 0x000fea000383ffff */
.L_x_14:
[----:B------:R-:W-:Y:S01]  /*e040*/  HFMA2 R6, -RZ, RZ, -0.0 , 0 ;  /* 0x80000000ff067431 */ /* 0x000fe200000001ff */
[----:B--2---:R-:W-:Y:S02]  /*e050*/  MOV R3, UR14 ;  /* 0x0000000e00037c02 */ /* 0x004fe40008000f00 */
[----:B------:R-:W-:-:S07]  /*e060*/  MOV R7, 0x80000000 ;  /* 0x8000000000077802 */ /* 0x000fce0000000f00 */
.L_x_90:
[----:B-1----:R1:W2:Y:S02]  /*e070*/  SYNCS.PHASECHK.TRANS64.TRYWAIT P0, [R3+URZ+0x8], R7 ;  /* 0x00000807030075a7 */ /* 0x0022a400080011ff */
[----:B--2---:R-:W-:Y:S05]  /*e080*/  @!P0 NANOSLEEP.SYNCS 0x989680 ;  /* 0x009896800000895d */ /* 0x004fea0003900000 */
[----:B------:R-:W2:Y:S02]  /*e090*/  @!P0 SYNCS.PHASECHK.TRANS64 P0, [R3+URZ+0x8], R7 ;  /* 0x00000807030085a7 */ /* 0x000ea400080010ff */
[----:B--2---:R-:W-:Y:S05]  /*e0a0*/  @!P0 BRA `(.L_x_90) ;  /* 0xfffffffc00f08947 */ /* 0x004fea000383ffff */
[----:B------:R-:W-:Y:S05]  /*e0b0*/  BRA `(.L_x_91) ;  /* 0xffffff3400287947 */ /* 0x000fea000383ffff */
.L_x_16:
[----:B------:R-:W-:Y:S01]  /*e0c0*/  HFMA2 R4, -RZ, RZ, -0.0 , 0 ;  /* 0x80000000ff047431 */ /* 0x000fe200000001ff */
[----:B---3--:R-:W-:Y:S02]  /*e0d0*/  MOV R3, UR14 ;  /* 0x0000000e00037c02 */ /* 0x008fe40008000f00 */
[----:B------:R-:W-:-:S07]  /*e0e0*/  MOV R5, 0x80000000 ;  /* 0x8000000000057802 */ /* 0x000fce0000000f00 */
.L_x_92:
[----:B-1----:R1:W2:Y:S02]  /*e0f0*/  SYNCS.PHASECHK.TRANS64.TRYWAIT P0, [R3+URZ+0x88], R5 ;  /* 0x00008805030075a7 */ /* 0x0022a400080011ff */
[----:B--2---:R-:W-:Y:S05]  /*e100*/  @!P0 NANOSLEEP.SYNCS 0x989680 ;  /* 0x009896800000895d */ /* 0x004fea0003900000 */
[----:B------:R-:W2:Y:S02]  /*e110*/  @!P0 SYNCS.PHASECHK.TRANS64 P0, [R3+URZ+0x88], R5 ;  /* 0x00008805030085a7 */ /* 0x000ea400080010ff */
[----:B--2---:R-:W-:Y:S05]  /*e120*/  @!P0 BRA `(.L_x_92) ;  /* 0xfffffffc00f08947 */ /* 0x004fea000383ffff */
[----:B------:R-:W-:Y:S05]  /*e130*/  BRA `(.L_x_93) ;  /* 0xffffff3400a07947 */ /* 0x000fea000383ffff */
.L_x_18:
[----:B------:R-:W-:Y:S02]  /*e140*/  MOV R6, UR8 ;  /* 0x0000000800067c02 */ /* 0x000fe40008000f00 */
[----:B------:R-:W-:Y:S02]  /*e150*/  MOV R7, UR8 ;  /* 0x0000000800077c02 */ /* 0x000fe40008000f00 */
[----:B------:R-:W-:-:S07]  /*e160*/  MOV R4, UR5 ;  /* 0x0000000500047c02 */ /* 0x000fce0008000f00 */
.L_x_94:
[----:B-1----:R1:W2:Y:S02]  /*e170*/  SYNCS.PHASECHK.TRANS64.TRYWAIT P0, [R4+URZ+0x80], R7 ;  /* 0x00008007040075a7 */ /* 0x0022a400080011ff */
[----:B--2---:R-:W-:Y:S05]  /*e180*/  @!P0 NANOSLEEP.SYNCS 0x989680 ;  /* 0x009896800000895d */ /* 0x004fea0003900000 */
[----:B------:R-:W2:Y:S02]  /*e190*/  @!P0 SYNCS.PHASECHK.TRANS64 P0, [R4+URZ+0x80], R7 ;  /* 0x00008007040085a7 */ /* 0x000ea400080010ff */
[----:B--2---:R-:W-:Y:S05]  /*e1a0*/  @!P0 BRA `(.L_x_94) ;  /* 0xfffffffc00f08947 */ /* 0x004fea000383ffff */
[----:B------:R-:W-:Y:S05]  /*e1b0*/  BRA `(.L_x_95) ;  /* 0xffffff3800987947 */ /* 0x000fea000383ffff */
.L_x_20:
[----:B------:R-:W-:Y:S02]  /*e1c0*/  MOV R6, UR7 ;  /* 0x0000000700067c02 */ /* 0x000fe40008000f00 */
[----:B-1----:R-:W-:Y:S02]  /*e1d0*/  MOV R7, UR7 ;  /* 0x0000000700077c02 */ /* 0x002fe40008000f00 */
[----:B------:R-:W-:-:S07]  /*e1e0*/  MOV R3, UR6 ;  /* 0x0000000600037c02 */ /* 0x000fce0008000f00 */
.L_x_96:
[----:B-1----:R1:W3:Y:S02]  /*e1f0*/  SYNCS.PHASECHK.TRANS64.TRYWAIT P0, [R3+URZ+0x80], R7 ;  /* 0x00008007030075a7 */ /* 0x0022e400080011ff */
[----:B---3--:R-:W-:Y:S05]  /*e200*/  @!P0 NANOSLEEP.SYNCS 0x989680 ;  /* 0x009896800000895d */ /* 0x008fea0003900000 */
[----:B------:R-:W3:Y:S02]  /*e210*/  @!P0 SYNCS.PHASECHK.TRANS64 P0, [R3+URZ+0x80], R7 ;  /* 0x00008007030085a7 */ /* 0x000ee400080010ff */
[----:B---3--:R-:W-:Y:S05]  /*e220*/  @!P0 BRA `(.L_x_96) ;  /* 0xfffffffc00f08947 */ /* 0x008fea000383ffff */
[----:B------:R-:W-:Y:S05]  /*e230*/  BRA `(.L_x_97) ;  /* 0xffffff3800a47947 */ /* 0x000fea000383ffff */
.L_x_23:
[----:B------:R-:W-:Y:S01]  /*e240*/  MOV R3, UR5 ;  /* 0x0000000500037c02 */ /* 0x000fe20008000f00 */
[----:B------:R-:W-:-:S06]  /*e250*/  UMOV UR7, UR6 ;  /* 0x0000000600077c82 */ /* 0x000fcc0008000000 */
.L_x_98:
[----:B------:R-:W-:Y:S02]  /*e260*/  MOV R6, UR6 ;  /* 0x0000000600067c02 */ /* 0x000fe40008000f00 */
[----:B-1----:R-:W-:-:S04]  /*e270*/  MOV R7, UR7 ;  /* 0x0000000700077c02 */ /* 0x002fc80008000f00 */
[----:B------:R1:W2:Y:S03]  /*e280*/  SYNCS.PHASECHK.TRANS64.TRYWAIT P0, [R3+URZ+0x80], R7 ;  /* 0x00008007030075a7 */ /* 0x0002a600080011ff */
[----:B--2---:R-:W-:Y:S05]  /*e290*/  @!P0 NANOSLEEP.SYNCS 0x989680 ;  /* 0x009896800000895d */ /* 0x004fea0003900000 */
[----:B------:R-:W2:Y:S02]  /*e2a0*/  @!P0 SYNCS.PHASECHK.TRANS64 P0, [R3+URZ+0x80], R7 ;  /* 0x00008007030085a7 */ /* 0x000ea400080010ff */
[----:B--2---:R-:W-:Y:S05]  /*e2b0*/  @!P0 BRA `(.L_x_98) ;  /* 0xfffffffc00e88947 */ /* 0x004fea000383ffff */
[----:B------:R-:W-:Y:S05]  /*e2c0*/  BRA `(.L_x_99) ;  /* 0xffffff4000047947 */ /* 0x000fea000383ffff */
.L_x_25:
[----:B------:R-:W-:Y:S02]  /*e2d0*/  MOV R3, UR4 ;  /* 0x0000000400037c02 */ /* 0x000fe40008000f00 */
[----:B------:R-:W-:-:S07]  /*e2e0*/  MOV R5, R4 ;  /* 0x0000000400057202 */ /* 0x000fce0000000f00 */
.L_x_100:
[----:B-1----:R1:W2:Y:S02]  /*e2f0*/  SYNCS.PHASECHK.TRANS64.TRYWAIT P0, [R3+URZ+0x8], R5 ;  /* 0x00000805030075a7 */ /* 0x0022a400080011ff */
[----:B--2---:R-:W-:Y:S05]  /*e300*/  @!P0 NANOSLEEP.SYNCS 0x989680 ;  /* 0x009896800000895d */ /* 0x004fea0003900000 */
[----:B------:R-:W2:Y:S02]  /*e310*/  @!P0 SYNCS.PHASECHK.TRANS64 P0, [R3+URZ+0x8], R5 ;  /* 0x00000805030085a7 */ /* 0x000ea400080010ff */
[----:B--2---:R-:W-:Y:S05]  /*e320*/  @!P0 BRA `(.L_x_100) ;  /* 0xfffffffc00f08947 */ /* 0x004fea000383ffff */
[----:B------:R-:W-:Y:S05]  /*e330*/  BRA `(.L_x_101) ;  /* 0xffffff4000087947 */ /* 0x000fea000383ffff */
.L_x_27:
[----:B-1----:R-:W-:Y:S02]  /*e340*/  MOV R3, UR4 ;  /* 0x0000000400037c02 */ /* 0x002fe40008000f00 */
[----:B------:R-:W-:-:S07]  /*e350*/  MOV R5, R4 ;  /* 0x0000000400057202 */ /* 0x000fce0000000f00 */
.L_x_102:
[----:B-1----:R1:W2:Y:S02]  /*e360*/  SYNCS.PHASECHK.TRANS64.TRYWAIT P0, [R3+URZ+0x8], R5 ;  /* 0x00000805030075a7 */ /* 0x0022a400080011ff */
[----:B--2---:R-:W-:Y:S05]  /*e370*/  @!P0 NANOSLEEP.SYNCS 0x989680 ;  /* 0x009896800000895d */ /* 0x004fea0003900000 */
[----:B------:R-:W2:Y:S02]  /*e380*/  @!P0 SYNCS.PHASECHK.TRANS64 P0, [R3+URZ+0x8], R5 ;  /* 0x00000805030085a7 */ /* 0x000ea400080010ff */
[----:B--2---:R-:W-:Y:S05]  /*e390*/  @!P0 BRA `(.L_x_102) ;  /* 0xfffffffc00f08947 */ /* 0x004fea000383ffff */
[----:B------:R-:W-:Y:S05]  /*e3a0*/  BRA `(.L_x_26) ;  /* 0xffffff40000c7947 */ /* 0x000fea000383ffff */
.L_x_34:
[----:B------:R-:W-:-:S07]  /*e3b0*/  MOV R5, R4 ;  /* 0x0000000400057202 */ /* 0x000fce0000000f00 */
.L_x_103:
[----:B-1----:R1:W2:Y:S02]  /*e3c0*/  SYNCS.PHASECHK.TRANS64.TRYWAIT P0, [R6+URZ], R5 ;  /* 0x00000005060075a7 */ /* 0x0022a400080011ff */
[----:B--2---:R-:W-:Y:S05]  /*e3d0*/  @!P0 NANOSLEEP.SYNCS 0x989680 ;  /* 0x009896800000895d */ /* 0x004fea0003900000 */
[----:B------:R-:W2:Y:S02]  /*e3e0*/  @!P0 SYNCS.PHASECHK.TRANS64 P0, [R6+URZ], R5 ;  /* 0x00000005060085a7 */ /* 0x000ea400080010ff */
[----:B--2---:R-:W-:Y:S05]  /*e3f0*/  @!P0 BRA `(.L_x_103) ;  /* 0xfffffffc00f08947 */ /* 0x004fea000383ffff */
[----:B------:R-:W-:Y:S05]  /*e400*/  BRA `(.L_x_33) ;  /* 0xffffff4000dc7947 */ /* 0x000fea000383ffff */
.L_x_37:
[----:B------:R-:W-:-:S07]  /*e410*/  MOV R9, R8 ;  /* 0x0000000800097202 */ /* 0x000fce0000000f00 */
.L_x_104:
[----:B-1----:R1:W2:Y:S02]  /*e420*/  SYNCS.PHASECHK.TRANS64.TRYWAIT P0, [R4+URZ], R9 ;  /* 0x00000009040075a7 */ /* 0x0022a400080011ff */
[----:B--2---:R-:W-:Y:S05]  /*e430*/  @!P0 NANOSLEEP.SYNCS 0x989680 ;  /* 0x009896800000895d */ /* 0x004fea0003900000 */
[----:B------:R-:W2:Y:S02]  /*e440*/  @!P0 SYNCS.PHASECHK.TRANS64 P0, [R4+URZ], R9 ;  /* 0x00000009040085a7 */ /* 0x000ea400080010ff */
[----:B--2---:R-:W-:Y:S05]  /*e450*/  @!P0 BRA `(.L_x_104) ;  /* 0xfffffffc00f08947 */ /* 0x004fea000383ffff */
[----:B------:R-:W-:Y:S05]  /*e460*/  BRA `(.L_x_36) ;  /* 0xffffff4400547947 */ /* 0x000fea000383ffff */
.L_x_39:
[----:B------:R-:W-:-:S07]  /*e470*/  MOV R3, UR4 ;  /* 0x0000000400037c02 */ /* 0x000fce0008000f00 */
.L_x_105:
[----:B-1----:R1:W2:Y:S02]  /*e480*/  SYNCS.PHASECHK.TRANS64.TRYWAIT P0, [R3+URZ], RZ ;  /* 0x000000ff030075a7 */ /* 0x0022a400080011ff */
[----:B--2---:R-:W-:Y:S05]  /*e490*/  @!P0 NANOSLEEP.SYNCS 0x989680 ;  /* 0x009896800000895d */ /* 0x004fea0003900000 */
[----:B------:R-:W2:Y:S02]  /*e4a0*/  @!P0 SYNCS.PHASECHK.TRANS64 P0, [R3+URZ], RZ ;  /* 0x000000ff030085a7 */ /* 0x000ea400080010ff */
[----:B--2---:R-:W-:Y:S05]  /*e4b0*/  @!P0 BRA `(.L_x_105) ;  /* 0xfffffffc00f08947 */ /* 0x004fea000383ffff */
[----:B------:R-:W-:Y:S05]  /*e4c0*/  BRA `(.L_x_106) ;  /* 0xffffff4800e47947 */ /* 0x000fea000383ffff */
.L_x_40:
[----:B------:R-:W-:-:S07]  /*e4d0*/  MOV R3, UR4 ;  /* 0x0000000400037c02 */ /* 0x000fce0008000f00 */
.L_x_107:
[----:B-1----:R1:W2:Y:S02]  /*e4e0*/  SYNCS.PHASECHK.TRANS64.TRYWAIT P0, [R3+URZ+0x10], RZ ;  /* 0x000010ff030075a7 */ /* 0x0022a400080011ff */
[----:B--2---:R-:W-:Y:S05]  /*e4f0*/  @!P0 NANOSLEEP.SYNCS 0x989680 ;  /* 0x009896800000895d */ /* 0x004fea0003900000 */
[----:B------:R-:W2:Y:S02]  /*e500*/  @!P0 SYNCS.PHASECHK.TRANS64 P0, [R3+URZ+0x10], RZ ;  /* 0x000010ff030085a7 */ /* 0x000ea400080010ff */
[----:B--2---:R-:W-:Y:S05]  /*e510*/  @!P0 BRA `(.L_x_107) ;  /* 0xfffffffc00f08947 */ /* 0x004fea000383ffff */
[----:B------:R-:W-:Y:S05]  /*e520*/  BRA `(.L_x_108) ;  /* 0xffffff4c009c7947 */ /* 0x000fea000383ffff */
.L_x_42:
[----:B------:R-:W-:Y:S02]  /*e530*/  MOV R9, UR20 ;  /* 0x0000001400097c02 */ /* 0x000fe40008000f00 */
[----:B------:R-:W-:Y:S07]  /*e540*/  MOV R10, R11 ;  /* 0x0000000b000a7202 */ /* 0x000fee0000000f00 */
.L_x_109:
[----:B-1----:R1:W2:Y:S02]  /*e550*/  SYNCS.PHASECHK.TRANS64.TRYWAIT P0, [R9+URZ+0x10], R11 ;  /* 0x0000100b090075a7 */ /* 0x0022a400080011ff */
[----:B--2---:R-:W-:Y:S05]  /*e560*/  @!P0 NANOSLEEP.SYNCS 0x989680 ;  /* 0x009896800000895d */ /* 0x004fea0003900000 */
[----:B------:R-:W2:Y:S02]  /*e570*/  @!P0 SYNCS.PHASECHK.TRANS64 P0, [R9+URZ+0x10], R11 ;  /* 0x0000100b090085a7 */ /* 0x000ea400080010ff */
[----:B--2---:R-:W-:Y:S05]  /*e580*/  @!P0 BRA `(.L_x_109) ;  /* 0xfffffffc00f08947 */ /* 0x004fea000383ffff */
[----:B------:R-:W-:Y:S05]  /*e590*/  BRA `(.L_x_110) ;  /* 0xffffff50006c7947 */ /* 0x000fea000383ffff */
.L_x_43:
[----:B------:R-:W-:Y:S02]  /*e5a0*/  MOV R14, UR7 ;  /* 0x00000007000e7c02 */ /* 0x000fe40008000f00 */
[----:B------:R-:W-:Y:S02]  /*e5b0*/  MOV R15, UR7 ;  /* 0x00000007000f7c02 */ /* 0x000fe40008000f00 */
[----:B------:R-:W-:Y:S07]  /*e5c0*/  MOV R11, UR4 ;  /* 0x00000004000b7c02 */ /* 0x000fee0008000f00 */
.L_x_111:
[----:B-1----:R1:W2:Y:S02]  /*e5d0*/  SYNCS.PHASECHK.TRANS64.TRYWAIT P0, [R11+URZ+0xf8], R15 ;  /* 0x0000f80f0b0075a7 */ /* 0x0022a400080011ff */
[----:B--2---:R-:W-:Y:S05]  /*e5e0*/  @!P0 NANOSLEEP.SYNCS 0x989680 ;  /* 0x009896800000895d */ /* 0x004fea0003900000 */
[----:B------:R-:W2:Y:S02]  /*e5f0*/  @!P0 SYNCS.PHASECHK.TRANS64 P0, [R11+URZ+0xf8], R15 ;  /* 0x0000f80f0b0085a7 */ /* 0x000ea400080010ff */
[----:B--2---:R-:W-:Y:S05]  /*e600*/  @!P0 BRA `(.L_x_111) ;  /* 0xfffffffc00f08947 */ /* 0x004fea000383ffff */
[----:B------:R-:W-:Y:S05]  /*e610*/  BRA `(.L_x_112) ;  /* 0xffffff5000b87947 */ /* 0x000fea000383ffff */
.L_x_44:
[----:B------:R-:W-:Y:S02]  /*e620*/  MOV R14, UR7 ;  /* 0x00000007000e7c02 */ /* 0x000fe40008000f00 */
[----:B------:R-:W-:Y:S02]  /*e630*/  MOV R15, UR7 ;  /* 0x00000007000f7c02 */ /* 0x000fe40008000f00 */
[----:B------:R-:W-:Y:S07]  /*e640*/  MOV R9, UR4 ;  /* 0x0000000400097c02 */ /* 0x000fee0008000f00 */
.L_x_113:
[----:B-1----:R1:W2:Y:S02]  /*e650*/  SYNCS.PHASECHK.TRANS64.TRYWAIT P0, [R9+URZ+0x100], R15 ;  /* 0x0001000f090075a7 */ /* 0x0022a400080011ff */
[----:B--2---:R-:W-:Y:S05]  /*e660*/  @!P0 NANOSLEEP.SYNCS 0x989680 ;  /* 0x009896800000895d */ /* 0x004fea0003900000 */
[----:B------:R-:W2:Y:S02]  /*e670*/  @!P0 SYNCS.PHASECHK.TRANS64 P0, [R9+URZ+0x100], R15 ;  /* 0x0001000f090085a7 */ /* 0x000ea400080010ff */
[----:B--2---:R-:W-:Y:S05]  /*e680*/  @!P0 BRA `(.L_x_113) ;  /* 0xfffffffc00f08947 */ /* 0x004fea000383ffff */
[----:B------:R-:W-:Y:S05]  /*e690*/  BRA `(.L_x_114) ;  /* 0xffffff54003c7947 */ /* 0x000fea000383ffff */
.L_x_45:
[----:B-1----:R-:W-:Y:S02]  /*e6a0*/  MOV R9, UR12 ;  /* 0x0000000c00097c02 */ /* 0x002fe40008000f00 */
[----:B------:R-:W-:Y:S07]  /*e6b0*/  MOV R11, R10 ;  /* 0x0000000a000b7202 */ /* 0x000fee0000000f00 */
.L_x_115:
[----:B-1----:R1:W2:Y:S02]  /*e6c0*/  SYNCS.PHASECHK.TRANS64.TRYWAIT P0, [R9+URZ+0x10], R11 ;  /* 0x0000100b090075a7 */ /* 0x0022a400080011ff */
[----:B--2---:R-:W-:Y:S05]  /*e6d0*/  @!P0 NANOSLEEP.SYNCS 0x989680 ;  /* 0x009896800000895d */ /* 0x004fea0003900000 */
[----:B------:R-:W2:Y:S02]  /*e6e0*/  @!P0 SYNCS.PHASECHK.TRANS64 P0, [R9+URZ+0x10], R11 ;  /* 0x0000100b090085a7 */ /* 0x000ea400080010ff */
[----:B--2---:R-:W-:Y:S05]  /*e6f0*/  @!P0 BRA `(.L_x_115) ;  /* 0xfffffffc00f08947 */ /* 0x004fea000383ffff */
[----:B------:R-:W-:Y:S05]  /*e700*/  BRA `(.L_x_116) ;  /* 0xffffff5400347947 */ /* 0x000fea000383ffff */
.L_x_47:
[----:B-1----:R-:W-:Y:S02]  /*e710*/  MOV R3, UR18 ;  /* 0x0000001200037c02 */ /* 0x002fe40008000f00 */
[----:B------:R-:W-:-:S07]  /*e720*/  MOV R13, R12 ;  /* 0x0000000c000d7202 */ /* 0x000fce0000000f00 */
.L_x_117:
[----:B-1----:R1:W2:Y:S02]  /*e730*/  SYNCS.PHASECHK.TRANS64.TRYWAIT P0, [R3+URZ+0x10], R13 ;  /* 0x0000100d030075a7 */ /* 0x0022a400080011ff */
[----:B--2---:R-:W-:Y:S05]  /*e740*/  @!P0 NANOSLEEP.SYNCS 0x989680 ;  /* 0x009896800000895d */ /* 0x004fea0003900000 */
[----:B------:R-:W2:Y:S02]  /*e750*/  @!P0 SYNCS.PHASECHK.TRANS64 P0, [R3+URZ+0x10], R13 ;  /* 0x0000100d030085a7 */ /* 0x000ea400080010ff */
[----:B--2---:R-:W-:Y:S05]  /*e760*/  @!P0 BRA `(.L_x_117) ;  /* 0xfffffffc00f08947 */ /* 0x004fea000383ffff */
[----:B------:R-:W-:Y:S05]  /*e770*/  BRA `(.L_x_118) ;  /* 0xffffff5400e87947 */ /* 0x000fea000383ffff */
.L_x_48:
[----:B------:R-:W-:Y:S02]  /*e780*/  MOV R6, UR29 ;  /* 0x0000001d00067c02 */ /* 0x000fe40008000f00 */
[----:B------:R-:W-:Y:S02]  /*e790*/  MOV R7, UR29 ;  /* 0x0000001d00077c02 */ /* 0x000fe40008000f00 */
[----:B------:R-:W-:-:S07]  /*e7a0*/  MOV R4, UR4 ;  /* 0x0000000400047c02 */ /* 0x000fce0008000f00 */
.L_x_119:
[----:B-1----:R1:W2:Y:S02]  /*e7b0*/  SYNCS.PHASECHK.TRANS64.TRYWAIT P0, [R4+URZ+0xf8], R7 ;  /* 0x0000f807040075a7 */ /* 0x0022a400080011ff */
[----:B--2---:R-:W-:Y:S05]  /*e7c0*/  @!P0 NANOSLEEP.SYNCS 0x989680 ;  /* 0x009896800000895d */ /* 0x004fea0003900000 */
[----:B------:R-:W2:Y:S02]  /*e7d0*/  @!P0 SYNCS.PHASECHK.TRANS64 P0, [R4+URZ+0xf8], R7 ;  /* 0x0000f807040085a7 */ /* 0x000ea400080010ff */
[----:B--2---:R-:W-:Y:S05]  /*e7e0*/  @!P0 BRA `(.L_x_119) ;  /* 0xfffffffc00f08947 */ /* 0x004fea000383ffff */
[----:B------:R-:W-:Y:S05]  /*e7f0*/  BRA `(.L_x_120) ;  /* 0xffffff5800a07947 */ /* 0x000fea000383ffff */
.L_x_49:
[----:B------:R-:W-:Y:S01]  /*e800*/  MOV R3, UR4 ;  /* 0x0000000400037c02 */ /* 0x000fe20008000f00 */
[----:B------:R-:W-:Y:S01]  /*e810*/  UMOV UR10, UR29 ;  /* 0x0000001d000a7c82 */ /* 0x000fe20008000000 */
[----:B------:R-:W-:-:S05]  /*e820*/  UMOV UR11, UR29 ;  /* 0x0000001d000b7c82 */ /* 0x000fca0008000000 */
.L_x_121:
[----:B------:R-:W-:Y:S02]  /*e830*/  MOV R4, UR10 ;  /* 0x0000000a00047c02 */ /* 0x000fe40008000f00 */
[----:B-1----:R-:W-:-:S04]  /*e840*/  MOV R5, UR11 ;  /* 0x0000000b00057c02 */ /* 0x002fc80008000f00 */
[----:B------:R1:W2:Y:S03]  /*e850*/  SYNCS.PHASECHK.TRANS64.TRYWAIT P0, [R3+URZ+0x100], R5 ;  /* 0x00010005030075a7 */ /* 0x0002a600080011ff */
[----:B--2---:R-:W-:Y:S05]  /*e860*/  @!P0 NANOSLEEP.SYNCS 0x989680 ;  /* 0x009896800000895d */ /* 0x004fea0003900000 */
[----:B------:R-:W2:Y:S02]  /*e870*/  @!P0 SYNCS.PHASECHK.TRANS64 P0, [R3+URZ+0x100], R5 ;  /* 0x00010005030085a7 */ /* 0x000ea400080010ff */
[----:B--2---:R-:W-:Y:S05]  /*e880*/  @!P0 BRA `(.L_x_121) ;  /* 0xfffffffc00e88947 */ /* 0x004fea000383ffff */
[----:B------:R-:W-:Y:S05]  /*e890*/  BRA `(.L_x_122) ;  /* 0xffffff5800f07947 */ /* 0x000fea000383ffff */
.L_x_50:
[----:B------:R-:W-:-:S07]  /*e8a0*/  MOV R3, UR4 ;  /* 0x0000000400037c02 */ /* 0x000fce0008000f00 */
.L_x_123:
[----:B-1----:R1:W2:Y:S02]  /*e8b0*/  SYNCS.PHASECHK.TRANS64.TRYWAIT P0, [R3+URZ+0x160], RZ ;  /* 0x000160ff030075a7 */ /* 0x0022a400080011ff */
[----:B--2---:R-:W-:Y:S05]  /*e8c0*/  @!P0 NANOSLEEP.SYNCS 0x989680 ;  /* 0x009896800000895d */ /* 0x004fea0003900000 */
[----:B------:R-:W2:Y:S02]  /*e8d0*/  @!P0 SYNCS.PHASECHK.TRANS64 P0, [R3+URZ+0x160], RZ ;  /* 0x000160ff030085a7 */ /* 0x000ea400080010ff */
[----:B--2---:R-:W-:Y:S05]  /*e8e0*/  @!P0 BRA `(.L_x_123) ;  /* 0xfffffffc00f08947 */ /* 0x004fea000383ffff */
[----:B------:R-:W-:Y:S05]  /*e8f0*/  BRA `(.L_x_124) ;  /* 0xffffff5c00287947 */ /* 0x000fea000383ffff */
.L_x_57:
[----:B------:R-:W-:-:S07]  /*e900*/  MOV R3, UR4 ;  /* 0x0000000400037c02 */ /* 0x000fce0008000f00 */
.L_x_125:
[----:B-1----:R1:W2:Y:S02]  /*e910*/  SYNCS.PHASECHK.TRANS64.TRYWAIT P0, [R3+URZ+0x130], RZ ;  /* 0x000130ff030075a7 */ /* 0x0022a400080011ff */
[----:B--2---:R-:W-:Y:S05]  /*e920*/  @!P0 NANOSLEEP.SYNCS 0x989680 ;  /* 0x009896800000895d */ /* 0x004fea0003900000 */
[----:B------:R-:W2:Y:S02]  /*e930*/  @!P0 SYNCS.PHASECHK.TRANS64 P0, [R3+URZ+0x130], RZ ;  /* 0x000130ff030085a7 */ /* 0x000ea400080010ff */
[----:B--2---:R-:W-:Y:S05]  /*e940*/  @!P0 BRA `(.L_x_125) ;  /* 0xfffffffc00f08947 */ /* 0x004fea000383ffff */
[----:B------:R-:W-:Y:S05]  /*e950*/  BRA `(.L_x_126) ;  /* 0xffffff6400007947 */ /* 0x000fea000383ffff */
.L_x_61:
[----:B------:R-:W-:Y:S02]  /*e960*/  MOV R3, UR8 ;  /* 0x0000000800037c02 */ /* 0x000fe40008000f00 */
[----:B------:R-:W-:Y:S02]  /*e970*/  MOV R4, 0x80000000 ;  /* 0x8000000000047802 */ /* 0x000fe40000000f00 */
[----:B------:R-:W-:-:S07]  /*e980*/  MOV R5, 0x80000000 ;  /* 0x8000000000057802 */ /* 0x000fce0000000f00 */
.L_x_127:
[----:B-1----:R1:W2:Y:S02]  /*e990*/  SYNCS.PHASECHK.TRANS64.TRYWAIT P0, [R3+URZ+0x128], R5 ;  /* 0x00012805030075a7 */ /* 0x0022a400080011ff */
[----:B--2---:R-:W-:Y:S05]  /*e9a0*/  @!P0 NANOSLEEP.SYNCS 0x989680 ;  /* 0x009896800000895d */ /* 0x004fea0003900000 */
[----:B------:R-:W2:Y:S02]  /*e9b0*/  @!P0 SYNCS.PHASECHK.TRANS64 P0, [R3+URZ+0x128], R5 ;  /* 0x00012805030085a7 */ /* 0x000ea400080010ff */
[----:B--2---:R-:W-:Y:S05]  /*e9c0*/  @!P0 BRA `(.L_x_127) ;  /* 0xfffffffc00f08947 */ /* 0x004fea000383ffff */
[----:B------:R-:W-:Y:S05]  /*e9d0*/  BRA `(.L_x_128) ;  /* 0xffffff64009c7947 */ /* 0x000fea000383ffff */
.L_x_62:
[----:B------:R-:W-:-:S07]  /*e9e0*/  MOV R4, UR8 ;  /* 0x0000000800047c02 */ /* 0x000fce0008000f00 */
.L_x_129:
[----:B-1----:R1:W2:Y:S02]  /*e9f0*/  SYNCS.PHASECHK.TRANS64.TRYWAIT P0, [R4+URZ+0xf0], RZ ;  /* 0x0000f0ff040075a7 */ /* 0x0022a400080011ff */
[----:B--2---:R-:W-:Y:S05]  /*ea00*/  @!P0 NANOSLEEP.SYNCS 0x989680 ;  /* 0x009896800000895d */ /* 0x004fea0003900000 */
[----:B------:R-:W2:Y:S02]  /*ea10*/  @!P0 SYNCS.PHASECHK.TRANS64 P0, [R4+URZ+0xf0], RZ ;  /* 0x0000f0ff040085a7 */ /* 0x000ea400080010ff */
[----:B--2---:R-:W-:Y:S05]  /*ea20*/  @!P0 BRA `(.L_x_129) ;  /* 0xfffffffc00f08947 */ /* 0x004fea000383ffff */
[----:B------:R-:W-:Y:S05]  /*ea30*/  BRA `(.L_x_130) ;  /* 0xffffff6800787947 */ /* 0x000fea000383ffff */
.L_x_63:
[----:B------:R-:W-:-:S07]  /*ea40*/  MOV R3, UR8 ;  /* 0x0000000800037c02 */ /* 0x000fce0008000f00 */
.L_x_131:
[----:B-1----:R1:W2:Y:S02]  /*ea50*/  SYNCS.PHASECHK.TRANS64.TRYWAIT P0, [R3+URZ+0x128], RZ ;  /* 0x000128ff030075a7 */ /* 0x0022a400080011ff */
[----:B--2---:R-:W-:Y:S05]  /*ea60*/  @!P0 NANOSLEEP.SYNCS 0x989680 ;  /* 0x009896800000895d */ /* 0x004fea0003900000 */
[----:B------:R-:W2:Y:S02]  /*ea70*/  @!P0 SYNCS.PHASECHK.TRANS64 P0, [R3+URZ+0x128], RZ ;  /* 0x000128ff030085a7 */ /* 0x000ea400080010ff */
[----:B--2---:R-:W-:Y:S05]  /*ea80*/  @!P0 BRA `(.L_x_131) ;  /* 0xfffffffc00f08947 */ /* 0x004fea000383ffff */
[----:B------:R-:W-:Y:S05]  /*ea90*/  BRA `(.L_x_132) ;  /* 0xffffff9000087947 */ /* 0x000fea000383ffff */
.L_x_65:
[----:B------:R-:W-:Y:S02]  /*eaa0*/  MOV R6, UR4 ;  /* 0x0000000400067c02 */ /* 0x000fe40008000f00 */
[----:B------:R-:W-:Y:S02]  /*eab0*/  MOV R7, UR4 ;  /* 0x0000000400077c02 */ /* 0x000fe40008000f00 */
[----:B------:R-:W-:-:S07]  /*eac0*/  MOV R4, UR8 ;  /* 0x0000000800047c02 */ /* 0x000fce0008000f00 */
.L_x_133:
[----:B---3--:R3:W4:Y:S02]  /*ead0*/  SYNCS.PHASECHK.TRANS64.TRYWAIT P0, [R4+URZ+0xf0], R7 ;  /* 0x0000f007040075a7 */ /* 0x00872400080011ff */
[----:B----4-:R-:W-:Y:S05]  /*eae0*/  @!P0 NANOSLEEP.SYNCS 0x989680 ;  /* 0x009896800000895d */ /* 0x010fea0003900000 */
[----:B------:R-:W4:Y:S02]  /*eaf0*/  @!P0 SYNCS.PHASECHK.TRANS64 P0, [R4+URZ+0xf0], R7 ;  /* 0x0000f007040085a7 */ /* 0x000f2400080010ff */
[----:B----4-:R-:W-:Y:S05]  /*eb00*/  @!P0 BRA `(.L_x_133) ;  /* 0xfffffffc00f08947 */ /* 0x010fea000383ffff */
[----:B------:R-:W-:Y:S05]  /*eb10*/  BRA `(.L_x_134) ;  /* 0xffffff9000487947 */ /* 0x000fea000383ffff */
.L_x_66:
[----:B------:R-:W-:Y:S02]  /*eb20*/  MOV R6, UR4 ;  /* 0x0000000400067c02 */ /* 0x000fe40008000f00 */
[----:B------:R-:W-:Y:S02]  /*eb30*/  MOV R7, UR4 ;  /* 0x0000000400077c02 */ /* 0x000fe40008000f00 */
[----:B------:R-:W-:-:S07]  /*eb40*/  MOV R4, UR8 ;  /* 0x0000000800047c02 */ /* 0x000fce0008000f00 */
.L_x_135:
[----:B-1----:R1:W2:Y:S02]  /*eb50*/  SYNCS.PHASECHK.TRANS64.TRYWAIT P0, [R4+URZ+0x128], R7 ;  /* 0x00012807040075a7 */ /* 0x0022a400080011ff */
[----:B--2---:R-:W-:Y:S05]  /*eb60*/  @!P0 NANOSLEEP.SYNCS 0x989680 ;  /* 0x009896800000895d */ /* 0x004fea0003900000 */
[----:B------:R-:W2:Y:S02]  /*eb70*/  @!P0 SYNCS.PHASECHK.TRANS64 P0, [R4+URZ+0x128], R7 ;  /* 0x00012807040085a7 */ /* 0x000ea400080010ff */
[----:B--2---:R-:W-:Y:S05]  /*eb80*/  @!P0 BRA `(.L_x_135) ;  /* 0xfffffffc00f08947 */ /* 0x004fea000383ffff */
[----:B------:R-:W-:Y:S05]  /*eb90*/  BRA `(.L_x_136) ;  /* 0xffffffb000a07947 */ /* 0x000fea000383ffff */
.L_x_69:
[----:B------:R-:W-:Y:S02]  /*eba0*/  MOV R6, UR4 ;  /* 0x0000000400067c02 */ /* 0x000fe40008000f00 */
[----:B------:R-:W-:Y:S02]  /*ebb0*/  MOV R7, UR4 ;  /* 0x0000000400077c02 */ /* 0x000fe40008000f00 */
[----:B------:R-:W-:-:S07]  /*ebc0*/  MOV R4, UR7 ;  /* 0x0000000700047c02 */ /* 0x000fce0008000f00 */
.L_x_137:
[----:B-1----:R1:W2:Y:S02]  /*ebd0*/  SYNCS.PHASECHK.TRANS64.TRYWAIT P0, [R4+URZ+0xf0], R7 ;  /* 0x0000f007040075a7 */ /* 0x0022a400080011ff */
[----:B--2---:R-:W-:Y:S05]  /*ebe0*/  @!P0 NANOSLEEP.SYNCS 0x989680 ;  /* 0x009896800000895d */ /* 0x004fea0003900000 */
[----:B------:R-:W2:Y:S02]  /*ebf0*/  @!P0 SYNCS.PHASECHK.TRANS64 P0, [R4+URZ+0xf0], R7 ;  /* 0x0000f007040085a7 */ /* 0x000ea400080010ff */
[----:B--2---:R-:W-:Y:S05]  /*ec00*/  @!P0 BRA `(.L_x_137) ;  /* 0xfffffffc00f08947 */ /* 0x004fea000383ffff */
[----:B------:R-:W-:Y:S05]  /*ec10*/  BRA `(.L_x_138) ;  /* 0xffffffb800107947 */ /* 0x000fea000383ffff */
.L_x_70:
[----:B------:R-:W-:Y:S02]  /*ec20*/  MOV R6, UR4 ;  /* 0x0000000400067c02 */ /* 0x000fe40008000f00 */
[----:B------:R-:W-:Y:S02]  /*ec30*/  MOV R7, UR4 ;  /* 0x0000000400077c02 */ /* 0x000fe40008000f00 */
[----:B------:R-:W-:-:S07]  /*ec40*/  MOV R4, UR7 ;  /* 0x0000000700047c02 */ /* 0x000fce0008000f00 */
.L_x_139:
[----:B-1----:R1:W2:Y:S02]  /*ec50*/  SYNCS.PHASECHK.TRANS64.TRYWAIT P0, [R4+URZ+0x128], R7 ;  /* 0x00012807040075a7 */ /* 0x0022a400080011ff */
[----:B--2---:R-:W-:Y:S05]  /*ec60*/  @!P0 NANOSLEEP.SYNCS 0x989680 ;  /* 0x009896800000895d */ /* 0x004fea0003900000 */
[----:B------:R-:W2:Y:S02]  /*ec70*/  @!P0 SYNCS.PHASECHK.TRANS64 P0, [R4+URZ+0x128], R7 ;  /* 0x00012807040085a7 */ /* 0x000ea400080010ff */
[----:B--2---:R-:W-:Y:S05]  /*ec80*/  @!P0 BRA `(.L_x_139) ;  /* 0xfffffffc00f08947 */ /* 0x004fea000383ffff */
[----:B------:R-:W-:Y:S05]  /*ec90*/  BRA `(.L_x_140) ;  /* 0xffffffd000a07947 */ /* 0x000fea000383ffff */
.L_x_72:
[----:B---3--:R-:W-:Y:S02]  /*eca0*/  MOV R4, UR4 ;  /* 0x0000000400047c02 */ /* 0x008fe40008000f00 */
[----:B------:R-:W-:-:S07]  /*ecb0*/  MOV R5, UR4 ;  /* 0x0000000400057c02 */ /* 0x000fce0008000f00 */
.L_x_141:
[----:B-1----:R1:W2:Y:S02]  /*ecc0*/  SYNCS.PHASECHK.TRANS64.TRYWAIT P0, [R3+URZ+0x128], R5 ;  /* 0x00012805030075a7 */ /* 0x0022a400080011ff */
[----:B--2---:R-:W-:Y:S05]  /*ecd0*/  @!P0 NANOSLEEP.SYNCS 0x989680 ;  /* 0x009896800000895d */ /* 0x004fea0003900000 */
[----:B------:R-:W2:Y:S02]  /*ece0*/  @!P0 SYNCS.PHASECHK.TRANS64 P0, [R3+URZ+0x128], R5 ;  /* 0x00012805030085a7 */ /* 0x000ea400080010ff */
[----:B--2---:R-:W-:Y:S05]  /*ecf0*/  @!P0 BRA `(.L_x_141) ;  /* 0xfffffffc00f08947 */ /* 0x004fea000383ffff */
[----:B------:R-:W-:Y:S05]  /*ed00*/  BRA `(.L_x_142) ;  /* 0xffffffd400ec7947 */ /* 0x000fea000383ffff */
.L_x_81:
[----:B-1----:R1:W3:Y:S02]  /*ed10*/  SYNCS.PHASECHK.TRANS64.TRYWAIT P0, [R39+URZ+0x110], RZ ;  /* 0x000110ff270075a7 */ /* 0x0022e400080011ff */
[----:B---3--:R-:W-:Y:S05]  /*ed20*/  @!P0 NANOSLEEP.SYNCS 0x989680 ;  /* 0x009896800000895d */ /* 0x008fea0003900000 */
[----:B------:R-:W3:Y:S02]  /*ed30*/  @!P0 SYNCS.PHASECHK.TRANS64 P0, [R39+URZ+0x110], RZ ;  /* 0x000110ff270085a7 */ /* 0x000ee400080010ff */
[----:B---3--:R-:W-:Y:S05]  /*ed40*/  @!P0 BRA `(.L_x_81) ;  /* 0xfffffffc00f08947 */ /* 0x008fea000383ffff */
[----:B------:R-:W-:Y:S05]  /*ed50*/  BRA `(.L_x_143) ;  /* 0xffffffe400547947 */ /* 0x000fea000383ffff */
.L_x_82:
[----:B------:R-:W-:Y:S01]  /*ed60*/  HFMA2 R4, -RZ, RZ, -0.0 , 0 ;  /* 0x80000000ff047431 */ /* 0x000fe200000001ff */
[----:B------:R-:W-:-:S07]  /*ed70*/  MOV R5, 0x80000000 ;  /* 0x8000000000057802 */ /* 0x000fce0000000f00 */
.L_x_144:
[----:B---3--:R3:W4:Y:S02]  /*ed80*/  SYNCS.PHASECHK.TRANS64.TRYWAIT P1, [R39+URZ+0x138], R5 ;  /* 0x00013805270075a7 */ /* 0x00872400080211ff */
[----:B----4-:R-:W-:Y:S05]  /*ed90*/  @!P1 NANOSLEEP.SYNCS 0x989680 ;  /* 0x009896800000995d */ /* 0x010fea0003900000 */
[----:B------:R-:W4:Y:S02]  /*eda0*/  @!P1 SYNCS.PHASECHK.TRANS64 P1, [R39+URZ+0x138], R5 ;  /* 0x00013805270095a7 */ /* 0x000f2400080210ff */
[----:B----4-:R-:W-:Y:S05]  /*edb0*/  @!P1 BRA `(.L_x_144) ;  /* 0xfffffffc00f09947 */ /* 0x010fea000383ffff */
[----:B------:R-:W-:Y:S05]  /*edc0*/  BRA `(.L_x_145) ;  /* 0xffffffe400487947 */ /* 0x000fea000383ffff */
.L_x_84:
[----:B-1----:R-:W-:Y:S02]  /*edd0*/  MOV R0, UR7 ;  /* 0x0000000700007c02 */ /* 0x002fe40008000f00 */
[----:B------:R-:W-:-:S07]  /*ede0*/  MOV R9, R8 ;  /* 0x0000000800097202 */ /* 0x000fce0000000f00 */
.L_x_146:
[----:B-1----:R1:W2:Y:S02]  /*edf0*/  SYNCS.PHASECHK.TRANS64.TRYWAIT P0, [R0+URZ+0x138], R9 ;  /* 0x00013809000075a7 */ /* 0x0022a400080011ff */
[----:B--2---:R-:W-:Y:S05]  /*ee00*/  @!P0 NANOSLEEP.SYNCS 0x989680 ;  /* 0x009896800000895d */ /* 0x004fea0003900000 */
[----:B------:R-:W2:Y:S02]  /*ee10*/  @!P0 SYNCS.PHASECHK.TRANS64 P0, [R0+URZ+0x138], R9 ;  /* 0x00013809000085a7 */ /* 0x000ea400080010ff */
[----:B--2---:R-:W-:Y:S05]  /*ee20*/  @!P0 BRA `(.L_x_146) ;  /* 0xfffffffc00f08947 */ /* 0x004fea000383ffff */
[----:B------:R-:W-:Y:S05]  /*ee30*/  BRA `(.L_x_147) ;  /* 0xffffffec00e87947 */ /* 0x000fea000383ffff */
        .weak           $__internal_0_$__cuda_sm10x_tcgen05_guardrail_trap_col_being_dealloced_not_returned_by_alloc
        .type           $__internal_0_$__cuda_sm10x_tcgen05_guardrail_trap_col_being_dealloced_not_returned_by_alloc,@function
        .size           $__internal_0_$__cuda_sm10x_tcgen05_guardrail_trap_col_being_dealloced_not_returned_by_alloc,($__internal_1_$__cuda_sm10x_tcgen05_guardrail_trap_phase_invalid_during_alloc - $__internal_0_$__cuda_sm10x_tcgen05_guardrail_trap_col_being_dealloced_not_returned_by_alloc)
$__internal_0_$__cuda_sm10x_tcgen05_guardrail_trap_col_being_dealloced_not_returned_by_alloc:
[----:B------:R-:W-:Y:S05]  /*ee40*/  BPT.TRAP 0x1 ;  /* 0x000000040000795c */ /* 0x000fea0000300000 */
[----:B------:R-:W-:-:S04]  /*ee50*/  HFMA2 R5, -RZ, RZ, 0, 0 ;  /* 0x00000000ff057431 */ /* 0x000fc800000001ff */
[----:B------:R-:W-:Y:S05]  /*ee60*/  RET.REL.NODEC R4 `(kernel_cutlass_kernel_flash_attncuteflash_fwd_sm100FlashAttentionForwardSm100_object_at__tensor0000o9611101213_tensor0000o9611101213_tensor0000o9610111213_tensor0000o9611101213_tensorptrf_0) ;  /* 0xffffff1004647950 */ /* 0x000fea0003c3ffff */
        .weak           $__internal_1_$__cuda_sm10x_tcgen05_guardrail_trap_phase_invalid_during_alloc
        .type           $__internal_1_$__cuda_sm10x_tcgen05_guardrail_trap_phase_invalid_during_alloc,@function
        .size           $__internal_1_$__cuda_sm10x_tcgen05_guardrail_trap_phase_invalid_during_alloc,($__internal_2_$__cuda_sm10x_tcgen05_guardrail_trap_unallocated_columns_being_dealloced - $__internal_1_$__cuda_sm10x_tcgen05_guardrail_trap_phase_invalid_during_alloc)
$__internal_1_$__cuda_sm10x_tcgen05_guardrail_trap_phase_invalid_during_alloc:
[----:B------:R-:W-:Y:S05]  /*ee70*/  BPT.TRAP 0x1 ;  /* 0x000000040000795c */ /* 0x000fea0000300000 */
[----:B------:R-:W-:-:S04]  /*ee80*/  MOV R5, 0x0 ;  /* 0x0000000000057802 */ /* 0x000fc80000000f00 */
[----:B------:R-:W-:Y:S05]  /*ee90*/  RET.REL.NODEC R4 `(kernel_cutlass_kernel_flash_attncuteflash_fwd_sm100FlashAttentionForwardSm100_object_at__tensor0000o9611101213_tensor0000o9611101213_tensor0000o9610111213_tensor0000o9611101213_tensorptrf_0) ;  /* 0xffffff1004587950 */ /* 0x000fea0003c3ffff */
        .weak           $__internal_2_$__cuda_sm10x_tcgen05_guardrail_trap_unallocated_columns_being_dealloced
        .type           $__internal_2_$__cuda_sm10x_tcgen05_guardrail_trap_unallocated_columns_being_dealloced,@function
        .size           $__internal_2_$__cuda_sm10x_tcgen05_guardrail_trap_unallocated_columns_being_dealloced,(.L_x_166 - $__internal_2_$__cuda_sm10x_tcgen05_guardrail_trap_unallocated_columns_being_dealloced)
$__internal_2_$__cuda_sm10x_tcgen05_guardrail_trap_unallocated_columns_being_dealloced:
[----:B------:R-:W-:Y:S05]  /*eea0*/  BPT.TRAP 0x1 ;  /* 0x000000040000795c */ /* 0x000fea0000300000 */
[----:B------:R-:W-:-:S04]  /*eeb0*/  HFMA2 R5, -RZ, RZ, 0, 0 ;  /* 0x00000000ff057431 */ /* 0x000fc800000001ff */
[----:B------:R-:W-:Y:S05]  /*eec0*/  RET.REL.NODEC R4 `(kernel_cutlass_kernel_flash_attncuteflash_fwd_sm100FlashAttentionForwardSm100_object_at__tensor0000o9611101213_tensor0000o9611101213_tensor0000o9610111213_tensor0000o9611101213_tensorptrf_0) ;  /* 0xffffff10044c7950 */ /* 0x000fea0003c3ffff */
.L_x_148:
[----:B------:R-:W-:-:S00]  /*eed0*/  BRA `(.L_x_148) ;  /* 0xfffffffc00fc7947 */ /* 0x000fc0000383ffff */
[----:B------:R-:W-:-:S00]  /*eee0*/  NOP ;  /* 0x0000000000007918 */ /* 0x000fc00000000000 */
        /* <DEDUP_REMOVED lines=9> */
.L_x_166:


//--------------------- .nv.shared.kernel_cutlass_kernel_flash_attncuteflash_fwd_sm100FlashAttentionForwardSm100_object_at__tensor0000o9611101213_tensor0000o9611101213_tensor0000o9610111213_tensor0000o9611101213_tensorptrf_0 --------------------------
	.section	.nv.shared.kernel_cutlass_kernel_flash_attncuteflash_fwd_sm100FlashAttentionForwardSm100_object_at__tensor0000o9611101213_tensor0000o9611101213_tensor0000o9610111213_tensor0000o9611101213_tensorptrf_0,"aw",@nobits
	.sectionflags	@""
	.align	1024
	.zero		1024


//--------------------- .nv.shared.reserved.0     --------------------------
	.section	.nv.shared.reserved.0,"aw",@nobits
	.align	8
	.weak		__nv_reservedSMEM_offset_0_alias
	.size		__nv_reservedSMEM_offset_0_alias, 0, 64
	.other		__nv_reservedSMEM_offset_0_alias,@"STO_CUDA_RESERVED_SHARED STV_DEFAULT"
__nv_reservedSMEM_offset_0_alias:
	.zero		0
.nv.shared.reserved.0:
	.zero		64
	.weak		__nv_reservedSMEM_allocation_phase
	.type		__nv_reservedSMEM_allocation_phase,@object
	.size		__nv_reservedSMEM_allocation_phase,(.L_0 - __nv_reservedSMEM_allocation_phase)
__nv_reservedSMEM_allocation_phase:
	.zero		1
.L_0:
	.zero		7
	.weak		__nv_reservedSMEM_devtool_atexit_pc
	.type		__nv_reservedSMEM_devtool_atexit_pc,@object
	.size		__nv_reservedSMEM_devtool_atexit_pc,(__nv_reservedSMEM_allocation_mask - __nv_reservedSMEM_devtool_atexit_pc)
__nv_reservedSMEM_devtool_atexit_pc:
	.zero		8
	.weak		__nv_reservedSMEM_allocation_mask
	.type		__nv_reservedSMEM_allocation_mask,@object
	.size		__nv_reservedSMEM_allocation_mask,(.L_2 - __nv_reservedSMEM_allocation_mask)
__nv_reservedSMEM_allocation_mask:
	.zero		4
.L_2:
	.zero		4
	.weak		__nv_reservedSMEM_tmem_allocation_pipeline_mbarrier
	.type		__nv_reservedSMEM_tmem_allocation_pipeline_mbarrier,@object
	.size		__nv_reservedSMEM_tmem_allocation_pipeline_mbarrier,(__nv_reservedSMEM_tmem_allocation_pipeline_mbarrier_parity - __nv_reservedSMEM_tmem_allocation_pipeline_mbarrier)
__nv_reservedSMEM_tmem_allocation_pipeline_mbarrier:
	.zero		8
	.weak		__nv_reservedSMEM_tmem_allocation_pipeline_mbarrier_parity
	.type		__nv_reservedSMEM_tmem_allocation_pipeline_mbarrier_parity,@object
	.size		__nv_reservedSMEM_tmem_allocation_pipeline_mbarrier_parity,(.L_4 - __nv_reservedSMEM_tmem_allocation_pipeline_mbarrier_parity)
__nv_reservedSMEM_tmem_allocation_pipeline_mbarrier_parity:
	.zero		4
.L_4:


//--------------------- .nv.constant0.kernel_cutlass_kernel_flash_attncuteflash_fwd_sm100FlashAttentionForwardSm100_object_at__tensor0000o9611101213_tensor0000o9611101213_tensor0000o9610111213_tensor0000o9611101213_tensorptrf_0 --------------------------
	.section	.nv.constant0.kernel_cutlass_kernel_flash_attncuteflash_fwd_sm100FlashAttentionForwardSm100_object_at__tensor0000o9611101213_tensor0000o9611101213_tensor0000o9610111213_tensor0000o9611101213_tensorptrf_0,"a",@progbits
	.sectionflags	@""
	.align	4
.nv.constant0.kernel_cutlass_kernel_flash_attncuteflash_fwd_sm100FlashAttentionForwardSm100_object_at__tensor0000o9611101213_tensor0000o9611101213_tensor0000o9610111213_tensor0000o9611101213_tensorptrf_0:
	.zero		1640


//--------------------- SYMBOLS --------------------------

	.type		.nv.reservedSmem.offset0,@object
	.size		.nv.reservedSmem.offset0,0x4
	.type		.nv.reservedSmem.cap,@object
	.size		.nv.reservedSmem.cap,0x4
